//
// Generated by NVIDIA NVVM Compiler
//
// Compiler Build ID: CL-36424714
// Cuda compilation tools, release 13.0, V13.0.88
// Based on NVVM 20.0.0
//

.version 9.0
.target sm_100
.address_size 64

	// .globl	_Z18init_curand_kernelP17curandStateXORWOWiy
.func  (.param .align 16 .b8 func_retval0[16]) __internal_trig_reduction_slowpathd
(
	.param .b64 __internal_trig_reduction_slowpathd_param_0
)
;
.global .align 4 .b8 precalc_xorwow_matrix[102400];
.global .align 4 .b8 precalc_xorwow_offset_matrix[102400];
.global .align 4 .b8 mrg32k3aM1[2304];
.global .align 4 .b8 mrg32k3aM2[2304];
.global .align 4 .b8 mrg32k3aM1SubSeq[2016];
.global .align 4 .b8 mrg32k3aM2SubSeq[2016];
.global .align 4 .b8 mrg32k3aM1Seq[2304];
.global .align 4 .b8 mrg32k3aM2Seq[2304];
.const .align 8 .b8 __cr_lgamma_table[72];
// _ZZN3cub18CUB_300001_SM_10006detail10radix_sort31DeviceRadixSortSingleTileKernelINS1_5radix10policy_hubIm7double2yE10Policy1000ELNS0_9SortOrderE0EmS6_yNS1_21identity_decomposer_tEEEvPKT1_PSB_PKT2_PSF_T3_iiT4_E12temp_storage has been demoted
// _ZZN3cub18CUB_300001_SM_10006detail10radix_sort30DeviceRadixSortHistogramKernelINS1_5radix10policy_hubIm7double2yE10Policy1000ELNS0_9SortOrderE0EmyNS1_21identity_decomposer_tEEEvPT2_PKT1_SB_iiT3_E12temp_storage has been demoted
// _ZZN3cub18CUB_300001_SM_10006detail10radix_sort33DeviceRadixSortExclusiveSumKernelINS1_5radix10policy_hubIm7double2yE10Policy1000EyEEvPT0_E12temp_storage has been demoted
// _ZZN3cub18CUB_300001_SM_10006detail10radix_sort29DeviceRadixSortOnesweepKernelINS1_5radix10policy_hubIm7double2yE10Policy1000ELNS0_9SortOrderE0EmS6_yiiNS1_21identity_decomposer_tEEEvPT5_SC_PT3_PKSD_PT1_PKSH_PT2_PKSL_T4_iiT6_E1s has been demoted
// _ZZN3cub18CUB_300001_SM_10006detail10radix_sort31DeviceRadixSortSingleTileKernelINS1_5radix10policy_hubImmyE10Policy1000ELNS0_9SortOrderE0EmmyNS1_21identity_decomposer_tEEEvPKT1_PSA_PKT2_PSE_T3_iiT4_E12temp_storage has been demoted
// _ZZN3cub18CUB_300001_SM_10006detail10radix_sort30DeviceRadixSortHistogramKernelINS1_5radix10policy_hubImmyE10Policy1000ELNS0_9SortOrderE0EmyNS1_21identity_decomposer_tEEEvPT2_PKT1_SA_iiT3_E12temp_storage has been demoted
// _ZZN3cub18CUB_300001_SM_10006detail10radix_sort33DeviceRadixSortExclusiveSumKernelINS1_5radix10policy_hubImmyE10Policy1000EyEEvPT0_E12temp_storage has been demoted
// _ZZN3cub18CUB_300001_SM_10006detail10radix_sort29DeviceRadixSortOnesweepKernelINS1_5radix10policy_hubImmyE10Policy1000ELNS0_9SortOrderE0EmmyiiNS1_21identity_decomposer_tEEEvPT5_SB_PT3_PKSC_PT1_PKSG_PT2_PKSK_T4_iiT6_E1s has been demoted
.global .align 1 .b8 _ZN34_INTERNAL_49ebc077_4_k_cu_b81526594cuda3std3__45__cpo5beginE[1];
.global .align 1 .b8 _ZN34_INTERNAL_49ebc077_4_k_cu_b81526594cuda3std3__45__cpo3endE[1];
.global .align 1 .b8 _ZN34_INTERNAL_49ebc077_4_k_cu_b81526594cuda3std3__45__cpo6cbeginE[1];
.global .align 1 .b8 _ZN34_INTERNAL_49ebc077_4_k_cu_b81526594cuda3std3__45__cpo4cendE[1];
.global .align 1 .b8 _ZN34_INTERNAL_49ebc077_4_k_cu_b81526594cuda3std3__45__cpo6rbeginE[1];
.global .align 1 .b8 _ZN34_INTERNAL_49ebc077_4_k_cu_b81526594cuda3std3__45__cpo4rendE[1];
.global .align 1 .b8 _ZN34_INTERNAL_49ebc077_4_k_cu_b81526594cuda3std3__45__cpo7crbeginE[1];
.global .align 1 .b8 _ZN34_INTERNAL_49ebc077_4_k_cu_b81526594cuda3std3__45__cpo5crendE[1];
.global .align 1 .b8 _ZN34_INTERNAL_49ebc077_4_k_cu_b81526594cuda3std3__436_GLOBAL__N__49ebc077_4_k_cu_b81526596ignoreE[1];
.global .align 1 .b8 _ZN34_INTERNAL_49ebc077_4_k_cu_b81526594cuda3std3__419piecewise_constructE[1];
.global .align 1 .b8 _ZN34_INTERNAL_49ebc077_4_k_cu_b81526594cuda3std3__48in_placeE[1];
.global .align 1 .b8 _ZN34_INTERNAL_49ebc077_4_k_cu_b81526594cuda3std3__420unreachable_sentinelE[1];
.global .align 1 .b8 _ZN34_INTERNAL_49ebc077_4_k_cu_b81526594cuda3std3__47nulloptE[1];
.global .align 1 .b8 _ZN34_INTERNAL_49ebc077_4_k_cu_b81526594cuda3std3__48unexpectE[1];
.global .align 1 .b8 _ZN34_INTERNAL_49ebc077_4_k_cu_b81526594cuda3std6ranges3__45__cpo4swapE[1];
.global .align 1 .b8 _ZN34_INTERNAL_49ebc077_4_k_cu_b81526594cuda3std6ranges3__45__cpo9iter_moveE[1];
.global .align 1 .b8 _ZN34_INTERNAL_49ebc077_4_k_cu_b81526594cuda3std6ranges3__45__cpo5beginE[1];
.global .align 1 .b8 _ZN34_INTERNAL_49ebc077_4_k_cu_b81526594cuda3std6ranges3__45__cpo3endE[1];
.global .align 1 .b8 _ZN34_INTERNAL_49ebc077_4_k_cu_b81526594cuda3std6ranges3__45__cpo6cbeginE[1];
.global .align 1 .b8 _ZN34_INTERNAL_49ebc077_4_k_cu_b81526594cuda3std6ranges3__45__cpo4cendE[1];
.global .align 1 .b8 _ZN34_INTERNAL_49ebc077_4_k_cu_b81526594cuda3std6ranges3__45__cpo7advanceE[1];
.global .align 1 .b8 _ZN34_INTERNAL_49ebc077_4_k_cu_b81526594cuda3std6ranges3__45__cpo9iter_swapE[1];
.global .align 1 .b8 _ZN34_INTERNAL_49ebc077_4_k_cu_b81526594cuda3std6ranges3__45__cpo4nextE[1];
.global .align 1 .b8 _ZN34_INTERNAL_49ebc077_4_k_cu_b81526594cuda3std6ranges3__45__cpo4prevE[1];
.global .align 1 .b8 _ZN34_INTERNAL_49ebc077_4_k_cu_b81526594cuda3std6ranges3__45__cpo4dataE[1];
.global .align 1 .b8 _ZN34_INTERNAL_49ebc077_4_k_cu_b81526594cuda3std6ranges3__45__cpo5cdataE[1];
.global .align 1 .b8 _ZN34_INTERNAL_49ebc077_4_k_cu_b81526594cuda3std6ranges3__45__cpo4sizeE[1];
.global .align 1 .b8 _ZN34_INTERNAL_49ebc077_4_k_cu_b81526594cuda3std6ranges3__45__cpo5ssizeE[1];
.global .align 1 .b8 _ZN34_INTERNAL_49ebc077_4_k_cu_b81526594cuda3std6ranges3__45__cpo8distanceE[1];
.global .align 1 .b8 _ZN34_INTERNAL_49ebc077_4_k_cu_b81526596thrust24THRUST_300001_SM_1000_NS8cuda_cub3parE[1];
.global .align 1 .b8 _ZN34_INTERNAL_49ebc077_4_k_cu_b81526596thrust24THRUST_300001_SM_1000_NS8cuda_cub10par_nosyncE[1];
.global .align 1 .b8 _ZN34_INTERNAL_49ebc077_4_k_cu_b81526596thrust24THRUST_300001_SM_1000_NS6system6detail10sequential3seqE[1];
.global .align 1 .b8 _ZN34_INTERNAL_49ebc077_4_k_cu_b81526596thrust24THRUST_300001_SM_1000_NS6system3cpp3parE[1];
.global .align 1 .b8 _ZN34_INTERNAL_49ebc077_4_k_cu_b81526596thrust24THRUST_300001_SM_1000_NS12placeholders2_1E[1];
.global .align 1 .b8 _ZN34_INTERNAL_49ebc077_4_k_cu_b81526596thrust24THRUST_300001_SM_1000_NS12placeholders2_2E[1];
.global .align 1 .b8 _ZN34_INTERNAL_49ebc077_4_k_cu_b81526596thrust24THRUST_300001_SM_1000_NS12placeholders2_3E[1];
.global .align 1 .b8 _ZN34_INTERNAL_49ebc077_4_k_cu_b81526596thrust24THRUST_300001_SM_1000_NS12placeholders2_4E[1];
.global .align 1 .b8 _ZN34_INTERNAL_49ebc077_4_k_cu_b81526596thrust24THRUST_300001_SM_1000_NS12placeholders2_5E[1];
.global .align 1 .b8 _ZN34_INTERNAL_49ebc077_4_k_cu_b81526596thrust24THRUST_300001_SM_1000_NS12placeholders2_6E[1];
.global .align 1 .b8 _ZN34_INTERNAL_49ebc077_4_k_cu_b81526596thrust24THRUST_300001_SM_1000_NS12placeholders2_7E[1];
.global .align 1 .b8 _ZN34_INTERNAL_49ebc077_4_k_cu_b81526596thrust24THRUST_300001_SM_1000_NS12placeholders2_8E[1];
.global .align 1 .b8 _ZN34_INTERNAL_49ebc077_4_k_cu_b81526596thrust24THRUST_300001_SM_1000_NS12placeholders2_9E[1];
.global .align 1 .b8 _ZN34_INTERNAL_49ebc077_4_k_cu_b81526596thrust24THRUST_300001_SM_1000_NS12placeholders3_10E[1];
.global .align 1 .b8 _ZN34_INTERNAL_49ebc077_4_k_cu_b81526596thrust24THRUST_300001_SM_1000_NS3seqE[1];
.global .align 1 .b8 _ZN34_INTERNAL_49ebc077_4_k_cu_b81526596thrust24THRUST_300001_SM_1000_NS6deviceE[1];
.extern .shared .align 16 .b8 _ZN6thrust24THRUST_300001_SM_1000_NS8cuda_cub4core6detail5shmemE[];
.global .align 8 .b8 __cudart_i2opi_d[144] = {8, 93, 141, 31, 177, 95, 251, 107, 234, 146, 82, 138, 247, 57, 7, 61, 123, 241, 229, 235, 199, 186, 39, 117, 45, 234, 95, 158, 102, 63, 70, 79, 183, 9, 203, 39, 207, 126, 54, 109, 31, 109, 10, 90, 139, 17, 47, 239, 15, 152, 5, 222, 255, 151, 248, 31, 59, 40, 249, 189, 139, 95, 132, 156, 244, 57, 83, 131, 57, 214, 145, 57, 65, 126, 95, 180, 38, 112, 156, 233, 132, 68, 187, 46, 245, 53, 130, 232, 62, 167, 41, 177, 28, 235, 29, 254, 28, 146, 209, 9, 234, 46, 73, 6, 224, 210, 77, 66, 58, 110, 36, 183, 97, 197, 187, 222, 171, 99, 81, 254, 65, 144, 67, 60, 153, 149, 98, 219, 192, 221, 52, 245, 209, 87, 39, 252, 41, 21, 68, 78, 110, 131, 249, 162};
.global .align 16 .b8 __cudart_sin_cos_coeffs[128] = {70, 210, 176, 44, 241, 229, 90, 190, 146, 227, 172, 105, 227, 29, 199, 62, 161, 98, 219, 25, 160, 1, 42, 191, 24, 8, 17, 17, 17, 17, 129, 63, 84, 85, 85, 85, 85, 85, 197, 191, 0, 0, 0, 0, 0, 0, 0, 0, 0, 0, 0, 0, 0, 0, 0, 0, 100, 129, 253, 32, 131, 255, 168, 189, 40, 133, 239, 193, 167, 238, 33, 62, 217, 230, 6, 142, 79, 126, 146, 190, 233, 188, 221, 25, 160, 1, 250, 62, 71, 93, 193, 22, 108, 193, 86, 191, 81, 85, 85, 85, 85, 85, 165, 63, 0, 0, 0, 0, 0, 0, 224, 191, 0, 0, 0, 0, 0, 0, 240, 63};

.visible .entry _Z18init_curand_kernelP17curandStateXORWOWiy(
	.param .u64 .ptr .align 1 _Z18init_curand_kernelP17curandStateXORWOWiy_param_0,
	.param .u32 _Z18init_curand_kernelP17curandStateXORWOWiy_param_1,
	.param .u64 _Z18init_curand_kernelP17curandStateXORWOWiy_param_2
)
{
	.reg .pred 	%p<25>;
	.reg .b32 	%r<414>;
	.reg .b64 	%rd<19>;

	ld.param.u64 	%rd8, [_Z18init_curand_kernelP17curandStateXORWOWiy_param_0];
	ld.param.u32 	%r183, [_Z18init_curand_kernelP17curandStateXORWOWiy_param_1];
	ld.param.u64 	%rd9, [_Z18init_curand_kernelP17curandStateXORWOWiy_param_2];
	mov.u32 	%r184, %ctaid.x;
	mov.u32 	%r185, %ntid.x;
	mov.u32 	%r186, %tid.x;
	mad.lo.s32 	%r1, %r184, %r185, %r186;
	setp.ge.s32 	%p1, %r1, %r183;
	@%p1 bra 	$L__BB0_44;
	cvta.to.global.u64 	%rd10, %rd8;
	cvt.s64.s32 	%rd18, %r1;
	mul.wide.s32 	%rd11, %r1, 48;
	add.s64 	%rd2, %rd10, %rd11;
	cvt.u32.u64 	%r187, %rd9;
	xor.b32  	%r188, %r187, -1429050551;
	mul.lo.s32 	%r189, %r188, 1099087573;
	{ .reg .b32 tmp; mov.b64 {tmp, %r190}, %rd9; }
	xor.b32  	%r191, %r190, -136515619;
	mul.lo.s32 	%r192, %r191, -1703105765;
	add.s32 	%r193, %r189, %r192;
	add.s32 	%r194, %r193, 6615241;
	add.s32 	%r195, %r189, 123456789;
	st.global.v2.u32 	[%rd2], {%r194, %r195};
	xor.b32  	%r196, %r189, 362436069;
	add.s32 	%r197, %r192, 521288629;
	st.global.v2.u32 	[%rd2+8], {%r196, %r197};
	xor.b32  	%r198, %r192, 88675123;
	add.s32 	%r199, %r189, 5783321;
	st.global.v2.u32 	[%rd2+16], {%r198, %r199};
	setp.eq.s32 	%p2, %r1, 0;
	@%p2 bra 	$L__BB0_43;
	mov.b32 	%r320, 0;
$L__BB0_3:
	and.b64  	%rd4, %rd18, 3;
	setp.eq.s64 	%p3, %rd4, 0;
	@%p3 bra 	$L__BB0_42;
	mul.wide.u32 	%rd12, %r320, 3200;
	mov.u64 	%rd13, precalc_xorwow_matrix;
	add.s64 	%rd5, %rd13, %rd12;
	cvt.u32.u64 	%r3, %rd4;
	mov.b32 	%r321, 0;
$L__BB0_5:
	mov.b32 	%r334, 0;
	mov.u32 	%r335, %r334;
	mov.u32 	%r336, %r334;
	mov.u32 	%r337, %r334;
	mov.u32 	%r338, %r334;
	mov.u32 	%r327, %r334;
$L__BB0_6:
	mul.wide.u32 	%rd14, %r327, 4;
	add.s64 	%rd15, %rd2, %rd14;
	ld.global.u32 	%r11, [%rd15+4];
	shl.b32 	%r12, %r327, 5;
	mov.b32 	%r333, 0;
$L__BB0_7:
	.pragma "nounroll";
	shr.u32 	%r204, %r11, %r333;
	and.b32  	%r205, %r204, 1;
	setp.eq.b32 	%p4, %r205, 1;
	not.pred 	%p5, %p4;
	add.s32 	%r206, %r12, %r333;
	mul.lo.s32 	%r207, %r206, 5;
	mul.wide.u32 	%rd16, %r207, 4;
	add.s64 	%rd6, %rd5, %rd16;
	@%p5 bra 	$L__BB0_9;
	ld.global.u32 	%r208, [%rd6];
	xor.b32  	%r338, %r338, %r208;
	ld.global.u32 	%r209, [%rd6+4];
	xor.b32  	%r337, %r337, %r209;
	ld.global.u32 	%r210, [%rd6+8];
	xor.b32  	%r336, %r336, %r210;
	ld.global.u32 	%r211, [%rd6+12];
	xor.b32  	%r335, %r335, %r211;
	ld.global.u32 	%r212, [%rd6+16];
	xor.b32  	%r334, %r334, %r212;
$L__BB0_9:
	and.b32  	%r214, %r204, 2;
	setp.eq.s32 	%p6, %r214, 0;
	@%p6 bra 	$L__BB0_11;
	ld.global.u32 	%r215, [%rd6+20];
	xor.b32  	%r338, %r338, %r215;
	ld.global.u32 	%r216, [%rd6+24];
	xor.b32  	%r337, %r337, %r216;
	ld.global.u32 	%r217, [%rd6+28];
	xor.b32  	%r336, %r336, %r217;
	ld.global.u32 	%r218, [%rd6+32];
	xor.b32  	%r335, %r335, %r218;
	ld.global.u32 	%r219, [%rd6+36];
	xor.b32  	%r334, %r334, %r219;
$L__BB0_11:
	and.b32  	%r221, %r204, 4;
	setp.eq.s32 	%p7, %r221, 0;
	@%p7 bra 	$L__BB0_13;
	ld.global.u32 	%r222, [%rd6+40];
	xor.b32  	%r338, %r338, %r222;
	ld.global.u32 	%r223, [%rd6+44];
	xor.b32  	%r337, %r337, %r223;
	ld.global.u32 	%r224, [%rd6+48];
	xor.b32  	%r336, %r336, %r224;
	ld.global.u32 	%r225, [%rd6+52];
	xor.b32  	%r335, %r335, %r225;
	ld.global.u32 	%r226, [%rd6+56];
	xor.b32  	%r334, %r334, %r226;
$L__BB0_13:
	and.b32  	%r228, %r204, 8;
	setp.eq.s32 	%p8, %r228, 0;
	@%p8 bra 	$L__BB0_15;
	ld.global.u32 	%r229, [%rd6+60];
	xor.b32  	%r338, %r338, %r229;
	ld.global.u32 	%r230, [%rd6+64];
	xor.b32  	%r337, %r337, %r230;
	ld.global.u32 	%r231, [%rd6+68];
	xor.b32  	%r336, %r336, %r231;
	ld.global.u32 	%r232, [%rd6+72];
	xor.b32  	%r335, %r335, %r232;
	ld.global.u32 	%r233, [%rd6+76];
	xor.b32  	%r334, %r334, %r233;
$L__BB0_15:
	and.b32  	%r235, %r204, 16;
	setp.eq.s32 	%p9, %r235, 0;
	@%p9 bra 	$L__BB0_17;
	ld.global.u32 	%r236, [%rd6+80];
	xor.b32  	%r338, %r338, %r236;
	ld.global.u32 	%r237, [%rd6+84];
	xor.b32  	%r337, %r337, %r237;
	ld.global.u32 	%r238, [%rd6+88];
	xor.b32  	%r336, %r336, %r238;
	ld.global.u32 	%r239, [%rd6+92];
	xor.b32  	%r335, %r335, %r239;
	ld.global.u32 	%r240, [%rd6+96];
	xor.b32  	%r334, %r334, %r240;
$L__BB0_17:
	and.b32  	%r242, %r204, 32;
	setp.eq.s32 	%p10, %r242, 0;
	@%p10 bra 	$L__BB0_19;
	ld.global.u32 	%r243, [%rd6+100];
	xor.b32  	%r338, %r338, %r243;
	ld.global.u32 	%r244, [%rd6+104];
	xor.b32  	%r337, %r337, %r244;
	ld.global.u32 	%r245, [%rd6+108];
	xor.b32  	%r336, %r336, %r245;
	ld.global.u32 	%r246, [%rd6+112];
	xor.b32  	%r335, %r335, %r246;
	ld.global.u32 	%r247, [%rd6+116];
	xor.b32  	%r334, %r334, %r247;
$L__BB0_19:
	and.b32  	%r249, %r204, 64;
	setp.eq.s32 	%p11, %r249, 0;
	@%p11 bra 	$L__BB0_21;
	ld.global.u32 	%r250, [%rd6+120];
	xor.b32  	%r338, %r338, %r250;
	ld.global.u32 	%r251, [%rd6+124];
	xor.b32  	%r337, %r337, %r251;
	ld.global.u32 	%r252, [%rd6+128];
	xor.b32  	%r336, %r336, %r252;
	ld.global.u32 	%r253, [%rd6+132];
	xor.b32  	%r335, %r335, %r253;
	ld.global.u32 	%r254, [%rd6+136];
	xor.b32  	%r334, %r334, %r254;
$L__BB0_21:
	and.b32  	%r256, %r204, 128;
	setp.eq.s32 	%p12, %r256, 0;
	@%p12 bra 	$L__BB0_23;
	ld.global.u32 	%r257, [%rd6+140];
	xor.b32  	%r338, %r338, %r257;
	ld.global.u32 	%r258, [%rd6+144];
	xor.b32  	%r337, %r337, %r258;
	ld.global.u32 	%r259, [%rd6+148];
	xor.b32  	%r336, %r336, %r259;
	ld.global.u32 	%r260, [%rd6+152];
	xor.b32  	%r335, %r335, %r260;
	ld.global.u32 	%r261, [%rd6+156];
	xor.b32  	%r334, %r334, %r261;
$L__BB0_23:
	and.b32  	%r263, %r204, 256;
	setp.eq.s32 	%p13, %r263, 0;
	@%p13 bra 	$L__BB0_25;
	ld.global.u32 	%r264, [%rd6+160];
	xor.b32  	%r338, %r338, %r264;
	ld.global.u32 	%r265, [%rd6+164];
	xor.b32  	%r337, %r337, %r265;
	ld.global.u32 	%r266, [%rd6+168];
	xor.b32  	%r336, %r336, %r266;
	ld.global.u32 	%r267, [%rd6+172];
	xor.b32  	%r335, %r335, %r267;
	ld.global.u32 	%r268, [%rd6+176];
	xor.b32  	%r334, %r334, %r268;
$L__BB0_25:
	and.b32  	%r270, %r204, 512;
	setp.eq.s32 	%p14, %r270, 0;
	@%p14 bra 	$L__BB0_27;
	ld.global.u32 	%r271, [%rd6+180];
	xor.b32  	%r338, %r338, %r271;
	ld.global.u32 	%r272, [%rd6+184];
	xor.b32  	%r337, %r337, %r272;
	ld.global.u32 	%r273, [%rd6+188];
	xor.b32  	%r336, %r336, %r273;
	ld.global.u32 	%r274, [%rd6+192];
	xor.b32  	%r335, %r335, %r274;
	ld.global.u32 	%r275, [%rd6+196];
	xor.b32  	%r334, %r334, %r275;
$L__BB0_27:
	and.b32  	%r277, %r204, 1024;
	setp.eq.s32 	%p15, %r277, 0;
	@%p15 bra 	$L__BB0_29;
	ld.global.u32 	%r278, [%rd6+200];
	xor.b32  	%r338, %r338, %r278;
	ld.global.u32 	%r279, [%rd6+204];
	xor.b32  	%r337, %r337, %r279;
	ld.global.u32 	%r280, [%rd6+208];
	xor.b32  	%r336, %r336, %r280;
	ld.global.u32 	%r281, [%rd6+212];
	xor.b32  	%r335, %r335, %r281;
	ld.global.u32 	%r282, [%rd6+216];
	xor.b32  	%r334, %r334, %r282;
$L__BB0_29:
	and.b32  	%r284, %r204, 2048;
	setp.eq.s32 	%p16, %r284, 0;
	@%p16 bra 	$L__BB0_31;
	ld.global.u32 	%r285, [%rd6+220];
	xor.b32  	%r338, %r338, %r285;
	ld.global.u32 	%r286, [%rd6+224];
	xor.b32  	%r337, %r337, %r286;
	ld.global.u32 	%r287, [%rd6+228];
	xor.b32  	%r336, %r336, %r287;
	ld.global.u32 	%r288, [%rd6+232];
	xor.b32  	%r335, %r335, %r288;
	ld.global.u32 	%r289, [%rd6+236];
	xor.b32  	%r334, %r334, %r289;
$L__BB0_31:
	and.b32  	%r291, %r204, 4096;
	setp.eq.s32 	%p17, %r291, 0;
	@%p17 bra 	$L__BB0_33;
	ld.global.u32 	%r292, [%rd6+240];
	xor.b32  	%r338, %r338, %r292;
	ld.global.u32 	%r293, [%rd6+244];
	xor.b32  	%r337, %r337, %r293;
	ld.global.u32 	%r294, [%rd6+248];
	xor.b32  	%r336, %r336, %r294;
	ld.global.u32 	%r295, [%rd6+252];
	xor.b32  	%r335, %r335, %r295;
	ld.global.u32 	%r296, [%rd6+256];
	xor.b32  	%r334, %r334, %r296;
$L__BB0_33:
	and.b32  	%r298, %r204, 8192;
	setp.eq.s32 	%p18, %r298, 0;
	@%p18 bra 	$L__BB0_35;
	ld.global.u32 	%r299, [%rd6+260];
	xor.b32  	%r338, %r338, %r299;
	ld.global.u32 	%r300, [%rd6+264];
	xor.b32  	%r337, %r337, %r300;
	ld.global.u32 	%r301, [%rd6+268];
	xor.b32  	%r336, %r336, %r301;
	ld.global.u32 	%r302, [%rd6+272];
	xor.b32  	%r335, %r335, %r302;
	ld.global.u32 	%r303, [%rd6+276];
	xor.b32  	%r334, %r334, %r303;
$L__BB0_35:
	and.b32  	%r305, %r204, 16384;
	setp.eq.s32 	%p19, %r305, 0;
	@%p19 bra 	$L__BB0_37;
	ld.global.u32 	%r306, [%rd6+280];
	xor.b32  	%r338, %r338, %r306;
	ld.global.u32 	%r307, [%rd6+284];
	xor.b32  	%r337, %r337, %r307;
	ld.global.u32 	%r308, [%rd6+288];
	xor.b32  	%r336, %r336, %r308;
	ld.global.u32 	%r309, [%rd6+292];
	xor.b32  	%r335, %r335, %r309;
	ld.global.u32 	%r310, [%rd6+296];
	xor.b32  	%r334, %r334, %r310;
$L__BB0_37:
	and.b32  	%r312, %r204, 32768;
	setp.eq.s32 	%p20, %r312, 0;
	@%p20 bra 	$L__BB0_39;
	ld.global.u32 	%r313, [%rd6+300];
	xor.b32  	%r338, %r338, %r313;
	ld.global.u32 	%r314, [%rd6+304];
	xor.b32  	%r337, %r337, %r314;
	ld.global.u32 	%r315, [%rd6+308];
	xor.b32  	%r336, %r336, %r315;
	ld.global.u32 	%r316, [%rd6+312];
	xor.b32  	%r335, %r335, %r316;
	ld.global.u32 	%r317, [%rd6+316];
	xor.b32  	%r334, %r334, %r317;
$L__BB0_39:
	add.s32 	%r333, %r333, 16;
	setp.ne.s32 	%p21, %r333, 32;
	@%p21 bra 	$L__BB0_7;
	mad.lo.s32 	%r318, %r327, -31, %r12;
	add.s32 	%r327, %r318, 1;
	setp.ne.s32 	%p22, %r327, 5;
	@%p22 bra 	$L__BB0_6;
	st.global.u32 	[%rd2+4], %r338;
	st.global.u32 	[%rd2+8], %r337;
	st.global.u32 	[%rd2+12], %r336;
	st.global.u32 	[%rd2+16], %r335;
	st.global.u32 	[%rd2+20], %r334;
	add.s32 	%r321, %r321, 1;
	setp.lt.u32 	%p23, %r321, %r3;
	@%p23 bra 	$L__BB0_5;
$L__BB0_42:
	shr.u64 	%rd7, %rd18, 2;
	add.s32 	%r320, %r320, 1;
	setp.gt.u64 	%p24, %rd18, 3;
	mov.u64 	%rd18, %rd7;
	@%p24 bra 	$L__BB0_3;
$L__BB0_43:
	mov.b32 	%r319, 0;
	st.global.v2.u32 	[%rd2+24], {%r319, %r319};
	st.global.u32 	[%rd2+32], %r319;
	mov.b64 	%rd17, 0;
	st.global.u64 	[%rd2+40], %rd17;
$L__BB0_44:
	ret;

}
	// .globl	_Z18init_weight_kernelP7double2i
.visible .entry _Z18init_weight_kernelP7double2i(
	.param .u64 .ptr .align 1 _Z18init_weight_kernelP7double2i_param_0,
	.param .u32 _Z18init_weight_kernelP7double2i_param_1
)
{
	.reg .pred 	%p<2>;
	.reg .b32 	%r<6>;
	.reg .b64 	%rd<5>;
	.reg .b64 	%fd<3>;

	ld.param.u64 	%rd1, [_Z18init_weight_kernelP7double2i_param_0];
	ld.param.u32 	%r2, [_Z18init_weight_kernelP7double2i_param_1];
	mov.u32 	%r3, %ctaid.x;
	mov.u32 	%r4, %ntid.x;
	mov.u32 	%r5, %tid.x;
	mad.lo.s32 	%r1, %r3, %r4, %r5;
	setp.ge.s32 	%p1, %r1, %r2;
	@%p1 bra 	$L__BB1_2;
	cvta.to.global.u64 	%rd2, %rd1;
	mul.wide.s32 	%rd3, %r1, 16;
	add.s64 	%rd4, %rd2, %rd3;
	mov.f64 	%fd1, 0d0000000000000000;
	mov.f64 	%fd2, 0d3FF0000000000000;
	st.global.v2.f64 	[%rd4], {%fd2, %fd1};
$L__BB1_2:
	ret;

}
	// .globl	_Z8x_kernelPhiii
.visible .entry _Z8x_kernelPhiii(
	.param .u64 .ptr .align 1 _Z8x_kernelPhiii_param_0,
	.param .u32 _Z8x_kernelPhiii_param_1,
	.param .u32 _Z8x_kernelPhiii_param_2,
	.param .u32 _Z8x_kernelPhiii_param_3
)
{
	.reg .pred 	%p<2>;
	.reg .b32 	%r<25>;
	.reg .b64 	%rd<7>;

	ld.param.u64 	%rd1, [_Z8x_kernelPhiii_param_0];
	ld.param.u32 	%r4, [_Z8x_kernelPhiii_param_1];
	ld.param.u32 	%r2, [_Z8x_kernelPhiii_param_2];
	ld.param.u32 	%r3, [_Z8x_kernelPhiii_param_3];
	mov.u32 	%r5, %ctaid.x;
	mov.u32 	%r6, %ntid.x;
	mov.u32 	%r7, %tid.x;
	mad.lo.s32 	%r1, %r5, %r6, %r7;
	setp.ge.s32 	%p1, %r1, %r4;
	@%p1 bra 	$L__BB2_2;
	cvta.to.global.u64 	%rd2, %rd1;
	mul.wide.s32 	%rd3, %r2, %r1;
	shr.s32 	%r8, %r3, 31;
	shr.u32 	%r9, %r8, 29;
	add.s32 	%r10, %r3, %r9;
	shr.s32 	%r11, %r10, 3;
	cvt.s64.s32 	%rd4, %r11;
	add.s64 	%rd5, %rd3, %rd4;
	add.s64 	%rd6, %rd2, %rd5;
	ld.global.u8 	%r12, [%rd6];
	and.b32  	%r13, %r3, 7;
	shr.u32 	%r14, %r12, %r13;
	not.b32 	%r15, %r14;
	and.b32  	%r16, %r15, 1;
	and.b32  	%r17, %r10, -8;
	sub.s32 	%r18, %r3, %r17;
	mov.b32 	%r19, 1;
	shl.b32 	%r20, %r19, %r18;
	not.b32 	%r21, %r20;
	and.b32  	%r22, %r12, %r21;
	shl.b32 	%r23, %r16, %r18;
	or.b32  	%r24, %r23, %r22;
	st.global.u8 	[%rd6], %r24;
$L__BB2_2:
	ret;

}
	// .globl	_Z13u3_kernel_oldPhP17curandStateXORWOWiiiddd
.visible .entry _Z13u3_kernel_oldPhP17curandStateXORWOWiiiddd(
	.param .u64 .ptr .align 1 _Z13u3_kernel_oldPhP17curandStateXORWOWiiiddd_param_0,
	.param .u64 .ptr .align 1 _Z13u3_kernel_oldPhP17curandStateXORWOWiiiddd_param_1,
	.param .u32 _Z13u3_kernel_oldPhP17curandStateXORWOWiiiddd_param_2,
	.param .u32 _Z13u3_kernel_oldPhP17curandStateXORWOWiiiddd_param_3,
	.param .u32 _Z13u3_kernel_oldPhP17curandStateXORWOWiiiddd_param_4,
	.param .f64 _Z13u3_kernel_oldPhP17curandStateXORWOWiiiddd_param_5,
	.param .f64 _Z13u3_kernel_oldPhP17curandStateXORWOWiiiddd_param_6,
	.param .f64 _Z13u3_kernel_oldPhP17curandStateXORWOWiiiddd_param_7
)
{
	.reg .pred 	%p<14>;
	.reg .b32 	%r<62>;
	.reg .b32 	%f<3>;
	.reg .b64 	%rd<19>;
	.reg .b64 	%fd<72>;

	ld.param.u64 	%rd1, [_Z13u3_kernel_oldPhP17curandStateXORWOWiiiddd_param_0];
	ld.param.u64 	%rd2, [_Z13u3_kernel_oldPhP17curandStateXORWOWiiiddd_param_1];
	ld.param.u32 	%r12, [_Z13u3_kernel_oldPhP17curandStateXORWOWiiiddd_param_2];
	ld.param.u32 	%r10, [_Z13u3_kernel_oldPhP17curandStateXORWOWiiiddd_param_3];
	ld.param.u32 	%r11, [_Z13u3_kernel_oldPhP17curandStateXORWOWiiiddd_param_4];
	ld.param.f64 	%fd13, [_Z13u3_kernel_oldPhP17curandStateXORWOWiiiddd_param_5];
	mov.u32 	%r13, %ctaid.x;
	mov.u32 	%r14, %ntid.x;
	mov.u32 	%r15, %tid.x;
	mad.lo.s32 	%r1, %r13, %r14, %r15;
	setp.ge.s32 	%p1, %r1, %r12;
	setp.eq.f64 	%p2, %fd13, 0d0000000000000000;
	or.pred  	%p3, %p1, %p2;
	@%p3 bra 	$L__BB3_11;
	mul.f64 	%fd1, %fd13, 0d3FE0000000000000;
	abs.f64 	%fd2, %fd1;
	setp.neu.f64 	%p4, %fd2, 0d7FF0000000000000;
	@%p4 bra 	$L__BB3_3;
	mov.f64 	%fd19, 0d0000000000000000;
	mul.rn.f64 	%fd70, %fd1, %fd19;
	mov.b32 	%r60, 1;
	bra.uni 	$L__BB3_6;
$L__BB3_3:
	mul.f64 	%fd14, %fd1, 0d3FE45F306DC9C883;
	cvt.rni.s32.f64 	%r59, %fd14;
	cvt.rn.f64.s32 	%fd15, %r59;
	fma.rn.f64 	%fd16, %fd15, 0dBFF921FB54442D18, %fd1;
	fma.rn.f64 	%fd17, %fd15, 0dBC91A62633145C00, %fd16;
	fma.rn.f64 	%fd70, %fd15, 0dB97B839A252049C0, %fd17;
	setp.ltu.f64 	%p5, %fd2, 0d41E0000000000000;
	@%p5 bra 	$L__BB3_5;
	{ // callseq 0, 0
	.param .b64 param0;
	st.param.f64 	[param0], %fd1;
	.param .align 16 .b8 retval0[16];
	call.uni (retval0), 
	__internal_trig_reduction_slowpathd, 
	(
	param0
	);
	ld.param.f64 	%fd70, [retval0];
	ld.param.b32 	%r59, [retval0+8];
	} // callseq 0
$L__BB3_5:
	add.s32 	%r60, %r59, 1;
$L__BB3_6:
	setp.neu.f64 	%p6, %fd2, 0d7FF0000000000000;
	shl.b32 	%r18, %r60, 6;
	cvt.u64.u32 	%rd3, %r18;
	and.b64  	%rd4, %rd3, 64;
	mov.u64 	%rd5, __cudart_sin_cos_coeffs;
	add.s64 	%rd6, %rd5, %rd4;
	mul.rn.f64 	%fd20, %fd70, %fd70;
	and.b32  	%r19, %r60, 1;
	setp.eq.b32 	%p7, %r19, 1;
	selp.f64 	%fd21, 0dBDA8FF8320FD8164, 0d3DE5DB65F9785EBA, %p7;
	ld.global.nc.v2.f64 	{%fd22, %fd23}, [%rd6];
	fma.rn.f64 	%fd24, %fd21, %fd20, %fd22;
	fma.rn.f64 	%fd25, %fd24, %fd20, %fd23;
	ld.global.nc.v2.f64 	{%fd26, %fd27}, [%rd6+16];
	fma.rn.f64 	%fd28, %fd25, %fd20, %fd26;
	fma.rn.f64 	%fd29, %fd28, %fd20, %fd27;
	ld.global.nc.v2.f64 	{%fd30, %fd31}, [%rd6+32];
	fma.rn.f64 	%fd32, %fd29, %fd20, %fd30;
	fma.rn.f64 	%fd33, %fd32, %fd20, %fd31;
	fma.rn.f64 	%fd34, %fd33, %fd70, %fd70;
	fma.rn.f64 	%fd35, %fd33, %fd20, 0d3FF0000000000000;
	selp.f64 	%fd36, %fd35, %fd34, %p7;
	and.b32  	%r20, %r60, 2;
	setp.eq.s32 	%p8, %r20, 0;
	mov.f64 	%fd37, 0d0000000000000000;
	sub.f64 	%fd38, %fd37, %fd36;
	selp.f64 	%fd8, %fd36, %fd38, %p8;
	@%p6 bra 	$L__BB3_8;
	mov.f64 	%fd44, 0d0000000000000000;
	mul.rn.f64 	%fd71, %fd1, %fd44;
	mov.b32 	%r61, 0;
	bra.uni 	$L__BB3_10;
$L__BB3_8:
	mul.f64 	%fd39, %fd1, 0d3FE45F306DC9C883;
	cvt.rni.s32.f64 	%r61, %fd39;
	cvt.rn.f64.s32 	%fd40, %r61;
	fma.rn.f64 	%fd41, %fd40, 0dBFF921FB54442D18, %fd1;
	fma.rn.f64 	%fd42, %fd40, 0dBC91A62633145C00, %fd41;
	fma.rn.f64 	%fd71, %fd40, 0dB97B839A252049C0, %fd42;
	setp.ltu.f64 	%p9, %fd2, 0d41E0000000000000;
	@%p9 bra 	$L__BB3_10;
	{ // callseq 1, 0
	.param .b64 param0;
	st.param.f64 	[param0], %fd1;
	.param .align 16 .b8 retval0[16];
	call.uni (retval0), 
	__internal_trig_reduction_slowpathd, 
	(
	param0
	);
	ld.param.f64 	%fd71, [retval0];
	ld.param.b32 	%r61, [retval0+8];
	} // callseq 1
$L__BB3_10:
	shl.b32 	%r23, %r61, 6;
	cvt.u64.u32 	%rd7, %r23;
	and.b64  	%rd8, %rd7, 64;
	add.s64 	%rd10, %rd5, %rd8;
	mul.rn.f64 	%fd45, %fd71, %fd71;
	and.b32  	%r24, %r61, 1;
	setp.eq.b32 	%p10, %r24, 1;
	selp.f64 	%fd46, 0dBDA8FF8320FD8164, 0d3DE5DB65F9785EBA, %p10;
	ld.global.nc.v2.f64 	{%fd47, %fd48}, [%rd10];
	fma.rn.f64 	%fd49, %fd46, %fd45, %fd47;
	fma.rn.f64 	%fd50, %fd49, %fd45, %fd48;
	ld.global.nc.v2.f64 	{%fd51, %fd52}, [%rd10+16];
	fma.rn.f64 	%fd53, %fd50, %fd45, %fd51;
	fma.rn.f64 	%fd54, %fd53, %fd45, %fd52;
	ld.global.nc.v2.f64 	{%fd55, %fd56}, [%rd10+32];
	fma.rn.f64 	%fd57, %fd54, %fd45, %fd55;
	fma.rn.f64 	%fd58, %fd57, %fd45, %fd56;
	fma.rn.f64 	%fd59, %fd58, %fd71, %fd71;
	fma.rn.f64 	%fd60, %fd58, %fd45, 0d3FF0000000000000;
	selp.f64 	%fd61, %fd60, %fd59, %p10;
	and.b32  	%r25, %r61, 2;
	setp.eq.s32 	%p11, %r25, 0;
	mov.f64 	%fd62, 0d0000000000000000;
	sub.f64 	%fd63, %fd62, %fd61;
	selp.f64 	%fd64, %fd61, %fd63, %p11;
	mul.f64 	%fd65, %fd64, %fd64;
	mul.f64 	%fd66, %fd8, %fd8;
	shr.s32 	%r26, %r11, 31;
	shr.u32 	%r27, %r26, 29;
	add.s32 	%r28, %r11, %r27;
	shr.s32 	%r29, %r28, 3;
	cvt.s64.s32 	%rd11, %r29;
	mul.wide.s32 	%rd12, %r10, %r1;
	add.s64 	%rd13, %rd12, %rd11;
	cvta.to.global.u64 	%rd14, %rd1;
	add.s64 	%rd15, %rd14, %rd13;
	ld.global.u8 	%r30, [%rd15];
	and.b32  	%r31, %r11, 7;
	shr.u32 	%r32, %r30, %r31;
	and.b32  	%r33, %r32, 1;
	setp.eq.b32 	%p12, %r33, 1;
	selp.f64 	%fd67, %fd66, %fd65, %p12;
	cvta.to.global.u64 	%rd16, %rd2;
	mul.wide.s32 	%rd17, %r1, 48;
	add.s64 	%rd18, %rd16, %rd17;
	ld.global.v2.u32 	{%r34, %r35}, [%rd18];
	shr.u32 	%r36, %r35, 2;
	xor.b32  	%r37, %r36, %r35;
	ld.global.v2.u32 	{%r38, %r39}, [%rd18+8];
	ld.global.v2.u32 	{%r40, %r41}, [%rd18+16];
	st.global.v2.u32 	[%rd18+8], {%r39, %r40};
	shl.b32 	%r42, %r41, 4;
	shl.b32 	%r43, %r37, 1;
	xor.b32  	%r44, %r43, %r42;
	xor.b32  	%r45, %r44, %r37;
	xor.b32  	%r46, %r45, %r41;
	st.global.v2.u32 	[%rd18+16], {%r41, %r46};
	add.s32 	%r47, %r34, 362437;
	st.global.v2.u32 	[%rd18], {%r47, %r38};
	add.s32 	%r48, %r46, %r47;
	cvt.rn.f32.u32 	%f1, %r48;
	fma.rn.f32 	%f2, %f1, 0f2F800000, 0f2F000000;
	cvt.f64.f32 	%fd68, %f2;
	setp.gt.f64 	%p13, %fd67, %fd68;
	selp.u32 	%r49, 1, 0, %p13;
	and.b32  	%r50, %r28, -8;
	sub.s32 	%r51, %r11, %r50;
	mov.b32 	%r52, 1;
	shl.b32 	%r53, %r52, %r51;
	ld.global.u8 	%r54, [%rd15];
	not.b32 	%r55, %r53;
	and.b32  	%r56, %r54, %r55;
	shl.b32 	%r57, %r49, %r51;
	or.b32  	%r58, %r57, %r56;
	st.global.u8 	[%rd15], %r58;
$L__BB3_11:
	ret;

}
	// .globl	_Z9u3_kernelPhP17curandStateXORWOWP7double2iiidddS2_
.visible .entry _Z9u3_kernelPhP17curandStateXORWOWP7double2iiidddS2_(
	.param .u64 .ptr .align 1 _Z9u3_kernelPhP17curandStateXORWOWP7double2iiidddS2__param_0,
	.param .u64 .ptr .align 1 _Z9u3_kernelPhP17curandStateXORWOWP7double2iiidddS2__param_1,
	.param .u64 .ptr .align 1 _Z9u3_kernelPhP17curandStateXORWOWP7double2iiidddS2__param_2,
	.param .u32 _Z9u3_kernelPhP17curandStateXORWOWP7double2iiidddS2__param_3,
	.param .u32 _Z9u3_kernelPhP17curandStateXORWOWP7double2iiidddS2__param_4,
	.param .u32 _Z9u3_kernelPhP17curandStateXORWOWP7double2iiidddS2__param_5,
	.param .f64 _Z9u3_kernelPhP17curandStateXORWOWP7double2iiidddS2__param_6,
	.param .f64 _Z9u3_kernelPhP17curandStateXORWOWP7double2iiidddS2__param_7,
	.param .f64 _Z9u3_kernelPhP17curandStateXORWOWP7double2iiidddS2__param_8,
	.param .align 16 .b8 _Z9u3_kernelPhP17curandStateXORWOWP7double2iiidddS2__param_9[16]
)
{
	.reg .pred 	%p<36>;
	.reg .b32 	%r<127>;
	.reg .b32 	%f<3>;
	.reg .b64 	%rd<50>;
	.reg .b64 	%fd<307>;

	ld.param.u32 	%r36, [_Z9u3_kernelPhP17curandStateXORWOWP7double2iiidddS2__param_3];
	ld.param.f64 	%fd50, [_Z9u3_kernelPhP17curandStateXORWOWP7double2iiidddS2__param_6];
	ld.param.f64 	%fd51, [_Z9u3_kernelPhP17curandStateXORWOWP7double2iiidddS2__param_7];
	ld.param.f64 	%fd52, [_Z9u3_kernelPhP17curandStateXORWOWP7double2iiidddS2__param_8];
	ld.param.v2.f64 	{%fd53, %fd54}, [_Z9u3_kernelPhP17curandStateXORWOWP7double2iiidddS2__param_9];
	mov.u32 	%r37, %ctaid.x;
	mov.u32 	%r38, %ntid.x;
	mov.u32 	%r39, %tid.x;
	mad.lo.s32 	%r1, %r37, %r38, %r39;
	setp.ge.s32 	%p1, %r1, %r36;
	@%p1 bra 	$L__BB4_38;
	mul.f64 	%fd1, %fd50, 0d3FE0000000000000;
	abs.f64 	%fd2, %fd1;
	setp.neu.f64 	%p2, %fd2, 0d7FF0000000000000;
	@%p2 bra 	$L__BB4_3;
	mov.f64 	%fd60, 0d0000000000000000;
	mul.rn.f64 	%fd296, %fd1, %fd60;
	mov.b32 	%r116, 1;
	bra.uni 	$L__BB4_6;
$L__BB4_3:
	mul.f64 	%fd55, %fd1, 0d3FE45F306DC9C883;
	cvt.rni.s32.f64 	%r115, %fd55;
	cvt.rn.f64.s32 	%fd56, %r115;
	fma.rn.f64 	%fd57, %fd56, 0dBFF921FB54442D18, %fd1;
	fma.rn.f64 	%fd58, %fd56, 0dBC91A62633145C00, %fd57;
	fma.rn.f64 	%fd296, %fd56, 0dB97B839A252049C0, %fd58;
	setp.ltu.f64 	%p3, %fd2, 0d41E0000000000000;
	@%p3 bra 	$L__BB4_5;
	{ // callseq 2, 0
	.param .b64 param0;
	st.param.f64 	[param0], %fd1;
	.param .align 16 .b8 retval0[16];
	call.uni (retval0), 
	__internal_trig_reduction_slowpathd, 
	(
	param0
	);
	ld.param.f64 	%fd296, [retval0];
	ld.param.b32 	%r115, [retval0+8];
	} // callseq 2
$L__BB4_5:
	add.s32 	%r116, %r115, 1;
$L__BB4_6:
	setp.neu.f64 	%p4, %fd2, 0d7FF0000000000000;
	shl.b32 	%r42, %r116, 6;
	cvt.u64.u32 	%rd4, %r42;
	and.b64  	%rd5, %rd4, 64;
	mov.u64 	%rd6, __cudart_sin_cos_coeffs;
	add.s64 	%rd7, %rd6, %rd5;
	mul.rn.f64 	%fd61, %fd296, %fd296;
	and.b32  	%r43, %r116, 1;
	setp.eq.b32 	%p5, %r43, 1;
	selp.f64 	%fd62, 0dBDA8FF8320FD8164, 0d3DE5DB65F9785EBA, %p5;
	ld.global.nc.v2.f64 	{%fd63, %fd64}, [%rd7];
	fma.rn.f64 	%fd65, %fd62, %fd61, %fd63;
	fma.rn.f64 	%fd66, %fd65, %fd61, %fd64;
	ld.global.nc.v2.f64 	{%fd67, %fd68}, [%rd7+16];
	fma.rn.f64 	%fd69, %fd66, %fd61, %fd67;
	fma.rn.f64 	%fd70, %fd69, %fd61, %fd68;
	ld.global.nc.v2.f64 	{%fd71, %fd72}, [%rd7+32];
	fma.rn.f64 	%fd73, %fd70, %fd61, %fd71;
	fma.rn.f64 	%fd74, %fd73, %fd61, %fd72;
	fma.rn.f64 	%fd75, %fd74, %fd296, %fd296;
	fma.rn.f64 	%fd76, %fd74, %fd61, 0d3FF0000000000000;
	selp.f64 	%fd77, %fd76, %fd75, %p5;
	and.b32  	%r44, %r116, 2;
	setp.eq.s32 	%p6, %r44, 0;
	mov.f64 	%fd78, 0d0000000000000000;
	sub.f64 	%fd79, %fd78, %fd77;
	selp.f64 	%fd8, %fd77, %fd79, %p6;
	@%p4 bra 	$L__BB4_8;
	mov.f64 	%fd85, 0d0000000000000000;
	mul.rn.f64 	%fd297, %fd1, %fd85;
	mov.b32 	%r117, 0;
	bra.uni 	$L__BB4_10;
$L__BB4_8:
	mul.f64 	%fd80, %fd1, 0d3FE45F306DC9C883;
	cvt.rni.s32.f64 	%r117, %fd80;
	cvt.rn.f64.s32 	%fd81, %r117;
	fma.rn.f64 	%fd82, %fd81, 0dBFF921FB54442D18, %fd1;
	fma.rn.f64 	%fd83, %fd81, 0dBC91A62633145C00, %fd82;
	fma.rn.f64 	%fd297, %fd81, 0dB97B839A252049C0, %fd83;
	setp.ltu.f64 	%p7, %fd2, 0d41E0000000000000;
	@%p7 bra 	$L__BB4_10;
	{ // callseq 3, 0
	.param .b64 param0;
	st.param.f64 	[param0], %fd1;
	.param .align 16 .b8 retval0[16];
	call.uni (retval0), 
	__internal_trig_reduction_slowpathd, 
	(
	param0
	);
	ld.param.f64 	%fd297, [retval0];
	ld.param.b32 	%r117, [retval0+8];
	} // callseq 3
$L__BB4_10:
	shl.b32 	%r47, %r117, 6;
	cvt.u64.u32 	%rd8, %r47;
	and.b64  	%rd9, %rd8, 64;
	add.s64 	%rd11, %rd6, %rd9;
	mul.rn.f64 	%fd86, %fd297, %fd297;
	and.b32  	%r48, %r117, 1;
	setp.eq.b32 	%p8, %r48, 1;
	selp.f64 	%fd87, 0dBDA8FF8320FD8164, 0d3DE5DB65F9785EBA, %p8;
	ld.global.nc.v2.f64 	{%fd88, %fd89}, [%rd11];
	fma.rn.f64 	%fd90, %fd87, %fd86, %fd88;
	fma.rn.f64 	%fd91, %fd90, %fd86, %fd89;
	ld.global.nc.v2.f64 	{%fd92, %fd93}, [%rd11+16];
	fma.rn.f64 	%fd94, %fd91, %fd86, %fd92;
	fma.rn.f64 	%fd95, %fd94, %fd86, %fd93;
	ld.global.nc.v2.f64 	{%fd96, %fd97}, [%rd11+32];
	fma.rn.f64 	%fd98, %fd95, %fd86, %fd96;
	fma.rn.f64 	%fd99, %fd98, %fd86, %fd97;
	fma.rn.f64 	%fd100, %fd99, %fd297, %fd297;
	fma.rn.f64 	%fd101, %fd99, %fd86, 0d3FF0000000000000;
	selp.f64 	%fd102, %fd101, %fd100, %p8;
	and.b32  	%r49, %r117, 2;
	setp.eq.s32 	%p9, %r49, 0;
	mov.f64 	%fd103, 0d0000000000000000;
	sub.f64 	%fd104, %fd103, %fd102;
	selp.f64 	%fd13, %fd102, %fd104, %p9;
	abs.f64 	%fd14, %fd52;
	setp.neu.f64 	%p10, %fd14, 0d7FF0000000000000;
	@%p10 bra 	$L__BB4_12;
	mov.f64 	%fd110, 0d0000000000000000;
	mul.rn.f64 	%fd299, %fd52, %fd110;
	mov.b32 	%r119, 1;
	bra.uni 	$L__BB4_15;
$L__BB4_12:
	mul.f64 	%fd105, %fd52, 0d3FE45F306DC9C883;
	cvt.rni.s32.f64 	%r118, %fd105;
	cvt.rn.f64.s32 	%fd106, %r118;
	fma.rn.f64 	%fd107, %fd106, 0dBFF921FB54442D18, %fd52;
	fma.rn.f64 	%fd108, %fd106, 0dBC91A62633145C00, %fd107;
	fma.rn.f64 	%fd299, %fd106, 0dB97B839A252049C0, %fd108;
	setp.ltu.f64 	%p11, %fd14, 0d41E0000000000000;
	@%p11 bra 	$L__BB4_14;
	{ // callseq 4, 0
	.param .b64 param0;
	st.param.f64 	[param0], %fd52;
	.param .align 16 .b8 retval0[16];
	call.uni (retval0), 
	__internal_trig_reduction_slowpathd, 
	(
	param0
	);
	ld.param.f64 	%fd299, [retval0];
	ld.param.b32 	%r118, [retval0+8];
	} // callseq 4
$L__BB4_14:
	add.s32 	%r119, %r118, 1;
$L__BB4_15:
	setp.neu.f64 	%p12, %fd14, 0d7FF0000000000000;
	shl.b32 	%r52, %r119, 6;
	cvt.u64.u32 	%rd12, %r52;
	and.b64  	%rd13, %rd12, 64;
	add.s64 	%rd15, %rd6, %rd13;
	mul.rn.f64 	%fd111, %fd299, %fd299;
	and.b32  	%r53, %r119, 1;
	setp.eq.b32 	%p13, %r53, 1;
	selp.f64 	%fd112, 0dBDA8FF8320FD8164, 0d3DE5DB65F9785EBA, %p13;
	ld.global.nc.v2.f64 	{%fd113, %fd114}, [%rd15];
	fma.rn.f64 	%fd115, %fd112, %fd111, %fd113;
	fma.rn.f64 	%fd116, %fd115, %fd111, %fd114;
	ld.global.nc.v2.f64 	{%fd117, %fd118}, [%rd15+16];
	fma.rn.f64 	%fd119, %fd116, %fd111, %fd117;
	fma.rn.f64 	%fd120, %fd119, %fd111, %fd118;
	ld.global.nc.v2.f64 	{%fd121, %fd122}, [%rd15+32];
	fma.rn.f64 	%fd123, %fd120, %fd111, %fd121;
	fma.rn.f64 	%fd124, %fd123, %fd111, %fd122;
	fma.rn.f64 	%fd125, %fd124, %fd299, %fd299;
	fma.rn.f64 	%fd126, %fd124, %fd111, 0d3FF0000000000000;
	selp.f64 	%fd127, %fd126, %fd125, %p13;
	and.b32  	%r54, %r119, 2;
	setp.eq.s32 	%p14, %r54, 0;
	mov.f64 	%fd128, 0d0000000000000000;
	sub.f64 	%fd129, %fd128, %fd127;
	selp.f64 	%fd20, %fd127, %fd129, %p14;
	@%p12 bra 	$L__BB4_17;
	mov.f64 	%fd135, 0d0000000000000000;
	mul.rn.f64 	%fd300, %fd52, %fd135;
	mov.b32 	%r120, 0;
	bra.uni 	$L__BB4_19;
$L__BB4_17:
	mul.f64 	%fd130, %fd52, 0d3FE45F306DC9C883;
	cvt.rni.s32.f64 	%r120, %fd130;
	cvt.rn.f64.s32 	%fd131, %r120;
	fma.rn.f64 	%fd132, %fd131, 0dBFF921FB54442D18, %fd52;
	fma.rn.f64 	%fd133, %fd131, 0dBC91A62633145C00, %fd132;
	fma.rn.f64 	%fd300, %fd131, 0dB97B839A252049C0, %fd133;
	setp.ltu.f64 	%p15, %fd14, 0d41E0000000000000;
	@%p15 bra 	$L__BB4_19;
	{ // callseq 5, 0
	.param .b64 param0;
	st.param.f64 	[param0], %fd52;
	.param .align 16 .b8 retval0[16];
	call.uni (retval0), 
	__internal_trig_reduction_slowpathd, 
	(
	param0
	);
	ld.param.f64 	%fd300, [retval0];
	ld.param.b32 	%r120, [retval0+8];
	} // callseq 5
$L__BB4_19:
	shl.b32 	%r57, %r120, 6;
	cvt.u64.u32 	%rd16, %r57;
	and.b64  	%rd17, %rd16, 64;
	add.s64 	%rd19, %rd6, %rd17;
	mul.rn.f64 	%fd136, %fd300, %fd300;
	and.b32  	%r58, %r120, 1;
	setp.eq.b32 	%p16, %r58, 1;
	selp.f64 	%fd137, 0dBDA8FF8320FD8164, 0d3DE5DB65F9785EBA, %p16;
	ld.global.nc.v2.f64 	{%fd138, %fd139}, [%rd19];
	fma.rn.f64 	%fd140, %fd137, %fd136, %fd138;
	fma.rn.f64 	%fd141, %fd140, %fd136, %fd139;
	ld.global.nc.v2.f64 	{%fd142, %fd143}, [%rd19+16];
	fma.rn.f64 	%fd144, %fd141, %fd136, %fd142;
	fma.rn.f64 	%fd145, %fd144, %fd136, %fd143;
	ld.global.nc.v2.f64 	{%fd146, %fd147}, [%rd19+32];
	fma.rn.f64 	%fd148, %fd145, %fd136, %fd146;
	fma.rn.f64 	%fd149, %fd148, %fd136, %fd147;
	fma.rn.f64 	%fd150, %fd149, %fd300, %fd300;
	fma.rn.f64 	%fd151, %fd149, %fd136, 0d3FF0000000000000;
	selp.f64 	%fd152, %fd151, %fd150, %p16;
	and.b32  	%r59, %r120, 2;
	setp.eq.s32 	%p17, %r59, 0;
	mov.f64 	%fd153, 0d0000000000000000;
	sub.f64 	%fd154, %fd153, %fd152;
	selp.f64 	%fd25, %fd152, %fd154, %p17;
	abs.f64 	%fd26, %fd51;
	setp.neu.f64 	%p18, %fd26, 0d7FF0000000000000;
	@%p18 bra 	$L__BB4_21;
	mov.f64 	%fd160, 0d0000000000000000;
	mul.rn.f64 	%fd302, %fd51, %fd160;
	mov.b32 	%r122, 1;
	bra.uni 	$L__BB4_24;
$L__BB4_21:
	mul.f64 	%fd155, %fd51, 0d3FE45F306DC9C883;
	cvt.rni.s32.f64 	%r121, %fd155;
	cvt.rn.f64.s32 	%fd156, %r121;
	fma.rn.f64 	%fd157, %fd156, 0dBFF921FB54442D18, %fd51;
	fma.rn.f64 	%fd158, %fd156, 0dBC91A62633145C00, %fd157;
	fma.rn.f64 	%fd302, %fd156, 0dB97B839A252049C0, %fd158;
	setp.ltu.f64 	%p19, %fd26, 0d41E0000000000000;
	@%p19 bra 	$L__BB4_23;
	{ // callseq 6, 0
	.param .b64 param0;
	st.param.f64 	[param0], %fd51;
	.param .align 16 .b8 retval0[16];
	call.uni (retval0), 
	__internal_trig_reduction_slowpathd, 
	(
	param0
	);
	ld.param.f64 	%fd302, [retval0];
	ld.param.b32 	%r121, [retval0+8];
	} // callseq 6
$L__BB4_23:
	add.s32 	%r122, %r121, 1;
$L__BB4_24:
	setp.neu.f64 	%p20, %fd26, 0d7FF0000000000000;
	shl.b32 	%r62, %r122, 6;
	cvt.u64.u32 	%rd20, %r62;
	and.b64  	%rd21, %rd20, 64;
	add.s64 	%rd23, %rd6, %rd21;
	mul.rn.f64 	%fd161, %fd302, %fd302;
	and.b32  	%r63, %r122, 1;
	setp.eq.b32 	%p21, %r63, 1;
	selp.f64 	%fd162, 0dBDA8FF8320FD8164, 0d3DE5DB65F9785EBA, %p21;
	ld.global.nc.v2.f64 	{%fd163, %fd164}, [%rd23];
	fma.rn.f64 	%fd165, %fd162, %fd161, %fd163;
	fma.rn.f64 	%fd166, %fd165, %fd161, %fd164;
	ld.global.nc.v2.f64 	{%fd167, %fd168}, [%rd23+16];
	fma.rn.f64 	%fd169, %fd166, %fd161, %fd167;
	fma.rn.f64 	%fd170, %fd169, %fd161, %fd168;
	ld.global.nc.v2.f64 	{%fd171, %fd172}, [%rd23+32];
	fma.rn.f64 	%fd173, %fd170, %fd161, %fd171;
	fma.rn.f64 	%fd174, %fd173, %fd161, %fd172;
	fma.rn.f64 	%fd175, %fd174, %fd302, %fd302;
	fma.rn.f64 	%fd176, %fd174, %fd161, 0d3FF0000000000000;
	selp.f64 	%fd177, %fd176, %fd175, %p21;
	and.b32  	%r64, %r122, 2;
	setp.eq.s32 	%p22, %r64, 0;
	mov.f64 	%fd178, 0d0000000000000000;
	sub.f64 	%fd179, %fd178, %fd177;
	selp.f64 	%fd32, %fd177, %fd179, %p22;
	@%p20 bra 	$L__BB4_26;
	mov.f64 	%fd185, 0d0000000000000000;
	mul.rn.f64 	%fd303, %fd51, %fd185;
	mov.b32 	%r123, 0;
	bra.uni 	$L__BB4_28;
$L__BB4_26:
	mul.f64 	%fd180, %fd51, 0d3FE45F306DC9C883;
	cvt.rni.s32.f64 	%r123, %fd180;
	cvt.rn.f64.s32 	%fd181, %r123;
	fma.rn.f64 	%fd182, %fd181, 0dBFF921FB54442D18, %fd51;
	fma.rn.f64 	%fd183, %fd181, 0dBC91A62633145C00, %fd182;
	fma.rn.f64 	%fd303, %fd181, 0dB97B839A252049C0, %fd183;
	setp.ltu.f64 	%p23, %fd26, 0d41E0000000000000;
	@%p23 bra 	$L__BB4_28;
	{ // callseq 7, 0
	.param .b64 param0;
	st.param.f64 	[param0], %fd51;
	.param .align 16 .b8 retval0[16];
	call.uni (retval0), 
	__internal_trig_reduction_slowpathd, 
	(
	param0
	);
	ld.param.f64 	%fd303, [retval0];
	ld.param.b32 	%r123, [retval0+8];
	} // callseq 7
$L__BB4_28:
	shl.b32 	%r67, %r123, 6;
	cvt.u64.u32 	%rd24, %r67;
	and.b64  	%rd25, %rd24, 64;
	add.s64 	%rd27, %rd6, %rd25;
	mul.rn.f64 	%fd186, %fd303, %fd303;
	and.b32  	%r68, %r123, 1;
	setp.eq.b32 	%p24, %r68, 1;
	selp.f64 	%fd187, 0dBDA8FF8320FD8164, 0d3DE5DB65F9785EBA, %p24;
	ld.global.nc.v2.f64 	{%fd188, %fd189}, [%rd27];
	fma.rn.f64 	%fd190, %fd187, %fd186, %fd188;
	fma.rn.f64 	%fd191, %fd190, %fd186, %fd189;
	ld.global.nc.v2.f64 	{%fd192, %fd193}, [%rd27+16];
	fma.rn.f64 	%fd194, %fd191, %fd186, %fd192;
	fma.rn.f64 	%fd195, %fd194, %fd186, %fd193;
	ld.global.nc.v2.f64 	{%fd196, %fd197}, [%rd27+32];
	fma.rn.f64 	%fd198, %fd195, %fd186, %fd196;
	fma.rn.f64 	%fd199, %fd198, %fd186, %fd197;
	fma.rn.f64 	%fd200, %fd199, %fd303, %fd303;
	fma.rn.f64 	%fd201, %fd199, %fd186, 0d3FF0000000000000;
	selp.f64 	%fd202, %fd201, %fd200, %p24;
	and.b32  	%r69, %r123, 2;
	setp.eq.s32 	%p25, %r69, 0;
	mov.f64 	%fd203, 0d0000000000000000;
	sub.f64 	%fd204, %fd203, %fd202;
	selp.f64 	%fd37, %fd202, %fd204, %p25;
	add.f64 	%fd38, %fd51, %fd52;
	abs.f64 	%fd39, %fd38;
	setp.neu.f64 	%p26, %fd39, 0d7FF0000000000000;
	@%p26 bra 	$L__BB4_30;
	mov.f64 	%fd210, 0d0000000000000000;
	mul.rn.f64 	%fd305, %fd38, %fd210;
	mov.b32 	%r125, 1;
	bra.uni 	$L__BB4_33;
$L__BB4_30:
	mul.f64 	%fd205, %fd38, 0d3FE45F306DC9C883;
	cvt.rni.s32.f64 	%r124, %fd205;
	cvt.rn.f64.s32 	%fd206, %r124;
	fma.rn.f64 	%fd207, %fd206, 0dBFF921FB54442D18, %fd38;
	fma.rn.f64 	%fd208, %fd206, 0dBC91A62633145C00, %fd207;
	fma.rn.f64 	%fd305, %fd206, 0dB97B839A252049C0, %fd208;
	setp.ltu.f64 	%p27, %fd39, 0d41E0000000000000;
	@%p27 bra 	$L__BB4_32;
	{ // callseq 8, 0
	.param .b64 param0;
	st.param.f64 	[param0], %fd38;
	.param .align 16 .b8 retval0[16];
	call.uni (retval0), 
	__internal_trig_reduction_slowpathd, 
	(
	param0
	);
	ld.param.f64 	%fd305, [retval0];
	ld.param.b32 	%r124, [retval0+8];
	} // callseq 8
$L__BB4_32:
	add.s32 	%r125, %r124, 1;
$L__BB4_33:
	setp.neu.f64 	%p28, %fd39, 0d7FF0000000000000;
	shl.b32 	%r72, %r125, 6;
	cvt.u64.u32 	%rd28, %r72;
	and.b64  	%rd29, %rd28, 64;
	add.s64 	%rd31, %rd6, %rd29;
	mul.rn.f64 	%fd211, %fd305, %fd305;
	and.b32  	%r73, %r125, 1;
	setp.eq.b32 	%p29, %r73, 1;
	selp.f64 	%fd212, 0dBDA8FF8320FD8164, 0d3DE5DB65F9785EBA, %p29;
	ld.global.nc.v2.f64 	{%fd213, %fd214}, [%rd31];
	fma.rn.f64 	%fd215, %fd212, %fd211, %fd213;
	fma.rn.f64 	%fd216, %fd215, %fd211, %fd214;
	ld.global.nc.v2.f64 	{%fd217, %fd218}, [%rd31+16];
	fma.rn.f64 	%fd219, %fd216, %fd211, %fd217;
	fma.rn.f64 	%fd220, %fd219, %fd211, %fd218;
	ld.global.nc.v2.f64 	{%fd221, %fd222}, [%rd31+32];
	fma.rn.f64 	%fd223, %fd220, %fd211, %fd221;
	fma.rn.f64 	%fd224, %fd223, %fd211, %fd222;
	fma.rn.f64 	%fd225, %fd224, %fd305, %fd305;
	fma.rn.f64 	%fd226, %fd224, %fd211, 0d3FF0000000000000;
	selp.f64 	%fd227, %fd226, %fd225, %p29;
	and.b32  	%r74, %r125, 2;
	setp.eq.s32 	%p30, %r74, 0;
	mov.f64 	%fd228, 0d0000000000000000;
	sub.f64 	%fd229, %fd228, %fd227;
	selp.f64 	%fd45, %fd227, %fd229, %p30;
	@%p28 bra 	$L__BB4_35;
	mov.f64 	%fd235, 0d0000000000000000;
	mul.rn.f64 	%fd306, %fd38, %fd235;
	mov.b32 	%r126, 0;
	bra.uni 	$L__BB4_37;
$L__BB4_35:
	mul.f64 	%fd230, %fd38, 0d3FE45F306DC9C883;
	cvt.rni.s32.f64 	%r126, %fd230;
	cvt.rn.f64.s32 	%fd231, %r126;
	fma.rn.f64 	%fd232, %fd231, 0dBFF921FB54442D18, %fd38;
	fma.rn.f64 	%fd233, %fd231, 0dBC91A62633145C00, %fd232;
	fma.rn.f64 	%fd306, %fd231, 0dB97B839A252049C0, %fd233;
	setp.ltu.f64 	%p31, %fd39, 0d41E0000000000000;
	@%p31 bra 	$L__BB4_37;
	{ // callseq 9, 0
	.param .b64 param0;
	st.param.f64 	[param0], %fd38;
	.param .align 16 .b8 retval0[16];
	call.uni (retval0), 
	__internal_trig_reduction_slowpathd, 
	(
	param0
	);
	ld.param.f64 	%fd306, [retval0];
	ld.param.b32 	%r126, [retval0+8];
	} // callseq 9
$L__BB4_37:
	ld.param.u32 	%r114, [_Z9u3_kernelPhP17curandStateXORWOWP7double2iiidddS2__param_5];
	ld.param.u32 	%r113, [_Z9u3_kernelPhP17curandStateXORWOWP7double2iiidddS2__param_4];
	ld.param.u64 	%rd49, [_Z9u3_kernelPhP17curandStateXORWOWP7double2iiidddS2__param_2];
	ld.param.u64 	%rd48, [_Z9u3_kernelPhP17curandStateXORWOWP7double2iiidddS2__param_1];
	ld.param.u64 	%rd47, [_Z9u3_kernelPhP17curandStateXORWOWP7double2iiidddS2__param_0];
	shl.b32 	%r77, %r126, 6;
	cvt.u64.u32 	%rd32, %r77;
	and.b64  	%rd33, %rd32, 64;
	mov.u64 	%rd34, __cudart_sin_cos_coeffs;
	add.s64 	%rd35, %rd34, %rd33;
	mul.rn.f64 	%fd236, %fd306, %fd306;
	and.b32  	%r78, %r126, 1;
	setp.eq.b32 	%p32, %r78, 1;
	selp.f64 	%fd237, 0dBDA8FF8320FD8164, 0d3DE5DB65F9785EBA, %p32;
	ld.global.nc.v2.f64 	{%fd238, %fd239}, [%rd35];
	fma.rn.f64 	%fd240, %fd237, %fd236, %fd238;
	fma.rn.f64 	%fd241, %fd240, %fd236, %fd239;
	ld.global.nc.v2.f64 	{%fd242, %fd243}, [%rd35+16];
	fma.rn.f64 	%fd244, %fd241, %fd236, %fd242;
	fma.rn.f64 	%fd245, %fd244, %fd236, %fd243;
	ld.global.nc.v2.f64 	{%fd246, %fd247}, [%rd35+32];
	fma.rn.f64 	%fd248, %fd245, %fd236, %fd246;
	fma.rn.f64 	%fd249, %fd248, %fd236, %fd247;
	fma.rn.f64 	%fd250, %fd249, %fd306, %fd306;
	fma.rn.f64 	%fd251, %fd249, %fd236, 0d3FF0000000000000;
	selp.f64 	%fd252, %fd251, %fd250, %p32;
	and.b32  	%r79, %r126, 2;
	setp.eq.s32 	%p33, %r79, 0;
	mov.f64 	%fd253, 0d0000000000000000;
	sub.f64 	%fd254, %fd253, %fd252;
	selp.f64 	%fd255, %fd252, %fd254, %p33;
	neg.f64 	%fd256, %fd13;
	mul.f64 	%fd257, %fd20, %fd256;
	mul.f64 	%fd258, %fd25, 0d0000000000000000;
	sub.f64 	%fd259, %fd257, %fd258;
	mul.f64 	%fd260, %fd20, 0d0000000000000000;
	mul.f64 	%fd261, %fd13, %fd25;
	sub.f64 	%fd262, %fd260, %fd261;
	mul.f64 	%fd263, %fd13, %fd32;
	mul.f64 	%fd264, %fd37, 0d0000000000000000;
	sub.f64 	%fd265, %fd263, %fd264;
	mul.f64 	%fd266, %fd13, %fd37;
	fma.rn.f64 	%fd267, %fd32, 0d0000000000000000, %fd266;
	mul.f64 	%fd268, %fd8, %fd45;
	mul.f64 	%fd269, %fd255, 0d0000000000000000;
	sub.f64 	%fd270, %fd268, %fd269;
	mul.f64 	%fd271, %fd8, %fd255;
	fma.rn.f64 	%fd272, %fd45, 0d0000000000000000, %fd271;
	shr.s32 	%r80, %r114, 31;
	shr.u32 	%r81, %r80, 29;
	add.s32 	%r82, %r114, %r81;
	shr.s32 	%r83, %r82, 3;
	cvt.s64.s32 	%rd36, %r83;
	mul.wide.s32 	%rd37, %r113, %r1;
	add.s64 	%rd38, %rd37, %rd36;
	cvta.to.global.u64 	%rd39, %rd47;
	add.s64 	%rd40, %rd39, %rd38;
	ld.global.u8 	%r84, [%rd40];
	and.b32  	%r85, %r114, 7;
	shr.u32 	%r86, %r84, %r85;
	and.b32  	%r87, %r86, 1;
	setp.eq.b32 	%p34, %r87, 1;
	mul.f64 	%fd273, %fd8, %fd8;
	mul.f64 	%fd274, %fd13, %fd13;
	selp.f64 	%fd275, %fd273, %fd274, %p34;
	cvta.to.global.u64 	%rd41, %rd48;
	mul.wide.s32 	%rd42, %r1, 48;
	add.s64 	%rd43, %rd41, %rd42;
	ld.global.v2.u32 	{%r88, %r89}, [%rd43];
	shr.u32 	%r90, %r89, 2;
	xor.b32  	%r91, %r90, %r89;
	ld.global.v2.u32 	{%r92, %r93}, [%rd43+8];
	ld.global.v2.u32 	{%r94, %r95}, [%rd43+16];
	st.global.v2.u32 	[%rd43+8], {%r93, %r94};
	shl.b32 	%r96, %r95, 4;
	shl.b32 	%r97, %r91, 1;
	xor.b32  	%r98, %r97, %r96;
	xor.b32  	%r99, %r98, %r91;
	xor.b32  	%r100, %r99, %r95;
	st.global.v2.u32 	[%rd43+16], {%r95, %r100};
	add.s32 	%r101, %r88, 362437;
	st.global.v2.u32 	[%rd43], {%r101, %r92};
	add.s32 	%r102, %r100, %r101;
	cvt.rn.f32.u32 	%f1, %r102;
	fma.rn.f32 	%f2, %f1, 0f2F800000, 0f2F000000;
	cvt.f64.f32 	%fd276, %f2;
	setp.gt.f64 	%p35, %fd275, %fd276;
	selp.u32 	%r103, 1, 0, %p35;
	and.b32  	%r104, %r82, -8;
	sub.s32 	%r105, %r114, %r104;
	mov.b32 	%r106, 1;
	shl.b32 	%r107, %r106, %r105;
	ld.global.u8 	%r108, [%rd40];
	not.b32 	%r109, %r107;
	and.b32  	%r110, %r108, %r109;
	shl.b32 	%r111, %r103, %r105;
	or.b32  	%r112, %r111, %r110;
	st.global.u8 	[%rd40], %r112;
	selp.f64 	%fd277, %fd265, %fd8, %p35;
	selp.f64 	%fd278, %fd267, 0d0000000000000000, %p35;
	selp.f64 	%fd279, %fd270, %fd259, %p35;
	selp.f64 	%fd280, %fd272, %fd262, %p35;
	selp.f64 	%fd281, %fd280, %fd278, %p34;
	selp.f64 	%fd282, %fd279, %fd277, %p34;
	cvta.to.global.u64 	%rd44, %rd49;
	mul.wide.s32 	%rd45, %r1, 16;
	add.s64 	%rd46, %rd44, %rd45;
	ld.global.v2.f64 	{%fd283, %fd284}, [%rd46];
	mul.f64 	%fd285, %fd283, %fd282;
	mul.f64 	%fd286, %fd284, %fd281;
	sub.f64 	%fd287, %fd285, %fd286;
	mul.f64 	%fd288, %fd284, %fd282;
	fma.rn.f64 	%fd289, %fd283, %fd281, %fd288;
	mul.f64 	%fd290, %fd53, %fd287;
	mul.f64 	%fd291, %fd54, %fd289;
	sub.f64 	%fd292, %fd290, %fd291;
	mul.f64 	%fd293, %fd53, %fd289;
	fma.rn.f64 	%fd294, %fd54, %fd287, %fd293;
	st.global.v2.f64 	[%rd46], {%fd292, %fd294};
$L__BB4_38:
	ret;

}
	// .globl	_Z9cx_kernelPhiiii
.visible .entry _Z9cx_kernelPhiiii(
	.param .u64 .ptr .align 1 _Z9cx_kernelPhiiii_param_0,
	.param .u32 _Z9cx_kernelPhiiii_param_1,
	.param .u32 _Z9cx_kernelPhiiii_param_2,
	.param .u32 _Z9cx_kernelPhiiii_param_3,
	.param .u32 _Z9cx_kernelPhiiii_param_4
)
{
	.reg .pred 	%p<2>;
	.reg .b32 	%r<33>;
	.reg .b64 	%rd<9>;

	ld.param.u64 	%rd1, [_Z9cx_kernelPhiiii_param_0];
	ld.param.u32 	%r5, [_Z9cx_kernelPhiiii_param_1];
	ld.param.u32 	%r2, [_Z9cx_kernelPhiiii_param_2];
	ld.param.u32 	%r3, [_Z9cx_kernelPhiiii_param_3];
	ld.param.u32 	%r4, [_Z9cx_kernelPhiiii_param_4];
	mov.u32 	%r6, %ctaid.x;
	mov.u32 	%r7, %ntid.x;
	mov.u32 	%r8, %tid.x;
	mad.lo.s32 	%r1, %r6, %r7, %r8;
	setp.ge.s32 	%p1, %r1, %r5;
	@%p1 bra 	$L__BB5_2;
	cvta.to.global.u64 	%rd2, %rd1;
	mul.wide.s32 	%rd3, %r2, %r1;
	add.s64 	%rd4, %rd2, %rd3;
	shr.s32 	%r9, %r3, 31;
	shr.u32 	%r10, %r9, 29;
	add.s32 	%r11, %r3, %r10;
	shr.s32 	%r12, %r11, 3;
	cvt.s64.s32 	%rd5, %r12;
	add.s64 	%rd6, %rd4, %rd5;
	ld.global.u8 	%r13, [%rd6];
	and.b32  	%r14, %r3, 7;
	shr.u32 	%r15, %r13, %r14;
	shr.s32 	%r16, %r4, 31;
	shr.u32 	%r17, %r16, 29;
	add.s32 	%r18, %r4, %r17;
	shr.s32 	%r19, %r18, 3;
	cvt.s64.s32 	%rd7, %r19;
	add.s64 	%rd8, %rd4, %rd7;
	ld.global.u8 	%r20, [%rd8];
	and.b32  	%r21, %r4, 7;
	shr.u32 	%r22, %r20, %r21;
	xor.b32  	%r23, %r22, %r15;
	and.b32  	%r24, %r23, 1;
	and.b32  	%r25, %r18, -8;
	sub.s32 	%r26, %r4, %r25;
	mov.b32 	%r27, 1;
	shl.b32 	%r28, %r27, %r26;
	not.b32 	%r29, %r28;
	and.b32  	%r30, %r20, %r29;
	shl.b32 	%r31, %r24, %r26;
	or.b32  	%r32, %r31, %r30;
	st.global.u8 	[%rd8], %r32;
$L__BB5_2:
	ret;

}
	// .globl	_Z10cu3_kernelPhP17curandStateXORWOWiiiiddd
.visible .entry _Z10cu3_kernelPhP17curandStateXORWOWiiiiddd(
	.param .u64 .ptr .align 1 _Z10cu3_kernelPhP17curandStateXORWOWiiiiddd_param_0,
	.param .u64 .ptr .align 1 _Z10cu3_kernelPhP17curandStateXORWOWiiiiddd_param_1,
	.param .u32 _Z10cu3_kernelPhP17curandStateXORWOWiiiiddd_param_2,
	.param .u32 _Z10cu3_kernelPhP17curandStateXORWOWiiiiddd_param_3,
	.param .u32 _Z10cu3_kernelPhP17curandStateXORWOWiiiiddd_param_4,
	.param .u32 _Z10cu3_kernelPhP17curandStateXORWOWiiiiddd_param_5,
	.param .f64 _Z10cu3_kernelPhP17curandStateXORWOWiiiiddd_param_6,
	.param .f64 _Z10cu3_kernelPhP17curandStateXORWOWiiiiddd_param_7,
	.param .f64 _Z10cu3_kernelPhP17curandStateXORWOWiiiiddd_param_8
)
{
	.reg .pred 	%p<16>;
	.reg .b32 	%r<71>;
	.reg .b32 	%f<3>;
	.reg .b64 	%rd<21>;
	.reg .b64 	%fd<72>;

	ld.param.u64 	%rd2, [_Z10cu3_kernelPhP17curandStateXORWOWiiiiddd_param_0];
	ld.param.u64 	%rd3, [_Z10cu3_kernelPhP17curandStateXORWOWiiiiddd_param_1];
	ld.param.u32 	%r13, [_Z10cu3_kernelPhP17curandStateXORWOWiiiiddd_param_2];
	ld.param.u32 	%r10, [_Z10cu3_kernelPhP17curandStateXORWOWiiiiddd_param_3];
	ld.param.u32 	%r11, [_Z10cu3_kernelPhP17curandStateXORWOWiiiiddd_param_4];
	ld.param.u32 	%r12, [_Z10cu3_kernelPhP17curandStateXORWOWiiiiddd_param_5];
	ld.param.f64 	%fd13, [_Z10cu3_kernelPhP17curandStateXORWOWiiiiddd_param_6];
	mov.u32 	%r14, %ctaid.x;
	mov.u32 	%r15, %ntid.x;
	mov.u32 	%r16, %tid.x;
	mad.lo.s32 	%r1, %r14, %r15, %r16;
	setp.ge.s32 	%p1, %r1, %r13;
	setp.eq.f64 	%p2, %fd13, 0d0000000000000000;
	or.pred  	%p3, %p1, %p2;
	@%p3 bra 	$L__BB6_12;
	cvta.to.global.u64 	%rd4, %rd2;
	mul.wide.s32 	%rd5, %r10, %r1;
	add.s64 	%rd1, %rd4, %rd5;
	shr.s32 	%r17, %r11, 31;
	shr.u32 	%r18, %r17, 29;
	add.s32 	%r19, %r11, %r18;
	shr.s32 	%r20, %r19, 3;
	cvt.s64.s32 	%rd6, %r20;
	add.s64 	%rd7, %rd1, %rd6;
	ld.global.u8 	%r21, [%rd7];
	and.b32  	%r22, %r11, 7;
	shr.u32 	%r23, %r21, %r22;
	and.b32  	%r24, %r23, 1;
	setp.eq.b32 	%p4, %r24, 1;
	not.pred 	%p5, %p4;
	@%p5 bra 	$L__BB6_12;
	mul.f64 	%fd1, %fd13, 0d3FE0000000000000;
	abs.f64 	%fd2, %fd1;
	setp.neu.f64 	%p6, %fd2, 0d7FF0000000000000;
	@%p6 bra 	$L__BB6_4;
	mov.f64 	%fd19, 0d0000000000000000;
	mul.rn.f64 	%fd70, %fd1, %fd19;
	mov.b32 	%r69, 1;
	bra.uni 	$L__BB6_7;
$L__BB6_4:
	mul.f64 	%fd14, %fd1, 0d3FE45F306DC9C883;
	cvt.rni.s32.f64 	%r68, %fd14;
	cvt.rn.f64.s32 	%fd15, %r68;
	fma.rn.f64 	%fd16, %fd15, 0dBFF921FB54442D18, %fd1;
	fma.rn.f64 	%fd17, %fd15, 0dBC91A62633145C00, %fd16;
	fma.rn.f64 	%fd70, %fd15, 0dB97B839A252049C0, %fd17;
	setp.ltu.f64 	%p7, %fd2, 0d41E0000000000000;
	@%p7 bra 	$L__BB6_6;
	{ // callseq 10, 0
	.param .b64 param0;
	st.param.f64 	[param0], %fd1;
	.param .align 16 .b8 retval0[16];
	call.uni (retval0), 
	__internal_trig_reduction_slowpathd, 
	(
	param0
	);
	ld.param.f64 	%fd70, [retval0];
	ld.param.b32 	%r68, [retval0+8];
	} // callseq 10
$L__BB6_6:
	add.s32 	%r69, %r68, 1;
$L__BB6_7:
	setp.neu.f64 	%p8, %fd2, 0d7FF0000000000000;
	shl.b32 	%r27, %r69, 6;
	cvt.u64.u32 	%rd8, %r27;
	and.b64  	%rd9, %rd8, 64;
	mov.u64 	%rd10, __cudart_sin_cos_coeffs;
	add.s64 	%rd11, %rd10, %rd9;
	mul.rn.f64 	%fd20, %fd70, %fd70;
	and.b32  	%r28, %r69, 1;
	setp.eq.b32 	%p9, %r28, 1;
	selp.f64 	%fd21, 0dBDA8FF8320FD8164, 0d3DE5DB65F9785EBA, %p9;
	ld.global.nc.v2.f64 	{%fd22, %fd23}, [%rd11];
	fma.rn.f64 	%fd24, %fd21, %fd20, %fd22;
	fma.rn.f64 	%fd25, %fd24, %fd20, %fd23;
	ld.global.nc.v2.f64 	{%fd26, %fd27}, [%rd11+16];
	fma.rn.f64 	%fd28, %fd25, %fd20, %fd26;
	fma.rn.f64 	%fd29, %fd28, %fd20, %fd27;
	ld.global.nc.v2.f64 	{%fd30, %fd31}, [%rd11+32];
	fma.rn.f64 	%fd32, %fd29, %fd20, %fd30;
	fma.rn.f64 	%fd33, %fd32, %fd20, %fd31;
	fma.rn.f64 	%fd34, %fd33, %fd70, %fd70;
	fma.rn.f64 	%fd35, %fd33, %fd20, 0d3FF0000000000000;
	selp.f64 	%fd36, %fd35, %fd34, %p9;
	and.b32  	%r29, %r69, 2;
	setp.eq.s32 	%p10, %r29, 0;
	mov.f64 	%fd37, 0d0000000000000000;
	sub.f64 	%fd38, %fd37, %fd36;
	selp.f64 	%fd8, %fd36, %fd38, %p10;
	@%p8 bra 	$L__BB6_9;
	mov.f64 	%fd44, 0d0000000000000000;
	mul.rn.f64 	%fd71, %fd1, %fd44;
	mov.b32 	%r70, 0;
	bra.uni 	$L__BB6_11;
$L__BB6_9:
	mul.f64 	%fd39, %fd1, 0d3FE45F306DC9C883;
	cvt.rni.s32.f64 	%r70, %fd39;
	cvt.rn.f64.s32 	%fd40, %r70;
	fma.rn.f64 	%fd41, %fd40, 0dBFF921FB54442D18, %fd1;
	fma.rn.f64 	%fd42, %fd40, 0dBC91A62633145C00, %fd41;
	fma.rn.f64 	%fd71, %fd40, 0dB97B839A252049C0, %fd42;
	setp.ltu.f64 	%p11, %fd2, 0d41E0000000000000;
	@%p11 bra 	$L__BB6_11;
	{ // callseq 11, 0
	.param .b64 param0;
	st.param.f64 	[param0], %fd1;
	.param .align 16 .b8 retval0[16];
	call.uni (retval0), 
	__internal_trig_reduction_slowpathd, 
	(
	param0
	);
	ld.param.f64 	%fd71, [retval0];
	ld.param.b32 	%r70, [retval0+8];
	} // callseq 11
$L__BB6_11:
	shl.b32 	%r32, %r70, 6;
	cvt.u64.u32 	%rd12, %r32;
	and.b64  	%rd13, %rd12, 64;
	add.s64 	%rd15, %rd10, %rd13;
	mul.rn.f64 	%fd45, %fd71, %fd71;
	and.b32  	%r33, %r70, 1;
	setp.eq.b32 	%p12, %r33, 1;
	selp.f64 	%fd46, 0dBDA8FF8320FD8164, 0d3DE5DB65F9785EBA, %p12;
	ld.global.nc.v2.f64 	{%fd47, %fd48}, [%rd15];
	fma.rn.f64 	%fd49, %fd46, %fd45, %fd47;
	fma.rn.f64 	%fd50, %fd49, %fd45, %fd48;
	ld.global.nc.v2.f64 	{%fd51, %fd52}, [%rd15+16];
	fma.rn.f64 	%fd53, %fd50, %fd45, %fd51;
	fma.rn.f64 	%fd54, %fd53, %fd45, %fd52;
	ld.global.nc.v2.f64 	{%fd55, %fd56}, [%rd15+32];
	fma.rn.f64 	%fd57, %fd54, %fd45, %fd55;
	fma.rn.f64 	%fd58, %fd57, %fd45, %fd56;
	fma.rn.f64 	%fd59, %fd58, %fd71, %fd71;
	fma.rn.f64 	%fd60, %fd58, %fd45, 0d3FF0000000000000;
	selp.f64 	%fd61, %fd60, %fd59, %p12;
	and.b32  	%r34, %r70, 2;
	setp.eq.s32 	%p13, %r34, 0;
	mov.f64 	%fd62, 0d0000000000000000;
	sub.f64 	%fd63, %fd62, %fd61;
	selp.f64 	%fd64, %fd61, %fd63, %p13;
	mul.f64 	%fd65, %fd64, %fd64;
	mul.f64 	%fd66, %fd8, %fd8;
	shr.s32 	%r35, %r12, 31;
	shr.u32 	%r36, %r35, 29;
	add.s32 	%r37, %r12, %r36;
	shr.s32 	%r38, %r37, 3;
	cvt.s64.s32 	%rd16, %r38;
	add.s64 	%rd17, %rd1, %rd16;
	ld.global.u8 	%r39, [%rd17];
	and.b32  	%r40, %r12, 7;
	shr.u32 	%r41, %r39, %r40;
	and.b32  	%r42, %r41, 1;
	setp.eq.b32 	%p14, %r42, 1;
	selp.f64 	%fd67, %fd66, %fd65, %p14;
	cvta.to.global.u64 	%rd18, %rd3;
	mul.wide.s32 	%rd19, %r1, 48;
	add.s64 	%rd20, %rd18, %rd19;
	ld.global.v2.u32 	{%r43, %r44}, [%rd20];
	shr.u32 	%r45, %r44, 2;
	xor.b32  	%r46, %r45, %r44;
	ld.global.v2.u32 	{%r47, %r48}, [%rd20+8];
	ld.global.v2.u32 	{%r49, %r50}, [%rd20+16];
	st.global.v2.u32 	[%rd20+8], {%r48, %r49};
	shl.b32 	%r51, %r50, 4;
	shl.b32 	%r52, %r46, 1;
	xor.b32  	%r53, %r52, %r51;
	xor.b32  	%r54, %r53, %r46;
	xor.b32  	%r55, %r54, %r50;
	st.global.v2.u32 	[%rd20+16], {%r50, %r55};
	add.s32 	%r56, %r43, 362437;
	st.global.v2.u32 	[%rd20], {%r56, %r47};
	add.s32 	%r57, %r55, %r56;
	cvt.rn.f32.u32 	%f1, %r57;
	fma.rn.f32 	%f2, %f1, 0f2F800000, 0f2F000000;
	cvt.f64.f32 	%fd68, %f2;
	setp.gt.f64 	%p15, %fd67, %fd68;
	selp.u32 	%r58, 1, 0, %p15;
	and.b32  	%r59, %r37, -8;
	sub.s32 	%r60, %r12, %r59;
	mov.b32 	%r61, 1;
	shl.b32 	%r62, %r61, %r60;
	ld.global.u8 	%r63, [%rd17];
	not.b32 	%r64, %r62;
	and.b32  	%r65, %r63, %r64;
	shl.b32 	%r66, %r58, %r60;
	or.b32  	%r67, %r66, %r65;
	st.global.u8 	[%rd17], %r67;
$L__BB6_12:
	ret;

}
	// .globl	_Z21pack_to_uint64_kernelPhPmii
.visible .entry _Z21pack_to_uint64_kernelPhPmii(
	.param .u64 .ptr .align 1 _Z21pack_to_uint64_kernelPhPmii_param_0,
	.param .u64 .ptr .align 1 _Z21pack_to_uint64_kernelPhPmii_param_1,
	.param .u32 _Z21pack_to_uint64_kernelPhPmii_param_2,
	.param .u32 _Z21pack_to_uint64_kernelPhPmii_param_3
)
{
	.reg .pred 	%p<11>;
	.reg .b32 	%r<44>;
	.reg .b64 	%rd<74>;

	ld.param.u64 	%rd16, [_Z21pack_to_uint64_kernelPhPmii_param_0];
	ld.param.u64 	%rd15, [_Z21pack_to_uint64_kernelPhPmii_param_1];
	ld.param.u32 	%r21, [_Z21pack_to_uint64_kernelPhPmii_param_2];
	ld.param.u32 	%r20, [_Z21pack_to_uint64_kernelPhPmii_param_3];
	cvta.to.global.u64 	%rd1, %rd16;
	mov.u32 	%r22, %ctaid.x;
	mov.u32 	%r23, %ntid.x;
	mov.u32 	%r24, %tid.x;
	mad.lo.s32 	%r1, %r22, %r23, %r24;
	setp.ge.s32 	%p1, %r1, %r21;
	@%p1 bra 	$L__BB7_15;
	mul.wide.s32 	%rd2, %r20, %r1;
	setp.lt.s32 	%p2, %r20, 1;
	mov.b64 	%rd73, 0;
	@%p2 bra 	$L__BB7_14;
	and.b32  	%r2, %r20, 15;
	setp.lt.u32 	%p3, %r20, 16;
	mov.b32 	%r40, 0;
	@%p3 bra 	$L__BB7_5;
	and.b32  	%r40, %r20, 2147483632;
	neg.s32 	%r38, %r40;
$L__BB7_4:
	.pragma "nounroll";
	add.s32 	%r38, %r38, 16;
	setp.ne.s32 	%p4, %r38, 0;
	@%p4 bra 	$L__BB7_4;
$L__BB7_5:
	setp.eq.s32 	%p5, %r2, 0;
	@%p5 bra 	$L__BB7_14;
	and.b32  	%r8, %r20, 7;
	setp.lt.u32 	%p6, %r2, 8;
	mov.b64 	%rd73, 0;
	@%p6 bra 	$L__BB7_8;
	cvt.u64.u32 	%rd21, %r40;
	add.s64 	%rd22, %rd2, %rd21;
	add.s64 	%rd23, %rd1, %rd22;
	ld.global.u8 	%rd24, [%rd23];
	shl.b32 	%r26, %r40, 3;
	ld.global.u8 	%rd25, [%rd23+1];
	add.s32 	%r27, %r26, 8;
	shl.b64 	%rd26, %rd25, %r27;
	or.b64  	%rd27, %rd26, %rd24;
	ld.global.u8 	%rd28, [%rd23+2];
	add.s32 	%r28, %r26, 16;
	shl.b64 	%rd29, %rd28, %r28;
	or.b64  	%rd30, %rd29, %rd27;
	ld.global.u8 	%rd31, [%rd23+3];
	add.s32 	%r29, %r26, 24;
	shl.b64 	%rd32, %rd31, %r29;
	or.b64  	%rd33, %rd32, %rd30;
	ld.global.u8 	%rd34, [%rd23+4];
	add.s32 	%r30, %r26, 32;
	shl.b64 	%rd35, %rd34, %r30;
	or.b64  	%rd36, %rd35, %rd33;
	ld.global.u8 	%rd37, [%rd23+5];
	add.s32 	%r31, %r26, 40;
	shl.b64 	%rd38, %rd37, %r31;
	or.b64  	%rd39, %rd38, %rd36;
	ld.global.u8 	%rd40, [%rd23+6];
	add.s32 	%r32, %r26, 48;
	shl.b64 	%rd41, %rd40, %r32;
	or.b64  	%rd42, %rd41, %rd39;
	ld.global.u8 	%rd43, [%rd23+7];
	add.s32 	%r33, %r26, 56;
	shl.b64 	%rd44, %rd43, %r33;
	or.b64  	%rd73, %rd44, %rd42;
	add.s32 	%r40, %r40, 8;
$L__BB7_8:
	setp.eq.s32 	%p7, %r8, 0;
	@%p7 bra 	$L__BB7_14;
	and.b32  	%r11, %r20, 3;
	setp.lt.u32 	%p8, %r8, 4;
	@%p8 bra 	$L__BB7_11;
	cvt.u64.u32 	%rd46, %r40;
	add.s64 	%rd47, %rd2, %rd46;
	add.s64 	%rd48, %rd1, %rd47;
	ld.global.u8 	%rd49, [%rd48];
	shl.b32 	%r34, %r40, 3;
	shl.b64 	%rd50, %rd49, %r34;
	ld.global.u8 	%rd51, [%rd48+1];
	add.s32 	%r35, %r34, 8;
	shl.b64 	%rd52, %rd51, %r35;
	or.b64  	%rd53, %rd50, %rd52;
	ld.global.u8 	%rd54, [%rd48+2];
	add.s32 	%r36, %r34, 16;
	shl.b64 	%rd55, %rd54, %r36;
	or.b64  	%rd56, %rd53, %rd55;
	ld.global.u8 	%rd57, [%rd48+3];
	add.s32 	%r37, %r34, 24;
	shl.b64 	%rd58, %rd57, %r37;
	or.b64  	%rd59, %rd56, %rd58;
	or.b64  	%rd73, %rd59, %rd73;
	add.s32 	%r40, %r40, 4;
$L__BB7_11:
	setp.eq.s32 	%p9, %r11, 0;
	@%p9 bra 	$L__BB7_14;
	shl.b32 	%r43, %r40, 3;
	cvt.u64.u32 	%rd60, %r40;
	add.s64 	%rd61, %rd2, %rd60;
	add.s64 	%rd71, %rd1, %rd61;
	neg.s32 	%r42, %r11;
$L__BB7_13:
	.pragma "nounroll";
	ld.global.u8 	%rd62, [%rd71];
	shl.b64 	%rd63, %rd62, %r43;
	or.b64  	%rd73, %rd63, %rd73;
	add.s32 	%r43, %r43, 8;
	add.s64 	%rd71, %rd71, 1;
	add.s32 	%r42, %r42, 1;
	setp.ne.s32 	%p10, %r42, 0;
	@%p10 bra 	$L__BB7_13;
$L__BB7_14:
	cvta.to.global.u64 	%rd64, %rd15;
	mul.wide.s32 	%rd65, %r1, 8;
	add.s64 	%rd66, %rd64, %rd65;
	st.global.u64 	[%rd66], %rd73;
$L__BB7_15:
	ret;

}
	// .globl	_ZN6thrust24THRUST_300001_SM_1000_NS8cuda_cub4core6detail13_kernel_agentINS1_15__reduce_by_key9InitAgentIN3cub18CUB_300001_SM_100024ReduceByKeyScanTileStateI7double2iLb0EEEiPiEEJSB_iSC_EEEvDpT0_
.visible .entry _ZN6thrust24THRUST_300001_SM_1000_NS8cuda_cub4core6detail13_kernel_agentINS1_15__reduce_by_key9InitAgentIN3cub18CUB_300001_SM_100024ReduceByKeyScanTileStateI7double2iLb0EEEiPiEEJSB_iSC_EEEvDpT0_(
	.param .align 8 .b8 _ZN6thrust24THRUST_300001_SM_1000_NS8cuda_cub4core6detail13_kernel_agentINS1_15__reduce_by_key9InitAgentIN3cub18CUB_300001_SM_100024ReduceByKeyScanTileStateI7double2iLb0EEEiPiEEJSB_iSC_EEEvDpT0__param_0[24],
	.param .u32 _ZN6thrust24THRUST_300001_SM_1000_NS8cuda_cub4core6detail13_kernel_agentINS1_15__reduce_by_key9InitAgentIN3cub18CUB_300001_SM_100024ReduceByKeyScanTileStateI7double2iLb0EEEiPiEEJSB_iSC_EEEvDpT0__param_1,
	.param .u64 .ptr .align 1 _ZN6thrust24THRUST_300001_SM_1000_NS8cuda_cub4core6detail13_kernel_agentINS1_15__reduce_by_key9InitAgentIN3cub18CUB_300001_SM_100024ReduceByKeyScanTileStateI7double2iLb0EEEiPiEEJSB_iSC_EEEvDpT0__param_2
)
.maxntid 128
{
	.reg .pred 	%p<6>;
	.reg .b32 	%r<11>;
	.reg .b64 	%rd<9>;

	ld.param.u64 	%rd3, [_ZN6thrust24THRUST_300001_SM_1000_NS8cuda_cub4core6detail13_kernel_agentINS1_15__reduce_by_key9InitAgentIN3cub18CUB_300001_SM_100024ReduceByKeyScanTileStateI7double2iLb0EEEiPiEEJSB_iSC_EEEvDpT0__param_0];
	ld.param.u32 	%r4, [_ZN6thrust24THRUST_300001_SM_1000_NS8cuda_cub4core6detail13_kernel_agentINS1_15__reduce_by_key9InitAgentIN3cub18CUB_300001_SM_100024ReduceByKeyScanTileStateI7double2iLb0EEEiPiEEJSB_iSC_EEEvDpT0__param_1];
	ld.param.u64 	%rd2, [_ZN6thrust24THRUST_300001_SM_1000_NS8cuda_cub4core6detail13_kernel_agentINS1_15__reduce_by_key9InitAgentIN3cub18CUB_300001_SM_100024ReduceByKeyScanTileStateI7double2iLb0EEEiPiEEJSB_iSC_EEEvDpT0__param_2];
	cvta.to.global.u64 	%rd1, %rd3;
	mov.u32 	%r1, %ctaid.x;
	mov.u32 	%r5, %ntid.x;
	mov.u32 	%r2, %tid.x;
	mad.lo.s32 	%r3, %r1, %r5, %r2;
	setp.ge.s32 	%p1, %r3, %r4;
	@%p1 bra 	$L__BB8_2;
	mul.wide.s32 	%rd4, %r3, 4;
	add.s64 	%rd5, %rd1, %rd4;
	mov.b32 	%r6, 99;
	st.global.u32 	[%rd5+128], %r6;
$L__BB8_2:
	setp.ne.s32 	%p2, %r1, 0;
	setp.gt.u32 	%p3, %r2, 31;
	or.pred  	%p4, %p2, %p3;
	@%p4 bra 	$L__BB8_4;
	mul.wide.u32 	%rd6, %r2, 4;
	add.s64 	%rd7, %rd1, %rd6;
	mov.b32 	%r8, 0;
	st.global.u32 	[%rd7], %r8;
$L__BB8_4:
	or.b32  	%r9, %r1, %r2;
	setp.ne.s32 	%p5, %r9, 0;
	@%p5 bra 	$L__BB8_6;
	cvta.to.global.u64 	%rd8, %rd2;
	mov.b32 	%r10, 0;
	st.global.u32 	[%rd8], %r10;
$L__BB8_6:
	ret;

}
	// .globl	_ZN6thrust24THRUST_300001_SM_1000_NS8cuda_cub4core6detail13_kernel_agentINS1_15__reduce_by_key16ReduceByKeyAgentINS0_6detail15normal_iteratorINS0_10device_ptrImEEEENS9_I7double2EESB_NS8_ISD_EEN4cuda3std3__48equal_toImEEN12Trajectories19cuDoubleComplex_addEPiiEEJSB_SD_SB_SE_SM_N3cub18CUB_300001_SM_100024ReduceByKeyScanTileStateISC_iLb0EEESJ_SL_iiEEEvDpT0_
.visible .entry _ZN6thrust24THRUST_300001_SM_1000_NS8cuda_cub4core6detail13_kernel_agentINS1_15__reduce_by_key16ReduceByKeyAgentINS0_6detail15normal_iteratorINS0_10device_ptrImEEEENS9_I7double2EESB_NS8_ISD_EEN4cuda3std3__48equal_toImEEN12Trajectories19cuDoubleComplex_addEPiiEEJSB_SD_SB_SE_SM_N3cub18CUB_300001_SM_100024ReduceByKeyScanTileStateISC_iLb0EEESJ_SL_iiEEEvDpT0_(
	.param .align 8 .b8 _ZN6thrust24THRUST_300001_SM_1000_NS8cuda_cub4core6detail13_kernel_agentINS1_15__reduce_by_key16ReduceByKeyAgentINS0_6detail15normal_iteratorINS0_10device_ptrImEEEENS9_I7double2EESB_NS8_ISD_EEN4cuda3std3__48equal_toImEEN12Trajectories19cuDoubleComplex_addEPiiEEJSB_SD_SB_SE_SM_N3cub18CUB_300001_SM_100024ReduceByKeyScanTileStateISC_iLb0EEESJ_SL_iiEEEvDpT0__param_0[8],
	.param .align 8 .b8 _ZN6thrust24THRUST_300001_SM_1000_NS8cuda_cub4core6detail13_kernel_agentINS1_15__reduce_by_key16ReduceByKeyAgentINS0_6detail15normal_iteratorINS0_10device_ptrImEEEENS9_I7double2EESB_NS8_ISD_EEN4cuda3std3__48equal_toImEEN12Trajectories19cuDoubleComplex_addEPiiEEJSB_SD_SB_SE_SM_N3cub18CUB_300001_SM_100024ReduceByKeyScanTileStateISC_iLb0EEESJ_SL_iiEEEvDpT0__param_1[8],
	.param .align 8 .b8 _ZN6thrust24THRUST_300001_SM_1000_NS8cuda_cub4core6detail13_kernel_agentINS1_15__reduce_by_key16ReduceByKeyAgentINS0_6detail15normal_iteratorINS0_10device_ptrImEEEENS9_I7double2EESB_NS8_ISD_EEN4cuda3std3__48equal_toImEEN12Trajectories19cuDoubleComplex_addEPiiEEJSB_SD_SB_SE_SM_N3cub18CUB_300001_SM_100024ReduceByKeyScanTileStateISC_iLb0EEESJ_SL_iiEEEvDpT0__param_2[8],
	.param .align 8 .b8 _ZN6thrust24THRUST_300001_SM_1000_NS8cuda_cub4core6detail13_kernel_agentINS1_15__reduce_by_key16ReduceByKeyAgentINS0_6detail15normal_iteratorINS0_10device_ptrImEEEENS9_I7double2EESB_NS8_ISD_EEN4cuda3std3__48equal_toImEEN12Trajectories19cuDoubleComplex_addEPiiEEJSB_SD_SB_SE_SM_N3cub18CUB_300001_SM_100024ReduceByKeyScanTileStateISC_iLb0EEESJ_SL_iiEEEvDpT0__param_3[8],
	.param .u64 .ptr .align 1 _ZN6thrust24THRUST_300001_SM_1000_NS8cuda_cub4core6detail13_kernel_agentINS1_15__reduce_by_key16ReduceByKeyAgentINS0_6detail15normal_iteratorINS0_10device_ptrImEEEENS9_I7double2EESB_NS8_ISD_EEN4cuda3std3__48equal_toImEEN12Trajectories19cuDoubleComplex_addEPiiEEJSB_SD_SB_SE_SM_N3cub18CUB_300001_SM_100024ReduceByKeyScanTileStateISC_iLb0EEESJ_SL_iiEEEvDpT0__param_4,
	.param .align 8 .b8 _ZN6thrust24THRUST_300001_SM_1000_NS8cuda_cub4core6detail13_kernel_agentINS1_15__reduce_by_key16ReduceByKeyAgentINS0_6detail15normal_iteratorINS0_10device_ptrImEEEENS9_I7double2EESB_NS8_ISD_EEN4cuda3std3__48equal_toImEEN12Trajectories19cuDoubleComplex_addEPiiEEJSB_SD_SB_SE_SM_N3cub18CUB_300001_SM_100024ReduceByKeyScanTileStateISC_iLb0EEESJ_SL_iiEEEvDpT0__param_5[24],
	.param .align 1 .b8 _ZN6thrust24THRUST_300001_SM_1000_NS8cuda_cub4core6detail13_kernel_agentINS1_15__reduce_by_key16ReduceByKeyAgentINS0_6detail15normal_iteratorINS0_10device_ptrImEEEENS9_I7double2EESB_NS8_ISD_EEN4cuda3std3__48equal_toImEEN12Trajectories19cuDoubleComplex_addEPiiEEJSB_SD_SB_SE_SM_N3cub18CUB_300001_SM_100024ReduceByKeyScanTileStateISC_iLb0EEESJ_SL_iiEEEvDpT0__param_6[1],
	.param .align 1 .b8 _ZN6thrust24THRUST_300001_SM_1000_NS8cuda_cub4core6detail13_kernel_agentINS1_15__reduce_by_key16ReduceByKeyAgentINS0_6detail15normal_iteratorINS0_10device_ptrImEEEENS9_I7double2EESB_NS8_ISD_EEN4cuda3std3__48equal_toImEEN12Trajectories19cuDoubleComplex_addEPiiEEJSB_SD_SB_SE_SM_N3cub18CUB_300001_SM_100024ReduceByKeyScanTileStateISC_iLb0EEESJ_SL_iiEEEvDpT0__param_7[1],
	.param .u32 _ZN6thrust24THRUST_300001_SM_1000_NS8cuda_cub4core6detail13_kernel_agentINS1_15__reduce_by_key16ReduceByKeyAgentINS0_6detail15normal_iteratorINS0_10device_ptrImEEEENS9_I7double2EESB_NS8_ISD_EEN4cuda3std3__48equal_toImEEN12Trajectories19cuDoubleComplex_addEPiiEEJSB_SD_SB_SE_SM_N3cub18CUB_300001_SM_100024ReduceByKeyScanTileStateISC_iLb0EEESJ_SL_iiEEEvDpT0__param_8,
	.param .u32 _ZN6thrust24THRUST_300001_SM_1000_NS8cuda_cub4core6detail13_kernel_agentINS1_15__reduce_by_key16ReduceByKeyAgentINS0_6detail15normal_iteratorINS0_10device_ptrImEEEENS9_I7double2EESB_NS8_ISD_EEN4cuda3std3__48equal_toImEEN12Trajectories19cuDoubleComplex_addEPiiEEJSB_SD_SB_SE_SM_N3cub18CUB_300001_SM_100024ReduceByKeyScanTileStateISC_iLb0EEESJ_SL_iiEEEvDpT0__param_9
)
.maxntid 256
{
	.reg .pred 	%p<301>;
	.reg .b32 	%r<2968>;
	.reg .b64 	%rd<725>;
	.reg .b64 	%fd<811>;

	ld.param.u64 	%rd120, [_ZN6thrust24THRUST_300001_SM_1000_NS8cuda_cub4core6detail13_kernel_agentINS1_15__reduce_by_key16ReduceByKeyAgentINS0_6detail15normal_iteratorINS0_10device_ptrImEEEENS9_I7double2EESB_NS8_ISD_EEN4cuda3std3__48equal_toImEEN12Trajectories19cuDoubleComplex_addEPiiEEJSB_SD_SB_SE_SM_N3cub18CUB_300001_SM_100024ReduceByKeyScanTileStateISC_iLb0EEESJ_SL_iiEEEvDpT0__param_5+16];
	ld.param.u64 	%rd119, [_ZN6thrust24THRUST_300001_SM_1000_NS8cuda_cub4core6detail13_kernel_agentINS1_15__reduce_by_key16ReduceByKeyAgentINS0_6detail15normal_iteratorINS0_10device_ptrImEEEENS9_I7double2EESB_NS8_ISD_EEN4cuda3std3__48equal_toImEEN12Trajectories19cuDoubleComplex_addEPiiEEJSB_SD_SB_SE_SM_N3cub18CUB_300001_SM_100024ReduceByKeyScanTileStateISC_iLb0EEESJ_SL_iiEEEvDpT0__param_5+8];
	ld.param.u64 	%rd118, [_ZN6thrust24THRUST_300001_SM_1000_NS8cuda_cub4core6detail13_kernel_agentINS1_15__reduce_by_key16ReduceByKeyAgentINS0_6detail15normal_iteratorINS0_10device_ptrImEEEENS9_I7double2EESB_NS8_ISD_EEN4cuda3std3__48equal_toImEEN12Trajectories19cuDoubleComplex_addEPiiEEJSB_SD_SB_SE_SM_N3cub18CUB_300001_SM_100024ReduceByKeyScanTileStateISC_iLb0EEESJ_SL_iiEEEvDpT0__param_5];
	ld.param.u64 	%rd5, [_ZN6thrust24THRUST_300001_SM_1000_NS8cuda_cub4core6detail13_kernel_agentINS1_15__reduce_by_key16ReduceByKeyAgentINS0_6detail15normal_iteratorINS0_10device_ptrImEEEENS9_I7double2EESB_NS8_ISD_EEN4cuda3std3__48equal_toImEEN12Trajectories19cuDoubleComplex_addEPiiEEJSB_SD_SB_SE_SM_N3cub18CUB_300001_SM_100024ReduceByKeyScanTileStateISC_iLb0EEESJ_SL_iiEEEvDpT0__param_0];
	ld.param.u64 	%rd6, [_ZN6thrust24THRUST_300001_SM_1000_NS8cuda_cub4core6detail13_kernel_agentINS1_15__reduce_by_key16ReduceByKeyAgentINS0_6detail15normal_iteratorINS0_10device_ptrImEEEENS9_I7double2EESB_NS8_ISD_EEN4cuda3std3__48equal_toImEEN12Trajectories19cuDoubleComplex_addEPiiEEJSB_SD_SB_SE_SM_N3cub18CUB_300001_SM_100024ReduceByKeyScanTileStateISC_iLb0EEESJ_SL_iiEEEvDpT0__param_1];
	ld.param.u64 	%rd121, [_ZN6thrust24THRUST_300001_SM_1000_NS8cuda_cub4core6detail13_kernel_agentINS1_15__reduce_by_key16ReduceByKeyAgentINS0_6detail15normal_iteratorINS0_10device_ptrImEEEENS9_I7double2EESB_NS8_ISD_EEN4cuda3std3__48equal_toImEEN12Trajectories19cuDoubleComplex_addEPiiEEJSB_SD_SB_SE_SM_N3cub18CUB_300001_SM_100024ReduceByKeyScanTileStateISC_iLb0EEESJ_SL_iiEEEvDpT0__param_3];
	ld.param.u64 	%rd122, [_ZN6thrust24THRUST_300001_SM_1000_NS8cuda_cub4core6detail13_kernel_agentINS1_15__reduce_by_key16ReduceByKeyAgentINS0_6detail15normal_iteratorINS0_10device_ptrImEEEENS9_I7double2EESB_NS8_ISD_EEN4cuda3std3__48equal_toImEEN12Trajectories19cuDoubleComplex_addEPiiEEJSB_SD_SB_SE_SM_N3cub18CUB_300001_SM_100024ReduceByKeyScanTileStateISC_iLb0EEESJ_SL_iiEEEvDpT0__param_2];
	ld.param.u64 	%rd123, [_ZN6thrust24THRUST_300001_SM_1000_NS8cuda_cub4core6detail13_kernel_agentINS1_15__reduce_by_key16ReduceByKeyAgentINS0_6detail15normal_iteratorINS0_10device_ptrImEEEENS9_I7double2EESB_NS8_ISD_EEN4cuda3std3__48equal_toImEEN12Trajectories19cuDoubleComplex_addEPiiEEJSB_SD_SB_SE_SM_N3cub18CUB_300001_SM_100024ReduceByKeyScanTileStateISC_iLb0EEESJ_SL_iiEEEvDpT0__param_4];
	ld.param.u32 	%r513, [_ZN6thrust24THRUST_300001_SM_1000_NS8cuda_cub4core6detail13_kernel_agentINS1_15__reduce_by_key16ReduceByKeyAgentINS0_6detail15normal_iteratorINS0_10device_ptrImEEEENS9_I7double2EESB_NS8_ISD_EEN4cuda3std3__48equal_toImEEN12Trajectories19cuDoubleComplex_addEPiiEEJSB_SD_SB_SE_SM_N3cub18CUB_300001_SM_100024ReduceByKeyScanTileStateISC_iLb0EEESJ_SL_iiEEEvDpT0__param_8];
	cvta.to.global.u64 	%rd1, %rd123;
	cvta.to.global.u64 	%rd7, %rd122;
	cvta.to.global.u64 	%rd8, %rd121;
	mov.u32 	%r1, %ctaid.x;
	mul.lo.s32 	%r2, %r1, 768;
	sub.s32 	%r3, %r513, %r2;
	setp.lt.s32 	%p6, %r3, 769;
	@%p6 bra 	$L__BB9_118;
	setp.ne.s32 	%p164, %r1, 0;
	@%p164 bra 	$L__BB9_33;
	mov.u32 	%r2828, %tid.x;
	and.b32  	%r2508, %r2828, 31;
	and.b32  	%r2509, %r2828, 992;
	add.s32 	%r2510, %r2, %r2508;
	mad.lo.s32 	%r2511, %r2509, 3, %r2510;
	mul.wide.u32 	%rd637, %r2511, 8;
	add.s64 	%rd622, %rd5, %rd637;
	// begin inline asm
	ld.global.nc.u64 %rd621, [%rd622];
	// end inline asm
	add.s64 	%rd624, %rd622, 256;
	// begin inline asm
	ld.global.nc.u64 %rd623, [%rd624];
	// end inline asm
	add.s64 	%rd626, %rd622, 512;
	// begin inline asm
	ld.global.nc.u64 %rd625, [%rd626];
	// end inline asm
	// begin inline asm
	mov.u32 %r2506, %laneid;
	// end inline asm
	shr.u32 	%r6, %r2828, 5;
	mad.lo.s32 	%r2512, %r6, 96, %r2506;
	shl.b32 	%r2513, %r2512, 3;
	mov.u32 	%r2514, _ZN6thrust24THRUST_300001_SM_1000_NS8cuda_cub4core6detail5shmemE;
	add.s32 	%r2515, %r2514, %r2513;
	st.shared.u64 	[%r2515], %rd621;
	st.shared.u64 	[%r2515+256], %rd623;
	st.shared.u64 	[%r2515+512], %rd625;
	bar.warp.sync 	-1;
	shl.b32 	%r2516, %r2506, 1;
	add.s32 	%r2517, %r2512, %r2516;
	shl.b32 	%r2518, %r2506, 4;
	add.s32 	%r2519, %r2515, %r2518;
	ld.shared.u64 	%rd9, [%r2519];
	ld.shared.u64 	%rd10, [%r2519+8];
	ld.shared.u64 	%rd11, [%r2519+16];
	bar.sync 	0;
	mul.wide.u32 	%rd638, %r2511, 16;
	add.s64 	%rd629, %rd6, %rd638;
	// begin inline asm
	ld.global.nc.v2.u64 {%rd627, %rd628}, [%rd629];
	// end inline asm
	add.s64 	%rd632, %rd629, 512;
	// begin inline asm
	ld.global.nc.v2.u64 {%rd630, %rd631}, [%rd632];
	// end inline asm
	add.s64 	%rd635, %rd629, 1024;
	// begin inline asm
	ld.global.nc.v2.u64 {%rd633, %rd634}, [%rd635];
	// end inline asm
	add.s32 	%r2520, %r2515, %r2513;
	st.shared.v2.u64 	[%r2520], {%rd627, %rd628};
	st.shared.v2.u64 	[%r2520+512], {%rd630, %rd631};
	st.shared.v2.u64 	[%r2520+1024], {%rd633, %rd634};
	bar.warp.sync 	-1;
	shl.b32 	%r2521, %r2517, 3;
	add.s32 	%r2522, %r2519, %r2521;
	ld.shared.v2.f64 	{%fd742, %fd741}, [%r2522];
	ld.shared.v2.f64 	{%fd3, %fd4}, [%r2522+16];
	ld.shared.v2.f64 	{%fd6, %fd5}, [%r2522+32];
	bar.sync 	0;
	shl.b32 	%r2523, %r2828, 3;
	add.s32 	%r2524, %r2514, %r2523;
	add.s32 	%r7, %r2524, 2480;
	st.shared.u64 	[%r2524+2480], %rd11;
	bar.sync 	0;
	setp.eq.s32 	%p254, %r2828, 0;
	mov.b32 	%r2820, 0;
	@%p254 bra 	$L__BB9_4;
	ld.shared.u64 	%rd693, [%r7+-8];
	setp.ne.s64 	%p255, %rd693, %rd9;
	selp.u32 	%r2820, 1, 0, %p255;
$L__BB9_4:
	setp.ne.s64 	%p256, %rd9, %rd10;
	selp.u32 	%r10, 1, 0, %p256;
	setp.ne.s64 	%p257, %rd10, %rd11;
	selp.u32 	%r2765, 1, 0, %p257;
	add.s32 	%r2766, %r2820, %r10;
	add.f64 	%fd625, %fd742, %fd3;
	add.f64 	%fd626, %fd741, %fd4;
	selp.f64 	%fd627, %fd4, %fd626, %p256;
	selp.f64 	%fd628, %fd3, %fd625, %p256;
	add.s32 	%r2526, %r2766, %r2765;
	add.f64 	%fd629, %fd628, %fd6;
	add.f64 	%fd630, %fd627, %fd5;
	selp.f64 	%fd631, %fd5, %fd630, %p257;
	mov.b64 	%rd639, %fd631;
	mov.b64 	{%r2556, %r2561}, %rd639;
	selp.f64 	%fd632, %fd6, %fd629, %p257;
	mov.b64 	%rd640, %fd632;
	mov.b64 	{%r2546, %r2551}, %rd640;
	mov.b32 	%r2762, 1;
	mov.b32 	%r2763, 0;
	mov.b32 	%r2764, -1;
	// begin inline asm
	shfl.sync.up.b32 %r2525, %r2526, %r2762, %r2763, %r2764;
	// end inline asm
	// begin inline asm
	shfl.sync.up.b32 %r2530, %r2763, %r2762, %r2763, %r2764;
	// end inline asm
	// begin inline asm
	shfl.sync.up.b32 %r2535, %r2763, %r2762, %r2763, %r2764;
	// end inline asm
	// begin inline asm
	shfl.sync.up.b32 %r2540, %r2763, %r2762, %r2763, %r2764;
	// end inline asm
	// begin inline asm
	shfl.sync.up.b32 %r2545, %r2546, %r2762, %r2763, %r2764;
	// end inline asm
	// begin inline asm
	shfl.sync.up.b32 %r2550, %r2551, %r2762, %r2763, %r2764;
	// end inline asm
	mov.b64 	%rd641, {%r2545, %r2550};
	mov.b64 	%fd633, %rd641;
	// begin inline asm
	shfl.sync.up.b32 %r2555, %r2556, %r2762, %r2763, %r2764;
	// end inline asm
	// begin inline asm
	shfl.sync.up.b32 %r2560, %r2561, %r2762, %r2763, %r2764;
	// end inline asm
	mov.b64 	%rd642, {%r2555, %r2560};
	mov.b64 	%fd634, %rd642;
	setp.eq.s32 	%p258, %r2526, 0;
	add.f64 	%fd635, %fd632, %fd633;
	add.f64 	%fd636, %fd631, %fd634;
	selp.f64 	%fd637, %fd636, %fd631, %p258;
	selp.f64 	%fd638, %fd635, %fd632, %p258;
	setp.lt.s32 	%p259, %r2506, 1;
	selp.f64 	%fd639, %fd631, %fd637, %p259;
	mov.b64 	%rd643, %fd639;
	mov.b64 	{%r2596, %r2601}, %rd643;
	selp.f64 	%fd640, %fd632, %fd638, %p259;
	mov.b64 	%rd644, %fd640;
	mov.b64 	{%r2586, %r2591}, %rd644;
	selp.b32 	%r2767, 0, %r2525, %p259;
	add.s32 	%r2566, %r2526, %r2767;
	mov.b32 	%r2602, 2;
	// begin inline asm
	shfl.sync.up.b32 %r2565, %r2566, %r2602, %r2763, %r2764;
	// end inline asm
	// begin inline asm
	shfl.sync.up.b32 %r2570, %r2763, %r2602, %r2763, %r2764;
	// end inline asm
	// begin inline asm
	shfl.sync.up.b32 %r2575, %r2763, %r2602, %r2763, %r2764;
	// end inline asm
	// begin inline asm
	shfl.sync.up.b32 %r2580, %r2763, %r2602, %r2763, %r2764;
	// end inline asm
	// begin inline asm
	shfl.sync.up.b32 %r2585, %r2586, %r2602, %r2763, %r2764;
	// end inline asm
	// begin inline asm
	shfl.sync.up.b32 %r2590, %r2591, %r2602, %r2763, %r2764;
	// end inline asm
	mov.b64 	%rd645, {%r2585, %r2590};
	mov.b64 	%fd641, %rd645;
	// begin inline asm
	shfl.sync.up.b32 %r2595, %r2596, %r2602, %r2763, %r2764;
	// end inline asm
	// begin inline asm
	shfl.sync.up.b32 %r2600, %r2601, %r2602, %r2763, %r2764;
	// end inline asm
	mov.b64 	%rd646, {%r2595, %r2600};
	mov.b64 	%fd642, %rd646;
	setp.eq.s32 	%p260, %r2566, 0;
	add.f64 	%fd643, %fd640, %fd641;
	add.f64 	%fd644, %fd639, %fd642;
	selp.f64 	%fd645, %fd644, %fd639, %p260;
	selp.f64 	%fd646, %fd643, %fd640, %p260;
	setp.lt.s32 	%p261, %r2506, 2;
	selp.f64 	%fd647, %fd639, %fd645, %p261;
	mov.b64 	%rd647, %fd647;
	mov.b64 	{%r2636, %r2641}, %rd647;
	selp.f64 	%fd648, %fd640, %fd646, %p261;
	mov.b64 	%rd648, %fd648;
	mov.b64 	{%r2626, %r2631}, %rd648;
	selp.b32 	%r2768, 0, %r2565, %p261;
	add.s32 	%r2606, %r2566, %r2768;
	mov.b32 	%r2642, 4;
	// begin inline asm
	shfl.sync.up.b32 %r2605, %r2606, %r2642, %r2763, %r2764;
	// end inline asm
	// begin inline asm
	shfl.sync.up.b32 %r2610, %r2763, %r2642, %r2763, %r2764;
	// end inline asm
	// begin inline asm
	shfl.sync.up.b32 %r2615, %r2763, %r2642, %r2763, %r2764;
	// end inline asm
	// begin inline asm
	shfl.sync.up.b32 %r2620, %r2763, %r2642, %r2763, %r2764;
	// end inline asm
	// begin inline asm
	shfl.sync.up.b32 %r2625, %r2626, %r2642, %r2763, %r2764;
	// end inline asm
	// begin inline asm
	shfl.sync.up.b32 %r2630, %r2631, %r2642, %r2763, %r2764;
	// end inline asm
	mov.b64 	%rd649, {%r2625, %r2630};
	mov.b64 	%fd649, %rd649;
	// begin inline asm
	shfl.sync.up.b32 %r2635, %r2636, %r2642, %r2763, %r2764;
	// end inline asm
	// begin inline asm
	shfl.sync.up.b32 %r2640, %r2641, %r2642, %r2763, %r2764;
	// end inline asm
	mov.b64 	%rd650, {%r2635, %r2640};
	mov.b64 	%fd650, %rd650;
	setp.eq.s32 	%p262, %r2606, 0;
	add.f64 	%fd651, %fd648, %fd649;
	add.f64 	%fd652, %fd647, %fd650;
	selp.f64 	%fd653, %fd652, %fd647, %p262;
	selp.f64 	%fd654, %fd651, %fd648, %p262;
	setp.lt.s32 	%p263, %r2506, 4;
	selp.f64 	%fd655, %fd647, %fd653, %p263;
	mov.b64 	%rd651, %fd655;
	mov.b64 	{%r2676, %r2681}, %rd651;
	selp.f64 	%fd656, %fd648, %fd654, %p263;
	mov.b64 	%rd652, %fd656;
	mov.b64 	{%r2666, %r2671}, %rd652;
	selp.b32 	%r2769, 0, %r2605, %p263;
	add.s32 	%r2646, %r2606, %r2769;
	mov.b32 	%r2682, 8;
	// begin inline asm
	shfl.sync.up.b32 %r2645, %r2646, %r2682, %r2763, %r2764;
	// end inline asm
	// begin inline asm
	shfl.sync.up.b32 %r2650, %r2763, %r2682, %r2763, %r2764;
	// end inline asm
	// begin inline asm
	shfl.sync.up.b32 %r2655, %r2763, %r2682, %r2763, %r2764;
	// end inline asm
	// begin inline asm
	shfl.sync.up.b32 %r2660, %r2763, %r2682, %r2763, %r2764;
	// end inline asm
	// begin inline asm
	shfl.sync.up.b32 %r2665, %r2666, %r2682, %r2763, %r2764;
	// end inline asm
	// begin inline asm
	shfl.sync.up.b32 %r2670, %r2671, %r2682, %r2763, %r2764;
	// end inline asm
	mov.b64 	%rd653, {%r2665, %r2670};
	mov.b64 	%fd657, %rd653;
	// begin inline asm
	shfl.sync.up.b32 %r2675, %r2676, %r2682, %r2763, %r2764;
	// end inline asm
	// begin inline asm
	shfl.sync.up.b32 %r2680, %r2681, %r2682, %r2763, %r2764;
	// end inline asm
	mov.b64 	%rd654, {%r2675, %r2680};
	mov.b64 	%fd658, %rd654;
	setp.eq.s32 	%p264, %r2646, 0;
	add.f64 	%fd659, %fd656, %fd657;
	add.f64 	%fd660, %fd655, %fd658;
	selp.f64 	%fd661, %fd660, %fd655, %p264;
	selp.f64 	%fd662, %fd659, %fd656, %p264;
	setp.lt.s32 	%p265, %r2506, 8;
	selp.f64 	%fd663, %fd655, %fd661, %p265;
	mov.b64 	%rd655, %fd663;
	mov.b64 	{%r2716, %r2721}, %rd655;
	selp.f64 	%fd664, %fd656, %fd662, %p265;
	mov.b64 	%rd656, %fd664;
	mov.b64 	{%r2706, %r2711}, %rd656;
	selp.b32 	%r2770, 0, %r2645, %p265;
	add.s32 	%r2686, %r2646, %r2770;
	mov.b32 	%r2722, 16;
	// begin inline asm
	shfl.sync.up.b32 %r2685, %r2686, %r2722, %r2763, %r2764;
	// end inline asm
	// begin inline asm
	shfl.sync.up.b32 %r2690, %r2763, %r2722, %r2763, %r2764;
	// end inline asm
	// begin inline asm
	shfl.sync.up.b32 %r2695, %r2763, %r2722, %r2763, %r2764;
	// end inline asm
	// begin inline asm
	shfl.sync.up.b32 %r2700, %r2763, %r2722, %r2763, %r2764;
	// end inline asm
	// begin inline asm
	shfl.sync.up.b32 %r2705, %r2706, %r2722, %r2763, %r2764;
	// end inline asm
	// begin inline asm
	shfl.sync.up.b32 %r2710, %r2711, %r2722, %r2763, %r2764;
	// end inline asm
	mov.b64 	%rd657, {%r2705, %r2710};
	mov.b64 	%fd665, %rd657;
	// begin inline asm
	shfl.sync.up.b32 %r2715, %r2716, %r2722, %r2763, %r2764;
	// end inline asm
	// begin inline asm
	shfl.sync.up.b32 %r2720, %r2721, %r2722, %r2763, %r2764;
	// end inline asm
	mov.b64 	%rd658, {%r2715, %r2720};
	mov.b64 	%fd666, %rd658;
	setp.eq.s32 	%p266, %r2686, 0;
	add.f64 	%fd667, %fd664, %fd665;
	add.f64 	%fd668, %fd663, %fd666;
	selp.f64 	%fd7, %fd668, %fd663, %p266;
	selp.f64 	%fd8, %fd667, %fd664, %p266;
	setp.lt.s32 	%p267, %r2506, 16;
	selp.f64 	%fd669, %fd663, %fd7, %p267;
	mov.b64 	%rd659, %fd669;
	mov.b64 	{%r2756, %r2761}, %rd659;
	selp.f64 	%fd670, %fd664, %fd8, %p267;
	mov.b64 	%rd660, %fd670;
	mov.b64 	{%r2746, %r2751}, %rd660;
	selp.b32 	%r2771, 0, %r2685, %p267;
	add.s32 	%r2726, %r2686, %r2771;
	// begin inline asm
	shfl.sync.up.b32 %r2823, %r2726, %r2762, %r2763, %r2764;
	// end inline asm
	// begin inline asm
	shfl.sync.up.b32 %r2730, %r2763, %r2762, %r2763, %r2764;
	// end inline asm
	// begin inline asm
	shfl.sync.up.b32 %r2735, %r2763, %r2762, %r2763, %r2764;
	// end inline asm
	// begin inline asm
	shfl.sync.up.b32 %r2740, %r2763, %r2762, %r2763, %r2764;
	// end inline asm
	// begin inline asm
	shfl.sync.up.b32 %r2745, %r2746, %r2762, %r2763, %r2764;
	// end inline asm
	// begin inline asm
	shfl.sync.up.b32 %r2750, %r2751, %r2762, %r2763, %r2764;
	// end inline asm
	mov.b64 	%rd661, {%r2745, %r2750};
	mov.b64 	%fd740, %rd661;
	// begin inline asm
	shfl.sync.up.b32 %r2755, %r2756, %r2762, %r2763, %r2764;
	// end inline asm
	// begin inline asm
	shfl.sync.up.b32 %r2760, %r2761, %r2762, %r2763, %r2764;
	// end inline asm
	mov.b64 	%rd662, {%r2755, %r2760};
	mov.b64 	%fd739, %rd662;
	setp.ne.s32 	%p268, %r2506, 31;
	@%p268 bra 	$L__BB9_6;
	shl.b32 	%r2772, %r6, 5;
	add.s32 	%r2774, %r2514, %r2772;
	mov.b32 	%r2775, 0;
	st.shared.v4.u32 	[%r2774], {%r2726, %r2775, %r2775, %r2775};
	st.shared.v2.f64 	[%r2774+16], {%fd8, %fd7};
$L__BB9_6:
	bar.sync 	0;
	ld.shared.u32 	%r2776, [_ZN6thrust24THRUST_300001_SM_1000_NS8cuda_cub4core6detail5shmemE];
	ld.shared.v2.f64 	{%fd671, %fd672}, [_ZN6thrust24THRUST_300001_SM_1000_NS8cuda_cub4core6detail5shmemE+16];
	ld.shared.u32 	%r2777, [_ZN6thrust24THRUST_300001_SM_1000_NS8cuda_cub4core6detail5shmemE+32];
	ld.shared.v2.f64 	{%fd673, %fd674}, [_ZN6thrust24THRUST_300001_SM_1000_NS8cuda_cub4core6detail5shmemE+48];
	add.s32 	%r2778, %r2777, %r2776;
	setp.eq.s32 	%p269, %r2777, 0;
	add.f64 	%fd675, %fd671, %fd673;
	add.f64 	%fd676, %fd672, %fd674;
	selp.f64 	%fd677, %fd676, %fd674, %p269;
	selp.f64 	%fd678, %fd675, %fd673, %p269;
	setp.eq.s32 	%p270, %r6, 2;
	selp.f64 	%fd679, %fd677, %fd672, %p270;
	selp.f64 	%fd680, %fd678, %fd671, %p270;
	selp.b32 	%r2779, %r2778, %r2776, %p270;
	ld.shared.u32 	%r2780, [_ZN6thrust24THRUST_300001_SM_1000_NS8cuda_cub4core6detail5shmemE+64];
	ld.shared.v2.f64 	{%fd681, %fd682}, [_ZN6thrust24THRUST_300001_SM_1000_NS8cuda_cub4core6detail5shmemE+80];
	add.s32 	%r2781, %r2780, %r2778;
	setp.eq.s32 	%p271, %r2780, 0;
	add.f64 	%fd683, %fd678, %fd681;
	add.f64 	%fd684, %fd677, %fd682;
	selp.f64 	%fd685, %fd684, %fd682, %p271;
	selp.f64 	%fd686, %fd683, %fd681, %p271;
	setp.eq.s32 	%p272, %r6, 3;
	selp.f64 	%fd687, %fd685, %fd679, %p272;
	selp.f64 	%fd688, %fd686, %fd680, %p272;
	selp.b32 	%r2782, %r2781, %r2779, %p272;
	ld.shared.u32 	%r2783, [_ZN6thrust24THRUST_300001_SM_1000_NS8cuda_cub4core6detail5shmemE+96];
	ld.shared.v2.f64 	{%fd689, %fd690}, [_ZN6thrust24THRUST_300001_SM_1000_NS8cuda_cub4core6detail5shmemE+112];
	add.s32 	%r2784, %r2783, %r2781;
	setp.eq.s32 	%p273, %r2783, 0;
	add.f64 	%fd691, %fd686, %fd689;
	add.f64 	%fd692, %fd685, %fd690;
	selp.f64 	%fd693, %fd692, %fd690, %p273;
	selp.f64 	%fd694, %fd691, %fd689, %p273;
	setp.eq.s32 	%p274, %r6, 4;
	selp.f64 	%fd695, %fd693, %fd687, %p274;
	selp.f64 	%fd696, %fd694, %fd688, %p274;
	selp.b32 	%r2785, %r2784, %r2782, %p274;
	ld.shared.u32 	%r2786, [_ZN6thrust24THRUST_300001_SM_1000_NS8cuda_cub4core6detail5shmemE+128];
	ld.shared.v2.f64 	{%fd697, %fd698}, [_ZN6thrust24THRUST_300001_SM_1000_NS8cuda_cub4core6detail5shmemE+144];
	add.s32 	%r2787, %r2786, %r2784;
	setp.eq.s32 	%p275, %r2786, 0;
	add.f64 	%fd699, %fd694, %fd697;
	add.f64 	%fd700, %fd693, %fd698;
	selp.f64 	%fd701, %fd700, %fd698, %p275;
	selp.f64 	%fd702, %fd699, %fd697, %p275;
	setp.eq.s32 	%p276, %r6, 5;
	selp.f64 	%fd703, %fd701, %fd695, %p276;
	selp.f64 	%fd704, %fd702, %fd696, %p276;
	selp.b32 	%r2788, %r2787, %r2785, %p276;
	ld.shared.u32 	%r2789, [_ZN6thrust24THRUST_300001_SM_1000_NS8cuda_cub4core6detail5shmemE+160];
	ld.shared.v2.f64 	{%fd705, %fd706}, [_ZN6thrust24THRUST_300001_SM_1000_NS8cuda_cub4core6detail5shmemE+176];
	add.s32 	%r2790, %r2789, %r2787;
	setp.eq.s32 	%p277, %r2789, 0;
	add.f64 	%fd707, %fd702, %fd705;
	add.f64 	%fd708, %fd701, %fd706;
	selp.f64 	%fd709, %fd708, %fd706, %p277;
	selp.f64 	%fd710, %fd707, %fd705, %p277;
	setp.eq.s32 	%p278, %r6, 6;
	selp.f64 	%fd711, %fd709, %fd703, %p278;
	selp.f64 	%fd712, %fd710, %fd704, %p278;
	selp.b32 	%r2791, %r2790, %r2788, %p278;
	ld.shared.u32 	%r2792, [_ZN6thrust24THRUST_300001_SM_1000_NS8cuda_cub4core6detail5shmemE+192];
	ld.shared.v2.f64 	{%fd713, %fd714}, [_ZN6thrust24THRUST_300001_SM_1000_NS8cuda_cub4core6detail5shmemE+208];
	add.s32 	%r2793, %r2792, %r2790;
	setp.eq.s32 	%p279, %r2792, 0;
	add.f64 	%fd715, %fd710, %fd713;
	add.f64 	%fd716, %fd709, %fd714;
	selp.f64 	%fd717, %fd716, %fd714, %p279;
	selp.f64 	%fd718, %fd715, %fd713, %p279;
	setp.eq.s32 	%p280, %r6, 7;
	selp.f64 	%fd11, %fd717, %fd711, %p280;
	selp.f64 	%fd12, %fd718, %fd712, %p280;
	selp.b32 	%r13, %r2793, %r2791, %p280;
	ld.shared.u32 	%r2794, [_ZN6thrust24THRUST_300001_SM_1000_NS8cuda_cub4core6detail5shmemE+224];
	ld.shared.v2.f64 	{%fd719, %fd720}, [_ZN6thrust24THRUST_300001_SM_1000_NS8cuda_cub4core6detail5shmemE+240];
	add.s32 	%r14, %r2794, %r2793;
	setp.eq.s32 	%p281, %r2794, 0;
	add.f64 	%fd721, %fd718, %fd719;
	add.f64 	%fd722, %fd717, %fd720;
	selp.f64 	%fd13, %fd722, %fd720, %p281;
	selp.f64 	%fd14, %fd721, %fd719, %p281;
	setp.lt.u32 	%p282, %r2828, 32;
	@%p282 bra 	$L__BB9_8;
	setp.eq.s32 	%p283, %r2823, 0;
	add.f64 	%fd723, %fd12, %fd740;
	add.f64 	%fd724, %fd11, %fd739;
	selp.f64 	%fd725, %fd724, %fd739, %p283;
	selp.f64 	%fd726, %fd723, %fd740, %p283;
	setp.eq.s32 	%p284, %r2506, 0;
	selp.f64 	%fd739, %fd11, %fd725, %p284;
	selp.f64 	%fd740, %fd12, %fd726, %p284;
	selp.b32 	%r2795, 0, %r2823, %p284;
	add.s32 	%r2823, %r13, %r2795;
$L__BB9_8:
	setp.eq.s32 	%p285, %r2828, 0;
	mov.u32 	%r2822, %r2820;
	@%p285 bra 	$L__BB9_11;
	add.s32 	%r2822, %r2820, %r2823;
	setp.ne.s32 	%p286, %r2820, 0;
	@%p286 bra 	$L__BB9_11;
	add.f64 	%fd742, %fd740, %fd742;
	add.f64 	%fd741, %fd739, %fd741;
$L__BB9_11:
	setp.ne.s64 	%p287, %rd9, %rd10;
	setp.ne.s32 	%p288, %r2828, 0;
	add.s32 	%r19, %r2822, %r10;
	add.f64 	%fd727, %fd742, %fd3;
	add.f64 	%fd728, %fd741, %fd4;
	selp.f64 	%fd23, %fd4, %fd728, %p287;
	selp.f64 	%fd24, %fd3, %fd727, %p287;
	@%p288 bra 	$L__BB9_13;
	add.s64 	%rd663, %rd120, 1024;
	mov.b32 	%r2823, 0;
	mov.b64 	%rd664, {%r14, %r2823};
	mov.b64 	%rd667, %fd14;
	mov.b64 	%rd668, %fd13;
	mov.b64 	%rd665, 0;
	// begin inline asm
	st.cg.v2.u64 [%rd663], {%rd664, %rd665};
	// end inline asm
	add.s64 	%rd666, %rd120, 1040;
	// begin inline asm
	st.cg.v2.u64 [%rd666], {%rd667, %rd668};
	// end inline asm
	add.s64 	%rd669, %rd118, 128;
	mov.b32 	%r2796, 101;
	// begin inline asm
	st.release.gpu.u32 [%rd669], %r2796;
	// end inline asm
$L__BB9_13:
	setp.lt.s32 	%p289, %r14, 257;
	@%p289 bra 	$L__BB9_27;
	bar.sync 	0;
	setp.eq.s32 	%p293, %r2820, 0;
	@%p293 bra 	$L__BB9_16;
	shl.b32 	%r2798, %r2823, 5;
	add.s32 	%r2800, %r2514, %r2798;
	st.shared.u64 	[%r2800], %rd693;
	st.shared.v2.f64 	[%r2800+16], {%fd740, %fd739};
$L__BB9_16:
	setp.eq.s64 	%p294, %rd9, %rd10;
	@%p294 bra 	$L__BB9_18;
	shl.b32 	%r2801, %r2822, 5;
	add.s32 	%r2803, %r2514, %r2801;
	st.shared.u64 	[%r2803], %rd9;
	st.shared.v2.f64 	[%r2803+16], {%fd742, %fd741};
$L__BB9_18:
	setp.eq.s64 	%p295, %rd10, %rd11;
	@%p295 bra 	$L__BB9_20;
	shl.b32 	%r2804, %r19, 5;
	add.s32 	%r2806, %r2514, %r2804;
	st.shared.u64 	[%r2806], %rd10;
	st.shared.v2.f64 	[%r2806+16], {%fd24, %fd23};
$L__BB9_20:
	bar.sync 	0;
	setp.ge.u32 	%p296, %r2828, %r14;
	@%p296 bra 	$L__BB9_266;
	not.b32 	%r2807, %r2828;
	add.s32 	%r21, %r14, %r2807;
	and.b32  	%r2808, %r21, 768;
	setp.eq.s32 	%p297, %r2808, 768;
	@%p297 bra 	$L__BB9_24;
	shr.u32 	%r2809, %r21, 8;
	add.s32 	%r2810, %r2809, 1;
	and.b32  	%r2811, %r2810, 3;
	mul.wide.u32 	%rd682, %r2828, 16;
	add.s64 	%rd695, %rd8, %rd682;
	mul.wide.u32 	%rd683, %r2828, 8;
	add.s64 	%rd694, %rd7, %rd683;
	shl.b32 	%r2812, %r2828, 5;
	add.s32 	%r2814, %r2812, %r2514;
	add.s32 	%r2825, %r2814, 16;
	neg.s32 	%r2824, %r2811;
	shl.b32 	%r2815, %r2810, 8;
	and.b32  	%r2816, %r2815, 768;
	add.s32 	%r2828, %r2828, %r2816;
$L__BB9_23:
	.pragma "nounroll";
	ld.shared.u64 	%rd684, [%r2825+-16];
	ld.shared.v2.f64 	{%fd729, %fd730}, [%r2825];
	st.global.u64 	[%rd694], %rd684;
	st.global.v2.f64 	[%rd695], {%fd729, %fd730};
	add.s64 	%rd695, %rd695, 4096;
	add.s64 	%rd694, %rd694, 2048;
	add.s32 	%r2825, %r2825, 8192;
	add.s32 	%r2824, %r2824, 1;
	setp.ne.s32 	%p298, %r2824, 0;
	@%p298 bra 	$L__BB9_23;
$L__BB9_24:
	setp.lt.u32 	%p299, %r21, 768;
	@%p299 bra 	$L__BB9_266;
	shl.b32 	%r2817, %r2828, 5;
	add.s32 	%r2819, %r2817, %r2514;
	add.s32 	%r2827, %r2819, 16384;
	mul.wide.u32 	%rd685, %r2828, 8;
	add.s64 	%rd686, %rd685, %rd7;
	add.s64 	%rd697, %rd686, 4096;
	mul.wide.u32 	%rd687, %r2828, 16;
	add.s64 	%rd688, %rd687, %rd8;
	add.s64 	%rd696, %rd688, 8192;
$L__BB9_26:
	ld.shared.u64 	%rd689, [%r2827+-16384];
	ld.shared.v2.f64 	{%fd731, %fd732}, [%r2827+-16368];
	st.global.u64 	[%rd697+-4096], %rd689;
	st.global.v2.f64 	[%rd696+-8192], {%fd731, %fd732};
	ld.shared.u64 	%rd690, [%r2827+-8192];
	ld.shared.v2.f64 	{%fd733, %fd734}, [%r2827+-8176];
	st.global.u64 	[%rd697+-2048], %rd690;
	st.global.v2.f64 	[%rd696+-4096], {%fd733, %fd734};
	ld.shared.u64 	%rd691, [%r2827];
	ld.shared.v2.f64 	{%fd735, %fd736}, [%r2827+16];
	st.global.u64 	[%rd697], %rd691;
	st.global.v2.f64 	[%rd696], {%fd735, %fd736};
	ld.shared.u64 	%rd692, [%r2827+8192];
	ld.shared.v2.f64 	{%fd737, %fd738}, [%r2827+8208];
	st.global.u64 	[%rd697+2048], %rd692;
	st.global.v2.f64 	[%rd696+4096], {%fd737, %fd738};
	add.s32 	%r2828, %r2828, 1024;
	add.s32 	%r2827, %r2827, 32768;
	add.s64 	%rd697, %rd697, 8192;
	add.s64 	%rd696, %rd696, 16384;
	setp.lt.s32 	%p300, %r2828, %r14;
	@%p300 bra 	$L__BB9_26;
	bra.uni 	$L__BB9_266;
$L__BB9_27:
	setp.eq.s32 	%p290, %r2820, 0;
	@%p290 bra 	$L__BB9_29;
	mul.wide.s32 	%rd670, %r2823, 8;
	add.s64 	%rd671, %rd7, %rd670;
	st.global.u64 	[%rd671], %rd693;
	mul.wide.s32 	%rd672, %r2823, 16;
	add.s64 	%rd673, %rd8, %rd672;
	st.global.v2.f64 	[%rd673], {%fd740, %fd739};
$L__BB9_29:
	setp.eq.s64 	%p291, %rd9, %rd10;
	@%p291 bra 	$L__BB9_31;
	mul.wide.s32 	%rd674, %r2822, 8;
	add.s64 	%rd675, %rd7, %rd674;
	st.global.u64 	[%rd675], %rd9;
	mul.wide.s32 	%rd676, %r2822, 16;
	add.s64 	%rd677, %rd8, %rd676;
	st.global.v2.f64 	[%rd677], {%fd742, %fd741};
$L__BB9_31:
	setp.eq.s64 	%p292, %rd10, %rd11;
	@%p292 bra 	$L__BB9_266;
	mul.wide.s32 	%rd678, %r19, 8;
	add.s64 	%rd679, %rd7, %rd678;
	st.global.u64 	[%rd679], %rd10;
	mul.wide.s32 	%rd680, %r19, 16;
	add.s64 	%rd681, %rd8, %rd680;
	st.global.v2.f64 	[%rd681], {%fd24, %fd23};
	bra.uni 	$L__BB9_266;
$L__BB9_33:
	mov.u32 	%r2892, %tid.x;
	and.b32  	%r1673, %r2892, 31;
	and.b32  	%r1674, %r2892, 992;
	add.s32 	%r1675, %r2, %r1673;
	mad.lo.s32 	%r36, %r1674, 3, %r1675;
	mul.wide.u32 	%rd424, %r36, 8;
	add.s64 	%rd418, %rd5, %rd424;
	// begin inline asm
	ld.global.nc.u64 %rd417, [%rd418];
	// end inline asm
	add.s64 	%rd420, %rd418, 256;
	// begin inline asm
	ld.global.nc.u64 %rd419, [%rd420];
	// end inline asm
	add.s64 	%rd422, %rd418, 512;
	// begin inline asm
	ld.global.nc.u64 %rd421, [%rd422];
	// end inline asm
	// begin inline asm
	mov.u32 %r1672, %laneid;
	// end inline asm
	shr.u32 	%r38, %r2892, 5;
	mad.lo.s32 	%r39, %r38, 96, %r1672;
	shl.b32 	%r1676, %r39, 3;
	mov.u32 	%r1677, _ZN6thrust24THRUST_300001_SM_1000_NS8cuda_cub4core6detail5shmemE;
	add.s32 	%r40, %r1677, %r1676;
	st.shared.u64 	[%r40], %rd417;
	st.shared.u64 	[%r40+256], %rd419;
	st.shared.u64 	[%r40+512], %rd421;
	bar.warp.sync 	-1;
	shl.b32 	%r41, %r1672, 1;
	shl.b32 	%r1678, %r1672, 4;
	add.s32 	%r42, %r40, %r1678;
	ld.shared.u64 	%rd26, [%r42];
	ld.shared.u64 	%rd27, [%r42+8];
	ld.shared.u64 	%rd28, [%r42+16];
	setp.ne.s32 	%p165, %r2892, 0;
	mov.b64 	%rd699, 0;
	@%p165 bra 	$L__BB9_35;
	mul.wide.u32 	%rd427, %r2, 8;
	add.s64 	%rd428, %rd5, %rd427;
	add.s64 	%rd426, %rd428, -8;
	// begin inline asm
	ld.global.nc.u64 %rd699, [%rd426];
	// end inline asm
$L__BB9_35:
	setp.eq.s32 	%p166, %r2892, 0;
	bar.sync 	0;
	mul.wide.u32 	%rd438, %r36, 16;
	add.s64 	%rd431, %rd6, %rd438;
	// begin inline asm
	ld.global.nc.v2.u64 {%rd429, %rd430}, [%rd431];
	// end inline asm
	add.s64 	%rd434, %rd431, 512;
	// begin inline asm
	ld.global.nc.v2.u64 {%rd432, %rd433}, [%rd434];
	// end inline asm
	add.s64 	%rd437, %rd431, 1024;
	// begin inline asm
	ld.global.nc.v2.u64 {%rd435, %rd436}, [%rd437];
	// end inline asm
	add.s32 	%r1680, %r40, %r1676;
	st.shared.v2.u64 	[%r1680], {%rd429, %rd430};
	st.shared.v2.u64 	[%r1680+512], {%rd432, %rd433};
	st.shared.v2.u64 	[%r1680+1024], {%rd435, %rd436};
	bar.warp.sync 	-1;
	add.s32 	%r1681, %r39, %r41;
	shl.b32 	%r1682, %r1681, 3;
	add.s32 	%r1683, %r42, %r1682;
	ld.shared.v2.f64 	{%fd25, %fd26}, [%r1683];
	ld.shared.v2.f64 	{%fd27, %fd28}, [%r1683+16];
	ld.shared.v2.f64 	{%fd30, %fd29}, [%r1683+32];
	bar.sync 	0;
	shl.b32 	%r1684, %r2892, 3;
	add.s32 	%r1686, %r1677, %r1684;
	add.s32 	%r43, %r1686, 2480;
	st.shared.u64 	[%r1686+2480], %rd28;
	bar.sync 	0;
	@%p166 bra 	$L__BB9_37;
	ld.shared.u64 	%rd699, [%r43+-8];
$L__BB9_37:
	setp.ne.s64 	%p167, %rd699, %rd26;
	selp.u32 	%r44, 1, 0, %p167;
	setp.ne.s64 	%p168, %rd26, %rd27;
	selp.u32 	%r1927, 1, 0, %p168;
	setp.ne.s64 	%p169, %rd27, %rd28;
	selp.u32 	%r1928, 1, 0, %p169;
	add.s32 	%r45, %r1927, %r44;
	add.f64 	%fd479, %fd25, %fd27;
	add.f64 	%fd480, %fd26, %fd28;
	selp.f64 	%fd481, %fd28, %fd480, %p168;
	selp.f64 	%fd482, %fd27, %fd479, %p168;
	add.s32 	%r1688, %r45, %r1928;
	add.f64 	%fd483, %fd482, %fd30;
	add.f64 	%fd484, %fd481, %fd29;
	selp.f64 	%fd485, %fd29, %fd484, %p169;
	mov.b64 	%rd439, %fd485;
	mov.b64 	{%r1718, %r1723}, %rd439;
	selp.f64 	%fd486, %fd30, %fd483, %p169;
	mov.b64 	%rd440, %fd486;
	mov.b64 	{%r1708, %r1713}, %rd440;
	mov.b32 	%r1924, 1;
	mov.b32 	%r1925, 0;
	mov.b32 	%r1926, -1;
	// begin inline asm
	shfl.sync.up.b32 %r1687, %r1688, %r1924, %r1925, %r1926;
	// end inline asm
	// begin inline asm
	shfl.sync.up.b32 %r1692, %r1925, %r1924, %r1925, %r1926;
	// end inline asm
	// begin inline asm
	shfl.sync.up.b32 %r1697, %r1925, %r1924, %r1925, %r1926;
	// end inline asm
	// begin inline asm
	shfl.sync.up.b32 %r1702, %r1925, %r1924, %r1925, %r1926;
	// end inline asm
	// begin inline asm
	shfl.sync.up.b32 %r1707, %r1708, %r1924, %r1925, %r1926;
	// end inline asm
	// begin inline asm
	shfl.sync.up.b32 %r1712, %r1713, %r1924, %r1925, %r1926;
	// end inline asm
	mov.b64 	%rd441, {%r1707, %r1712};
	mov.b64 	%fd487, %rd441;
	// begin inline asm
	shfl.sync.up.b32 %r1717, %r1718, %r1924, %r1925, %r1926;
	// end inline asm
	// begin inline asm
	shfl.sync.up.b32 %r1722, %r1723, %r1924, %r1925, %r1926;
	// end inline asm
	mov.b64 	%rd442, {%r1717, %r1722};
	mov.b64 	%fd488, %rd442;
	setp.eq.s32 	%p170, %r1688, 0;
	add.f64 	%fd489, %fd486, %fd487;
	add.f64 	%fd490, %fd485, %fd488;
	selp.f64 	%fd491, %fd489, %fd486, %p170;
	selp.f64 	%fd492, %fd490, %fd485, %p170;
	setp.lt.s32 	%p171, %r1672, 1;
	selp.b32 	%r1929, 0, %r1687, %p171;
	add.s32 	%r1728, %r1688, %r1929;
	selp.f64 	%fd493, %fd486, %fd491, %p171;
	mov.b64 	%rd443, %fd493;
	mov.b64 	{%r1748, %r1753}, %rd443;
	selp.f64 	%fd494, %fd485, %fd492, %p171;
	mov.b64 	%rd444, %fd494;
	mov.b64 	{%r1758, %r1763}, %rd444;
	mov.b32 	%r1764, 2;
	// begin inline asm
	shfl.sync.up.b32 %r1727, %r1728, %r1764, %r1925, %r1926;
	// end inline asm
	// begin inline asm
	shfl.sync.up.b32 %r1732, %r1925, %r1764, %r1925, %r1926;
	// end inline asm
	// begin inline asm
	shfl.sync.up.b32 %r1737, %r1925, %r1764, %r1925, %r1926;
	// end inline asm
	// begin inline asm
	shfl.sync.up.b32 %r1742, %r1925, %r1764, %r1925, %r1926;
	// end inline asm
	// begin inline asm
	shfl.sync.up.b32 %r1747, %r1748, %r1764, %r1925, %r1926;
	// end inline asm
	// begin inline asm
	shfl.sync.up.b32 %r1752, %r1753, %r1764, %r1925, %r1926;
	// end inline asm
	mov.b64 	%rd445, {%r1747, %r1752};
	mov.b64 	%fd495, %rd445;
	// begin inline asm
	shfl.sync.up.b32 %r1757, %r1758, %r1764, %r1925, %r1926;
	// end inline asm
	// begin inline asm
	shfl.sync.up.b32 %r1762, %r1763, %r1764, %r1925, %r1926;
	// end inline asm
	mov.b64 	%rd446, {%r1757, %r1762};
	mov.b64 	%fd496, %rd446;
	setp.eq.s32 	%p172, %r1728, 0;
	add.f64 	%fd497, %fd493, %fd495;
	add.f64 	%fd498, %fd494, %fd496;
	selp.f64 	%fd499, %fd497, %fd493, %p172;
	selp.f64 	%fd500, %fd498, %fd494, %p172;
	setp.lt.s32 	%p173, %r1672, 2;
	selp.b32 	%r1930, 0, %r1727, %p173;
	add.s32 	%r1768, %r1728, %r1930;
	selp.f64 	%fd501, %fd493, %fd499, %p173;
	mov.b64 	%rd447, %fd501;
	mov.b64 	{%r1788, %r1793}, %rd447;
	selp.f64 	%fd502, %fd494, %fd500, %p173;
	mov.b64 	%rd448, %fd502;
	mov.b64 	{%r1798, %r1803}, %rd448;
	mov.b32 	%r1804, 4;
	// begin inline asm
	shfl.sync.up.b32 %r1767, %r1768, %r1804, %r1925, %r1926;
	// end inline asm
	// begin inline asm
	shfl.sync.up.b32 %r1772, %r1925, %r1804, %r1925, %r1926;
	// end inline asm
	// begin inline asm
	shfl.sync.up.b32 %r1777, %r1925, %r1804, %r1925, %r1926;
	// end inline asm
	// begin inline asm
	shfl.sync.up.b32 %r1782, %r1925, %r1804, %r1925, %r1926;
	// end inline asm
	// begin inline asm
	shfl.sync.up.b32 %r1787, %r1788, %r1804, %r1925, %r1926;
	// end inline asm
	// begin inline asm
	shfl.sync.up.b32 %r1792, %r1793, %r1804, %r1925, %r1926;
	// end inline asm
	mov.b64 	%rd449, {%r1787, %r1792};
	mov.b64 	%fd503, %rd449;
	// begin inline asm
	shfl.sync.up.b32 %r1797, %r1798, %r1804, %r1925, %r1926;
	// end inline asm
	// begin inline asm
	shfl.sync.up.b32 %r1802, %r1803, %r1804, %r1925, %r1926;
	// end inline asm
	mov.b64 	%rd450, {%r1797, %r1802};
	mov.b64 	%fd504, %rd450;
	setp.eq.s32 	%p174, %r1768, 0;
	add.f64 	%fd505, %fd501, %fd503;
	add.f64 	%fd506, %fd502, %fd504;
	selp.f64 	%fd507, %fd505, %fd501, %p174;
	selp.f64 	%fd508, %fd506, %fd502, %p174;
	setp.lt.s32 	%p175, %r1672, 4;
	selp.b32 	%r1931, 0, %r1767, %p175;
	add.s32 	%r1808, %r1768, %r1931;
	selp.f64 	%fd509, %fd501, %fd507, %p175;
	mov.b64 	%rd451, %fd509;
	mov.b64 	{%r1828, %r1833}, %rd451;
	selp.f64 	%fd510, %fd502, %fd508, %p175;
	mov.b64 	%rd452, %fd510;
	mov.b64 	{%r1838, %r1843}, %rd452;
	mov.b32 	%r1844, 8;
	// begin inline asm
	shfl.sync.up.b32 %r1807, %r1808, %r1844, %r1925, %r1926;
	// end inline asm
	// begin inline asm
	shfl.sync.up.b32 %r1812, %r1925, %r1844, %r1925, %r1926;
	// end inline asm
	// begin inline asm
	shfl.sync.up.b32 %r1817, %r1925, %r1844, %r1925, %r1926;
	// end inline asm
	// begin inline asm
	shfl.sync.up.b32 %r1822, %r1925, %r1844, %r1925, %r1926;
	// end inline asm
	// begin inline asm
	shfl.sync.up.b32 %r1827, %r1828, %r1844, %r1925, %r1926;
	// end inline asm
	// begin inline asm
	shfl.sync.up.b32 %r1832, %r1833, %r1844, %r1925, %r1926;
	// end inline asm
	mov.b64 	%rd453, {%r1827, %r1832};
	mov.b64 	%fd511, %rd453;
	// begin inline asm
	shfl.sync.up.b32 %r1837, %r1838, %r1844, %r1925, %r1926;
	// end inline asm
	// begin inline asm
	shfl.sync.up.b32 %r1842, %r1843, %r1844, %r1925, %r1926;
	// end inline asm
	mov.b64 	%rd454, {%r1837, %r1842};
	mov.b64 	%fd512, %rd454;
	setp.eq.s32 	%p176, %r1808, 0;
	add.f64 	%fd513, %fd509, %fd511;
	add.f64 	%fd514, %fd510, %fd512;
	selp.f64 	%fd515, %fd513, %fd509, %p176;
	selp.f64 	%fd516, %fd514, %fd510, %p176;
	setp.lt.s32 	%p177, %r1672, 8;
	selp.b32 	%r1932, 0, %r1807, %p177;
	add.s32 	%r1848, %r1808, %r1932;
	selp.f64 	%fd517, %fd509, %fd515, %p177;
	mov.b64 	%rd455, %fd517;
	mov.b64 	{%r1868, %r1873}, %rd455;
	selp.f64 	%fd518, %fd510, %fd516, %p177;
	mov.b64 	%rd456, %fd518;
	mov.b64 	{%r1878, %r1883}, %rd456;
	mov.b32 	%r1884, 16;
	// begin inline asm
	shfl.sync.up.b32 %r1847, %r1848, %r1884, %r1925, %r1926;
	// end inline asm
	// begin inline asm
	shfl.sync.up.b32 %r1852, %r1925, %r1884, %r1925, %r1926;
	// end inline asm
	// begin inline asm
	shfl.sync.up.b32 %r1857, %r1925, %r1884, %r1925, %r1926;
	// end inline asm
	// begin inline asm
	shfl.sync.up.b32 %r1862, %r1925, %r1884, %r1925, %r1926;
	// end inline asm
	// begin inline asm
	shfl.sync.up.b32 %r1867, %r1868, %r1884, %r1925, %r1926;
	// end inline asm
	// begin inline asm
	shfl.sync.up.b32 %r1872, %r1873, %r1884, %r1925, %r1926;
	// end inline asm
	mov.b64 	%rd457, {%r1867, %r1872};
	mov.b64 	%fd519, %rd457;
	// begin inline asm
	shfl.sync.up.b32 %r1877, %r1878, %r1884, %r1925, %r1926;
	// end inline asm
	// begin inline asm
	shfl.sync.up.b32 %r1882, %r1883, %r1884, %r1925, %r1926;
	// end inline asm
	mov.b64 	%rd458, {%r1877, %r1882};
	mov.b64 	%fd520, %rd458;
	setp.eq.s32 	%p178, %r1848, 0;
	add.f64 	%fd521, %fd517, %fd519;
	add.f64 	%fd522, %fd518, %fd520;
	selp.f64 	%fd31, %fd521, %fd517, %p178;
	selp.f64 	%fd32, %fd522, %fd518, %p178;
	setp.lt.s32 	%p179, %r1672, 16;
	selp.b32 	%r1933, 0, %r1847, %p179;
	add.s32 	%r1888, %r1848, %r1933;
	selp.f64 	%fd523, %fd517, %fd31, %p179;
	mov.b64 	%rd459, %fd523;
	mov.b64 	{%r1908, %r1913}, %rd459;
	selp.f64 	%fd524, %fd518, %fd32, %p179;
	mov.b64 	%rd460, %fd524;
	mov.b64 	{%r1918, %r1923}, %rd460;
	// begin inline asm
	shfl.sync.up.b32 %r2884, %r1888, %r1924, %r1925, %r1926;
	// end inline asm
	// begin inline asm
	shfl.sync.up.b32 %r1892, %r1925, %r1924, %r1925, %r1926;
	// end inline asm
	// begin inline asm
	shfl.sync.up.b32 %r1897, %r1925, %r1924, %r1925, %r1926;
	// end inline asm
	// begin inline asm
	shfl.sync.up.b32 %r1902, %r1925, %r1924, %r1925, %r1926;
	// end inline asm
	// begin inline asm
	shfl.sync.up.b32 %r1907, %r1908, %r1924, %r1925, %r1926;
	// end inline asm
	// begin inline asm
	shfl.sync.up.b32 %r1912, %r1913, %r1924, %r1925, %r1926;
	// end inline asm
	mov.b64 	%rd461, {%r1907, %r1912};
	mov.b64 	%fd772, %rd461;
	// begin inline asm
	shfl.sync.up.b32 %r1917, %r1918, %r1924, %r1925, %r1926;
	// end inline asm
	// begin inline asm
	shfl.sync.up.b32 %r1922, %r1923, %r1924, %r1925, %r1926;
	// end inline asm
	mov.b64 	%rd462, {%r1917, %r1922};
	mov.b64 	%fd771, %rd462;
	setp.ne.s32 	%p180, %r1672, 31;
	@%p180 bra 	$L__BB9_39;
	shl.b32 	%r1934, %r38, 5;
	add.s32 	%r1936, %r1677, %r1934;
	mov.b32 	%r1937, 0;
	st.shared.v4.u32 	[%r1936], {%r1888, %r1937, %r1937, %r1937};
	st.shared.v2.f64 	[%r1936+16], {%fd31, %fd32};
$L__BB9_39:
	bar.sync 	0;
	ld.shared.u32 	%r1938, [_ZN6thrust24THRUST_300001_SM_1000_NS8cuda_cub4core6detail5shmemE];
	ld.shared.v2.f64 	{%fd525, %fd526}, [_ZN6thrust24THRUST_300001_SM_1000_NS8cuda_cub4core6detail5shmemE+16];
	ld.shared.u32 	%r1939, [_ZN6thrust24THRUST_300001_SM_1000_NS8cuda_cub4core6detail5shmemE+32];
	ld.shared.v2.f64 	{%fd527, %fd528}, [_ZN6thrust24THRUST_300001_SM_1000_NS8cuda_cub4core6detail5shmemE+48];
	add.s32 	%r1940, %r1939, %r1938;
	setp.eq.s32 	%p181, %r1939, 0;
	add.f64 	%fd529, %fd525, %fd527;
	add.f64 	%fd530, %fd526, %fd528;
	selp.f64 	%fd531, %fd529, %fd527, %p181;
	selp.f64 	%fd532, %fd530, %fd528, %p181;
	setp.eq.s32 	%p182, %r38, 2;
	selp.b32 	%r1941, %r1940, %r1938, %p182;
	selp.f64 	%fd533, %fd531, %fd525, %p182;
	selp.f64 	%fd534, %fd532, %fd526, %p182;
	ld.shared.u32 	%r1942, [_ZN6thrust24THRUST_300001_SM_1000_NS8cuda_cub4core6detail5shmemE+64];
	ld.shared.v2.f64 	{%fd535, %fd536}, [_ZN6thrust24THRUST_300001_SM_1000_NS8cuda_cub4core6detail5shmemE+80];
	add.s32 	%r1943, %r1942, %r1940;
	setp.eq.s32 	%p183, %r1942, 0;
	add.f64 	%fd537, %fd531, %fd535;
	add.f64 	%fd538, %fd532, %fd536;
	selp.f64 	%fd539, %fd537, %fd535, %p183;
	selp.f64 	%fd540, %fd538, %fd536, %p183;
	setp.eq.s32 	%p184, %r38, 3;
	selp.b32 	%r1944, %r1943, %r1941, %p184;
	selp.f64 	%fd541, %fd539, %fd533, %p184;
	selp.f64 	%fd542, %fd540, %fd534, %p184;
	ld.shared.u32 	%r1945, [_ZN6thrust24THRUST_300001_SM_1000_NS8cuda_cub4core6detail5shmemE+96];
	ld.shared.v2.f64 	{%fd543, %fd544}, [_ZN6thrust24THRUST_300001_SM_1000_NS8cuda_cub4core6detail5shmemE+112];
	add.s32 	%r1946, %r1945, %r1943;
	setp.eq.s32 	%p185, %r1945, 0;
	add.f64 	%fd545, %fd539, %fd543;
	add.f64 	%fd546, %fd540, %fd544;
	selp.f64 	%fd547, %fd545, %fd543, %p185;
	selp.f64 	%fd548, %fd546, %fd544, %p185;
	setp.eq.s32 	%p186, %r38, 4;
	selp.b32 	%r1947, %r1946, %r1944, %p186;
	selp.f64 	%fd549, %fd547, %fd541, %p186;
	selp.f64 	%fd550, %fd548, %fd542, %p186;
	ld.shared.u32 	%r1948, [_ZN6thrust24THRUST_300001_SM_1000_NS8cuda_cub4core6detail5shmemE+128];
	ld.shared.v2.f64 	{%fd551, %fd552}, [_ZN6thrust24THRUST_300001_SM_1000_NS8cuda_cub4core6detail5shmemE+144];
	add.s32 	%r1949, %r1948, %r1946;
	setp.eq.s32 	%p187, %r1948, 0;
	add.f64 	%fd553, %fd547, %fd551;
	add.f64 	%fd554, %fd548, %fd552;
	selp.f64 	%fd555, %fd553, %fd551, %p187;
	selp.f64 	%fd556, %fd554, %fd552, %p187;
	setp.eq.s32 	%p188, %r38, 5;
	selp.b32 	%r1950, %r1949, %r1947, %p188;
	selp.f64 	%fd557, %fd555, %fd549, %p188;
	selp.f64 	%fd558, %fd556, %fd550, %p188;
	ld.shared.u32 	%r1951, [_ZN6thrust24THRUST_300001_SM_1000_NS8cuda_cub4core6detail5shmemE+160];
	ld.shared.v2.f64 	{%fd559, %fd560}, [_ZN6thrust24THRUST_300001_SM_1000_NS8cuda_cub4core6detail5shmemE+176];
	add.s32 	%r1952, %r1951, %r1949;
	setp.eq.s32 	%p189, %r1951, 0;
	add.f64 	%fd561, %fd555, %fd559;
	add.f64 	%fd562, %fd556, %fd560;
	selp.f64 	%fd563, %fd561, %fd559, %p189;
	selp.f64 	%fd564, %fd562, %fd560, %p189;
	setp.eq.s32 	%p190, %r38, 6;
	selp.b32 	%r1953, %r1952, %r1950, %p190;
	selp.f64 	%fd565, %fd563, %fd557, %p190;
	selp.f64 	%fd566, %fd564, %fd558, %p190;
	ld.shared.u32 	%r1954, [_ZN6thrust24THRUST_300001_SM_1000_NS8cuda_cub4core6detail5shmemE+192];
	ld.shared.v2.f64 	{%fd567, %fd568}, [_ZN6thrust24THRUST_300001_SM_1000_NS8cuda_cub4core6detail5shmemE+208];
	add.s32 	%r1955, %r1954, %r1952;
	setp.eq.s32 	%p191, %r1954, 0;
	add.f64 	%fd569, %fd563, %fd567;
	add.f64 	%fd570, %fd564, %fd568;
	selp.f64 	%fd571, %fd569, %fd567, %p191;
	selp.f64 	%fd572, %fd570, %fd568, %p191;
	setp.eq.s32 	%p192, %r38, 7;
	selp.b32 	%r48, %r1955, %r1953, %p192;
	selp.f64 	%fd35, %fd571, %fd565, %p192;
	selp.f64 	%fd36, %fd572, %fd566, %p192;
	ld.shared.u32 	%r1956, [_ZN6thrust24THRUST_300001_SM_1000_NS8cuda_cub4core6detail5shmemE+224];
	ld.shared.v2.f64 	{%fd573, %fd574}, [_ZN6thrust24THRUST_300001_SM_1000_NS8cuda_cub4core6detail5shmemE+240];
	add.s32 	%r49, %r1956, %r1955;
	setp.eq.s32 	%p193, %r1956, 0;
	add.f64 	%fd575, %fd571, %fd573;
	add.f64 	%fd576, %fd572, %fd574;
	selp.f64 	%fd37, %fd575, %fd573, %p193;
	selp.f64 	%fd38, %fd576, %fd574, %p193;
	setp.lt.u32 	%p194, %r2892, 32;
	@%p194 bra 	$L__BB9_41;
	setp.eq.s32 	%p195, %r2884, 0;
	add.f64 	%fd577, %fd35, %fd772;
	add.f64 	%fd578, %fd36, %fd771;
	selp.f64 	%fd579, %fd577, %fd772, %p195;
	selp.f64 	%fd580, %fd578, %fd771, %p195;
	setp.eq.s32 	%p196, %r1672, 0;
	selp.f64 	%fd771, %fd36, %fd580, %p196;
	selp.f64 	%fd772, %fd35, %fd579, %p196;
	selp.b32 	%r1957, 0, %r2884, %p196;
	add.s32 	%r2884, %r48, %r1957;
	bra.uni 	$L__BB9_95;
$L__BB9_41:
	setp.ne.s32 	%p197, %r2892, 0;
	@%p197 bra 	$L__BB9_43;
	mov.b32 	%r1959, 0;
	st.shared.v4.u32 	[_ZN6thrust24THRUST_300001_SM_1000_NS8cuda_cub4core6detail5shmemE+400], {%r49, %r1959, %r1959, %r1959};
	st.shared.v2.f64 	[_ZN6thrust24THRUST_300001_SM_1000_NS8cuda_cub4core6detail5shmemE+416], {%fd37, %fd38};
	mul.wide.u32 	%rd470, %r1, 32;
	add.s64 	%rd471, %rd119, %rd470;
	add.s64 	%rd463, %rd471, 1024;
	mov.b64 	%rd464, {%r49, %r1959};
	mov.b64 	%rd467, %fd37;
	mov.b64 	%rd468, %fd38;
	mov.b64 	%rd465, 0;
	// begin inline asm
	st.cg.v2.u64 [%rd463], {%rd464, %rd465};
	// end inline asm
	add.s64 	%rd466, %rd471, 1040;
	// begin inline asm
	st.cg.v2.u64 [%rd466], {%rd467, %rd468};
	// end inline asm
	mul.wide.u32 	%rd472, %r1, 4;
	add.s64 	%rd473, %rd118, %rd472;
	add.s64 	%rd469, %rd473, 128;
	mov.b32 	%r1958, 100;
	// begin inline asm
	st.release.gpu.u32 [%rd469], %r1958;
	// end inline asm
$L__BB9_43:
	not.b32 	%r1960, %r2892;
	add.s32 	%r2862, %r1, %r1960;
	mov.u32 	%r1961, %nctaid.x;
	setp.gt.u32 	%p198, %r1961, 499;
	@%p198 bra 	$L__BB9_45;
	membar.cta;
	bra.uni 	$L__BB9_46;
$L__BB9_45:
	mov.b32 	%r1962, 450;
	// begin inline asm
	nanosleep.u32 %r1962;
	// end inline asm
$L__BB9_46:
	mul.wide.s32 	%rd474, %r2862, 4;
	add.s64 	%rd475, %rd118, %rd474;
	add.s64 	%rd33, %rd475, 128;
$L__BB9_47:
	// begin inline asm
	ld.relaxed.gpu.u32 %r2853, [%rd33];
	// end inline asm
	membar.gl;
	setp.eq.s32 	%p199, %r2853, 99;
	mov.b32 	%r1964, -1;
	vote.sync.any.pred 	%p200, %p199, %r1964;
	@%p200 bra 	$L__BB9_47;
	setp.eq.s32 	%p201, %r2853, 101;
	@%p201 bra 	$L__BB9_51;
	setp.ne.s32 	%p202, %r2853, 100;
	@%p202 bra 	$L__BB9_52;
	mul.wide.s32 	%rd500, %r2862, 32;
	add.s64 	%rd501, %rd119, %rd500;
	add.s64 	%rd496, %rd501, 1024;
	// begin inline asm
	ld.cg.v2.u64 {%rd494, %rd495}, [%rd496];
	// end inline asm
	add.s64 	%rd499, %rd501, 1040;
	// begin inline asm
	ld.cg.v2.u64 {%rd497, %rd498}, [%rd499];
	// end inline asm
	cvt.u32.u64 	%r2829, %rd494;
	shr.u64 	%rd502, %rd494, 40;
	shr.u64 	%rd503, %rd494, 48;
	shr.u64 	%rd504, %rd494, 56;
	shr.u64 	%rd505, %rd495, 8;
	shr.u64 	%rd506, %rd495, 16;
	shr.u64 	%rd507, %rd495, 24;
	shr.u64 	%rd508, %rd495, 40;
	shr.u64 	%rd509, %rd495, 48;
	shr.u64 	%rd510, %rd495, 56;
	mov.b64 	%fd743, %rd497;
	mov.b64 	%fd744, %rd498;
	cvt.u32.u64 	%r1985, %rd504;
	cvt.u32.u64 	%r1986, %rd503;
	prmt.b32 	%r1987, %r1986, %r1985, 0x3340U;
	{ .reg .b32 tmp; mov.b64 {tmp, %r1988}, %rd494; }
	cvt.u32.u64 	%r1989, %rd502;
	prmt.b32 	%r1990, %r1988, %r1989, 0x3340U;
	prmt.b32 	%r2834, %r1990, %r1987, 0x5410U;
	cvt.u32.u64 	%r1991, %rd507;
	cvt.u32.u64 	%r1992, %rd506;
	prmt.b32 	%r1993, %r1992, %r1991, 0x3340U;
	cvt.u32.u64 	%r1994, %rd495;
	cvt.u32.u64 	%r1995, %rd505;
	prmt.b32 	%r1996, %r1994, %r1995, 0x3340U;
	prmt.b32 	%r2835, %r1996, %r1993, 0x5410U;
	cvt.u32.u64 	%r1997, %rd510;
	cvt.u32.u64 	%r1998, %rd509;
	prmt.b32 	%r1999, %r1998, %r1997, 0x3340U;
	{ .reg .b32 tmp; mov.b64 {tmp, %r2000}, %rd495; }
	cvt.u32.u64 	%r2001, %rd508;
	prmt.b32 	%r2002, %r2000, %r2001, 0x3340U;
	prmt.b32 	%r2836, %r2002, %r1999, 0x5410U;
	bra.uni 	$L__BB9_52;
$L__BB9_51:
	mul.wide.s32 	%rd483, %r2862, 32;
	add.s64 	%rd484, %rd120, %rd483;
	add.s64 	%rd479, %rd484, 1024;
	// begin inline asm
	ld.cg.v2.u64 {%rd477, %rd478}, [%rd479];
	// end inline asm
	add.s64 	%rd482, %rd484, 1040;
	// begin inline asm
	ld.cg.v2.u64 {%rd480, %rd481}, [%rd482];
	// end inline asm
	cvt.u32.u64 	%r2829, %rd477;
	shr.u64 	%rd485, %rd477, 40;
	shr.u64 	%rd486, %rd477, 48;
	shr.u64 	%rd487, %rd477, 56;
	shr.u64 	%rd488, %rd478, 8;
	shr.u64 	%rd489, %rd478, 16;
	shr.u64 	%rd490, %rd478, 24;
	shr.u64 	%rd491, %rd478, 40;
	shr.u64 	%rd492, %rd478, 48;
	shr.u64 	%rd493, %rd478, 56;
	mov.b64 	%fd743, %rd480;
	mov.b64 	%fd744, %rd481;
	cvt.u32.u64 	%r1967, %rd487;
	cvt.u32.u64 	%r1968, %rd486;
	prmt.b32 	%r1969, %r1968, %r1967, 0x3340U;
	{ .reg .b32 tmp; mov.b64 {tmp, %r1970}, %rd477; }
	cvt.u32.u64 	%r1971, %rd485;
	prmt.b32 	%r1972, %r1970, %r1971, 0x3340U;
	prmt.b32 	%r2834, %r1972, %r1969, 0x5410U;
	cvt.u32.u64 	%r1973, %rd490;
	cvt.u32.u64 	%r1974, %rd489;
	prmt.b32 	%r1975, %r1974, %r1973, 0x3340U;
	cvt.u32.u64 	%r1976, %rd478;
	cvt.u32.u64 	%r1977, %rd488;
	prmt.b32 	%r1978, %r1976, %r1977, 0x3340U;
	prmt.b32 	%r2835, %r1978, %r1975, 0x5410U;
	cvt.u32.u64 	%r1979, %rd493;
	cvt.u32.u64 	%r1980, %rd492;
	prmt.b32 	%r1981, %r1980, %r1979, 0x3340U;
	{ .reg .b32 tmp; mov.b64 {tmp, %r1982}, %rd478; }
	cvt.u32.u64 	%r1983, %rd491;
	prmt.b32 	%r1984, %r1982, %r1983, 0x3340U;
	prmt.b32 	%r2836, %r1984, %r1981, 0x5410U;
$L__BB9_52:
	setp.eq.s32 	%p203, %r2853, 101;
	mov.b32 	%r2043, -1;
	vote.sync.ballot.b32 	%r2044, %p203, %r2043;
	// begin inline asm
	mov.u32 %r2003, %lanemask_ge;
	// end inline asm
	and.b32  	%r2045, %r2044, %r2003;
	or.b32  	%r2046, %r2045, -2147483648;
	add.s32 	%r2047, %r2046, -1;
	not.b32 	%r2048, %r2046;
	and.b32  	%r2049, %r2048, %r2047;
	popc.b32 	%r66, %r2049;
	mov.b32 	%r2041, 1;
	// begin inline asm
	shfl.sync.down.b32 %r2004, %r2829, %r2041, %r66, %r2043;
	// end inline asm
	// begin inline asm
	shfl.sync.down.b32 %r2009, %r2834, %r2041, %r66, %r2043;
	// end inline asm
	// begin inline asm
	shfl.sync.down.b32 %r2014, %r2835, %r2041, %r66, %r2043;
	// end inline asm
	// begin inline asm
	shfl.sync.down.b32 %r2019, %r2836, %r2041, %r66, %r2043;
	// end inline asm
	mov.b64 	%rd511, %fd743;
	mov.b64 	{%r2025, %r2030}, %rd511;
	// begin inline asm
	shfl.sync.down.b32 %r2024, %r2025, %r2041, %r66, %r2043;
	// end inline asm
	// begin inline asm
	shfl.sync.down.b32 %r2029, %r2030, %r2041, %r66, %r2043;
	// end inline asm
	mov.b64 	%rd512, %fd744;
	mov.b64 	{%r2035, %r2040}, %rd512;
	// begin inline asm
	shfl.sync.down.b32 %r2034, %r2035, %r2041, %r66, %r2043;
	// end inline asm
	// begin inline asm
	shfl.sync.down.b32 %r2039, %r2040, %r2041, %r66, %r2043;
	// end inline asm
	setp.ge.s32 	%p205, %r1672, %r66;
	@%p205 bra 	$L__BB9_55;
	add.s32 	%r75, %r2004, %r2829;
	setp.ne.s32 	%p206, %r2829, 0;
	mov.u32 	%r2829, %r75;
	@%p206 bra 	$L__BB9_55;
	mov.b64 	%rd513, {%r2024, %r2029};
	mov.b64 	%fd582, %rd513;
	add.f64 	%fd743, %fd743, %fd582;
	mov.b64 	%rd514, {%r2034, %r2039};
	mov.b64 	%fd583, %rd514;
	add.f64 	%fd744, %fd744, %fd583;
$L__BB9_55:
	mov.b32 	%r2089, 2;
	mov.b32 	%r2091, -1;
	// begin inline asm
	shfl.sync.down.b32 %r2052, %r2829, %r2089, %r66, %r2091;
	// end inline asm
	// begin inline asm
	shfl.sync.down.b32 %r2057, %r2834, %r2089, %r66, %r2091;
	// end inline asm
	// begin inline asm
	shfl.sync.down.b32 %r2062, %r2835, %r2089, %r66, %r2091;
	// end inline asm
	// begin inline asm
	shfl.sync.down.b32 %r2067, %r2836, %r2089, %r66, %r2091;
	// end inline asm
	mov.b64 	%rd515, %fd743;
	mov.b64 	{%r2073, %r2078}, %rd515;
	// begin inline asm
	shfl.sync.down.b32 %r2072, %r2073, %r2089, %r66, %r2091;
	// end inline asm
	// begin inline asm
	shfl.sync.down.b32 %r2077, %r2078, %r2089, %r66, %r2091;
	// end inline asm
	mov.b64 	%rd516, %fd744;
	mov.b64 	{%r2083, %r2088}, %rd516;
	// begin inline asm
	shfl.sync.down.b32 %r2082, %r2083, %r2089, %r66, %r2091;
	// end inline asm
	// begin inline asm
	shfl.sync.down.b32 %r2087, %r2088, %r2089, %r66, %r2091;
	// end inline asm
	add.s32 	%r88, %r1672, 2;
	setp.gt.s32 	%p207, %r88, %r66;
	@%p207 bra 	$L__BB9_58;
	add.s32 	%r89, %r2052, %r2829;
	setp.ne.s32 	%p208, %r2829, 0;
	mov.u32 	%r2829, %r89;
	@%p208 bra 	$L__BB9_58;
	mov.b64 	%rd517, {%r2072, %r2077};
	mov.b64 	%fd584, %rd517;
	add.f64 	%fd743, %fd743, %fd584;
	mov.b64 	%rd518, {%r2082, %r2087};
	mov.b64 	%fd585, %rd518;
	add.f64 	%fd744, %fd744, %fd585;
$L__BB9_58:
	mov.b32 	%r2131, 4;
	mov.b32 	%r2133, -1;
	// begin inline asm
	shfl.sync.down.b32 %r2094, %r2829, %r2131, %r66, %r2133;
	// end inline asm
	// begin inline asm
	shfl.sync.down.b32 %r2099, %r2834, %r2131, %r66, %r2133;
	// end inline asm
	// begin inline asm
	shfl.sync.down.b32 %r2104, %r2835, %r2131, %r66, %r2133;
	// end inline asm
	// begin inline asm
	shfl.sync.down.b32 %r2109, %r2836, %r2131, %r66, %r2133;
	// end inline asm
	mov.b64 	%rd519, %fd743;
	mov.b64 	{%r2115, %r2120}, %rd519;
	// begin inline asm
	shfl.sync.down.b32 %r2114, %r2115, %r2131, %r66, %r2133;
	// end inline asm
	// begin inline asm
	shfl.sync.down.b32 %r2119, %r2120, %r2131, %r66, %r2133;
	// end inline asm
	mov.b64 	%rd520, %fd744;
	mov.b64 	{%r2125, %r2130}, %rd520;
	// begin inline asm
	shfl.sync.down.b32 %r2124, %r2125, %r2131, %r66, %r2133;
	// end inline asm
	// begin inline asm
	shfl.sync.down.b32 %r2129, %r2130, %r2131, %r66, %r2133;
	// end inline asm
	add.s32 	%r102, %r1672, 4;
	setp.gt.s32 	%p209, %r102, %r66;
	@%p209 bra 	$L__BB9_61;
	add.s32 	%r103, %r2094, %r2829;
	setp.ne.s32 	%p210, %r2829, 0;
	mov.u32 	%r2829, %r103;
	@%p210 bra 	$L__BB9_61;
	mov.b64 	%rd521, {%r2114, %r2119};
	mov.b64 	%fd586, %rd521;
	add.f64 	%fd743, %fd743, %fd586;
	mov.b64 	%rd522, {%r2124, %r2129};
	mov.b64 	%fd587, %rd522;
	add.f64 	%fd744, %fd744, %fd587;
$L__BB9_61:
	mov.b32 	%r2173, 8;
	mov.b32 	%r2175, -1;
	// begin inline asm
	shfl.sync.down.b32 %r2136, %r2829, %r2173, %r66, %r2175;
	// end inline asm
	// begin inline asm
	shfl.sync.down.b32 %r2141, %r2834, %r2173, %r66, %r2175;
	// end inline asm
	// begin inline asm
	shfl.sync.down.b32 %r2146, %r2835, %r2173, %r66, %r2175;
	// end inline asm
	// begin inline asm
	shfl.sync.down.b32 %r2151, %r2836, %r2173, %r66, %r2175;
	// end inline asm
	mov.b64 	%rd523, %fd743;
	mov.b64 	{%r2157, %r2162}, %rd523;
	// begin inline asm
	shfl.sync.down.b32 %r2156, %r2157, %r2173, %r66, %r2175;
	// end inline asm
	// begin inline asm
	shfl.sync.down.b32 %r2161, %r2162, %r2173, %r66, %r2175;
	// end inline asm
	mov.b64 	%rd524, %fd744;
	mov.b64 	{%r2167, %r2172}, %rd524;
	// begin inline asm
	shfl.sync.down.b32 %r2166, %r2167, %r2173, %r66, %r2175;
	// end inline asm
	// begin inline asm
	shfl.sync.down.b32 %r2171, %r2172, %r2173, %r66, %r2175;
	// end inline asm
	add.s32 	%r116, %r1672, 8;
	setp.gt.s32 	%p211, %r116, %r66;
	@%p211 bra 	$L__BB9_64;
	add.s32 	%r117, %r2136, %r2829;
	setp.ne.s32 	%p212, %r2829, 0;
	mov.u32 	%r2829, %r117;
	@%p212 bra 	$L__BB9_64;
	mov.b64 	%rd525, {%r2156, %r2161};
	mov.b64 	%fd588, %rd525;
	add.f64 	%fd743, %fd743, %fd588;
	mov.b64 	%rd526, {%r2166, %r2171};
	mov.b64 	%fd589, %rd526;
	add.f64 	%fd744, %fd744, %fd589;
$L__BB9_64:
	mov.b32 	%r2215, 16;
	mov.b32 	%r2217, -1;
	// begin inline asm
	shfl.sync.down.b32 %r2178, %r2829, %r2215, %r66, %r2217;
	// end inline asm
	// begin inline asm
	shfl.sync.down.b32 %r2183, %r2834, %r2215, %r66, %r2217;
	// end inline asm
	// begin inline asm
	shfl.sync.down.b32 %r2188, %r2835, %r2215, %r66, %r2217;
	// end inline asm
	// begin inline asm
	shfl.sync.down.b32 %r2193, %r2836, %r2215, %r66, %r2217;
	// end inline asm
	mov.b64 	%rd527, %fd743;
	mov.b64 	{%r2199, %r2204}, %rd527;
	// begin inline asm
	shfl.sync.down.b32 %r2198, %r2199, %r2215, %r66, %r2217;
	// end inline asm
	// begin inline asm
	shfl.sync.down.b32 %r2203, %r2204, %r2215, %r66, %r2217;
	// end inline asm
	mov.b64 	%rd528, %fd744;
	mov.b64 	{%r2209, %r2214}, %rd528;
	// begin inline asm
	shfl.sync.down.b32 %r2208, %r2209, %r2215, %r66, %r2217;
	// end inline asm
	// begin inline asm
	shfl.sync.down.b32 %r2213, %r2214, %r2215, %r66, %r2217;
	// end inline asm
	add.s32 	%r130, %r1672, 16;
	setp.gt.s32 	%p213, %r130, %r66;
	@%p213 bra 	$L__BB9_67;
	add.s32 	%r131, %r2178, %r2829;
	setp.ne.s32 	%p214, %r2829, 0;
	mov.u32 	%r2829, %r131;
	@%p214 bra 	$L__BB9_67;
	mov.b64 	%rd529, {%r2198, %r2203};
	mov.b64 	%fd590, %rd529;
	add.f64 	%fd743, %fd743, %fd590;
	mov.b64 	%rd530, {%r2208, %r2213};
	mov.b64 	%fd591, %rd530;
	add.f64 	%fd744, %fd744, %fd591;
$L__BB9_67:
$L__BB9_68:
	setp.ne.s32 	%p215, %r2853, 101;
	mov.b32 	%r2221, -1;
	vote.sync.all.pred 	%p216, %p215, %r2221;
	not.pred 	%p217, %p216;
	@%p217 bra 	$L__BB9_91;
	mul.wide.s32 	%rd567, %r2862, 4;
	add.s64 	%rd36, %rd118, %rd567;
$L__BB9_70:
	// begin inline asm
	ld.relaxed.gpu.u32 %r2853, [%rd36];
	// end inline asm
	membar.gl;
	setp.eq.s32 	%p237, %r2853, 99;
	mov.b32 	%r2253, -1;
	vote.sync.any.pred 	%p238, %p237, %r2253;
	@%p238 bra 	$L__BB9_70;
	setp.eq.s32 	%p239, %r2853, 101;
	@%p239 bra 	$L__BB9_74;
	setp.ne.s32 	%p240, %r2853, 100;
	@%p240 bra 	$L__BB9_75;
	mul.wide.s32 	%rd591, %r2862, 32;
	add.s64 	%rd587, %rd119, %rd591;
	// begin inline asm
	ld.cg.v2.u64 {%rd585, %rd586}, [%rd587];
	// end inline asm
	add.s64 	%rd590, %rd587, 16;
	// begin inline asm
	ld.cg.v2.u64 {%rd588, %rd589}, [%rd590];
	// end inline asm
	cvt.u32.u64 	%r2863, %rd585;
	shr.u64 	%rd592, %rd585, 40;
	shr.u64 	%rd593, %rd585, 48;
	shr.u64 	%rd594, %rd585, 56;
	shr.u64 	%rd595, %rd586, 8;
	shr.u64 	%rd596, %rd586, 16;
	shr.u64 	%rd597, %rd586, 24;
	shr.u64 	%rd598, %rd586, 40;
	shr.u64 	%rd599, %rd586, 48;
	shr.u64 	%rd600, %rd586, 56;
	mov.b64 	%fd759, %rd588;
	mov.b64 	%fd760, %rd589;
	cvt.u32.u64 	%r2273, %rd594;
	cvt.u32.u64 	%r2274, %rd593;
	prmt.b32 	%r2275, %r2274, %r2273, 0x3340U;
	{ .reg .b32 tmp; mov.b64 {tmp, %r2276}, %rd585; }
	cvt.u32.u64 	%r2277, %rd592;
	prmt.b32 	%r2278, %r2276, %r2277, 0x3340U;
	prmt.b32 	%r2868, %r2278, %r2275, 0x5410U;
	cvt.u32.u64 	%r2279, %rd597;
	cvt.u32.u64 	%r2280, %rd596;
	prmt.b32 	%r2281, %r2280, %r2279, 0x3340U;
	cvt.u32.u64 	%r2282, %rd586;
	cvt.u32.u64 	%r2283, %rd595;
	prmt.b32 	%r2284, %r2282, %r2283, 0x3340U;
	prmt.b32 	%r2869, %r2284, %r2281, 0x5410U;
	cvt.u32.u64 	%r2285, %rd600;
	cvt.u32.u64 	%r2286, %rd599;
	prmt.b32 	%r2287, %r2286, %r2285, 0x3340U;
	{ .reg .b32 tmp; mov.b64 {tmp, %r2288}, %rd586; }
	cvt.u32.u64 	%r2289, %rd598;
	prmt.b32 	%r2290, %r2288, %r2289, 0x3340U;
	prmt.b32 	%r2870, %r2290, %r2287, 0x5410U;
	bra.uni 	$L__BB9_75;
$L__BB9_74:
	mul.wide.s32 	%rd575, %r2862, 32;
	add.s64 	%rd571, %rd120, %rd575;
	// begin inline asm
	ld.cg.v2.u64 {%rd569, %rd570}, [%rd571];
	// end inline asm
	add.s64 	%rd574, %rd571, 16;
	// begin inline asm
	ld.cg.v2.u64 {%rd572, %rd573}, [%rd574];
	// end inline asm
	cvt.u32.u64 	%r2863, %rd569;
	shr.u64 	%rd576, %rd569, 40;
	shr.u64 	%rd577, %rd569, 48;
	shr.u64 	%rd578, %rd569, 56;
	shr.u64 	%rd579, %rd570, 8;
	shr.u64 	%rd580, %rd570, 16;
	shr.u64 	%rd581, %rd570, 24;
	shr.u64 	%rd582, %rd570, 40;
	shr.u64 	%rd583, %rd570, 48;
	shr.u64 	%rd584, %rd570, 56;
	mov.b64 	%fd759, %rd572;
	mov.b64 	%fd760, %rd573;
	cvt.u32.u64 	%r2255, %rd578;
	cvt.u32.u64 	%r2256, %rd577;
	prmt.b32 	%r2257, %r2256, %r2255, 0x3340U;
	{ .reg .b32 tmp; mov.b64 {tmp, %r2258}, %rd569; }
	cvt.u32.u64 	%r2259, %rd576;
	prmt.b32 	%r2260, %r2258, %r2259, 0x3340U;
	prmt.b32 	%r2868, %r2260, %r2257, 0x5410U;
	cvt.u32.u64 	%r2261, %rd581;
	cvt.u32.u64 	%r2262, %rd580;
	prmt.b32 	%r2263, %r2262, %r2261, 0x3340U;
	cvt.u32.u64 	%r2264, %rd570;
	cvt.u32.u64 	%r2265, %rd579;
	prmt.b32 	%r2266, %r2264, %r2265, 0x3340U;
	prmt.b32 	%r2869, %r2266, %r2263, 0x5410U;
	cvt.u32.u64 	%r2267, %rd584;
	cvt.u32.u64 	%r2268, %rd583;
	prmt.b32 	%r2269, %r2268, %r2267, 0x3340U;
	{ .reg .b32 tmp; mov.b64 {tmp, %r2270}, %rd570; }
	cvt.u32.u64 	%r2271, %rd582;
	prmt.b32 	%r2272, %r2270, %r2271, 0x3340U;
	prmt.b32 	%r2870, %r2272, %r2269, 0x5410U;
$L__BB9_75:
	mov.b32 	%r2330, -1;
	vote.sync.ballot.b32 	%r2331, %p239, %r2330;
	and.b32  	%r2332, %r2331, %r2003;
	or.b32  	%r2333, %r2332, -2147483648;
	add.s32 	%r2334, %r2333, -1;
	not.b32 	%r2335, %r2333;
	and.b32  	%r2336, %r2335, %r2334;
	popc.b32 	%r162, %r2336;
	mov.b32 	%r2328, 1;
	// begin inline asm
	shfl.sync.down.b32 %r2291, %r2863, %r2328, %r162, %r2330;
	// end inline asm
	// begin inline asm
	shfl.sync.down.b32 %r2296, %r2868, %r2328, %r162, %r2330;
	// end inline asm
	// begin inline asm
	shfl.sync.down.b32 %r2301, %r2869, %r2328, %r162, %r2330;
	// end inline asm
	// begin inline asm
	shfl.sync.down.b32 %r2306, %r2870, %r2328, %r162, %r2330;
	// end inline asm
	mov.b64 	%rd601, %fd759;
	mov.b64 	{%r2312, %r2317}, %rd601;
	// begin inline asm
	shfl.sync.down.b32 %r2311, %r2312, %r2328, %r162, %r2330;
	// end inline asm
	// begin inline asm
	shfl.sync.down.b32 %r2316, %r2317, %r2328, %r162, %r2330;
	// end inline asm
	mov.b64 	%rd602, %fd760;
	mov.b64 	{%r2322, %r2327}, %rd602;
	// begin inline asm
	shfl.sync.down.b32 %r2321, %r2322, %r2328, %r162, %r2330;
	// end inline asm
	// begin inline asm
	shfl.sync.down.b32 %r2326, %r2327, %r2328, %r162, %r2330;
	// end inline asm
	setp.ge.s32 	%p243, %r1672, %r162;
	mov.u32 	%r2871, %r2863;
	mov.f64 	%fd763, %fd759;
	mov.f64 	%fd764, %fd760;
	@%p243 bra 	$L__BB9_78;
	add.s32 	%r2871, %r2291, %r2863;
	setp.ne.s32 	%p244, %r2863, 0;
	@%p244 bra 	$L__BB9_78;
	mov.b64 	%rd603, {%r2311, %r2316};
	mov.b64 	%fd613, %rd603;
	add.f64 	%fd763, %fd759, %fd613;
	mov.b64 	%rd604, {%r2321, %r2326};
	mov.b64 	%fd614, %rd604;
	add.f64 	%fd764, %fd760, %fd614;
$L__BB9_78:
	mov.b32 	%r2376, 2;
	mov.b32 	%r2378, -1;
	// begin inline asm
	shfl.sync.down.b32 %r2339, %r2871, %r2376, %r162, %r2378;
	// end inline asm
	// begin inline asm
	shfl.sync.down.b32 %r2344, %r2868, %r2376, %r162, %r2378;
	// end inline asm
	// begin inline asm
	shfl.sync.down.b32 %r2349, %r2869, %r2376, %r162, %r2378;
	// end inline asm
	// begin inline asm
	shfl.sync.down.b32 %r2354, %r2870, %r2376, %r162, %r2378;
	// end inline asm
	mov.b64 	%rd605, %fd763;
	mov.b64 	{%r2360, %r2365}, %rd605;
	// begin inline asm
	shfl.sync.down.b32 %r2359, %r2360, %r2376, %r162, %r2378;
	// end inline asm
	// begin inline asm
	shfl.sync.down.b32 %r2364, %r2365, %r2376, %r162, %r2378;
	// end inline asm
	mov.b64 	%rd606, %fd764;
	mov.b64 	{%r2370, %r2375}, %rd606;
	// begin inline asm
	shfl.sync.down.b32 %r2369, %r2370, %r2376, %r162, %r2378;
	// end inline asm
	// begin inline asm
	shfl.sync.down.b32 %r2374, %r2375, %r2376, %r162, %r2378;
	// end inline asm
	setp.gt.s32 	%p245, %r88, %r162;
	@%p245 bra 	$L__BB9_81;
	add.s32 	%r184, %r2339, %r2871;
	setp.ne.s32 	%p246, %r2871, 0;
	mov.u32 	%r2871, %r184;
	@%p246 bra 	$L__BB9_81;
	mov.b64 	%rd607, {%r2359, %r2364};
	mov.b64 	%fd615, %rd607;
	add.f64 	%fd763, %fd763, %fd615;
	mov.b64 	%rd608, {%r2369, %r2374};
	mov.b64 	%fd616, %rd608;
	add.f64 	%fd764, %fd764, %fd616;
$L__BB9_81:
	mov.b32 	%r2418, 4;
	mov.b32 	%r2420, -1;
	// begin inline asm
	shfl.sync.down.b32 %r2381, %r2871, %r2418, %r162, %r2420;
	// end inline asm
	// begin inline asm
	shfl.sync.down.b32 %r2386, %r2868, %r2418, %r162, %r2420;
	// end inline asm
	// begin inline asm
	shfl.sync.down.b32 %r2391, %r2869, %r2418, %r162, %r2420;
	// end inline asm
	// begin inline asm
	shfl.sync.down.b32 %r2396, %r2870, %r2418, %r162, %r2420;
	// end inline asm
	mov.b64 	%rd609, %fd763;
	mov.b64 	{%r2402, %r2407}, %rd609;
	// begin inline asm
	shfl.sync.down.b32 %r2401, %r2402, %r2418, %r162, %r2420;
	// end inline asm
	// begin inline asm
	shfl.sync.down.b32 %r2406, %r2407, %r2418, %r162, %r2420;
	// end inline asm
	mov.b64 	%rd610, %fd764;
	mov.b64 	{%r2412, %r2417}, %rd610;
	// begin inline asm
	shfl.sync.down.b32 %r2411, %r2412, %r2418, %r162, %r2420;
	// end inline asm
	// begin inline asm
	shfl.sync.down.b32 %r2416, %r2417, %r2418, %r162, %r2420;
	// end inline asm
	setp.gt.s32 	%p247, %r102, %r162;
	@%p247 bra 	$L__BB9_84;
	add.s32 	%r197, %r2381, %r2871;
	setp.ne.s32 	%p248, %r2871, 0;
	mov.u32 	%r2871, %r197;
	@%p248 bra 	$L__BB9_84;
	mov.b64 	%rd611, {%r2401, %r2406};
	mov.b64 	%fd617, %rd611;
	add.f64 	%fd763, %fd763, %fd617;
	mov.b64 	%rd612, {%r2411, %r2416};
	mov.b64 	%fd618, %rd612;
	add.f64 	%fd764, %fd764, %fd618;
$L__BB9_84:
	mov.b32 	%r2460, 8;
	mov.b32 	%r2462, -1;
	// begin inline asm
	shfl.sync.down.b32 %r2423, %r2871, %r2460, %r162, %r2462;
	// end inline asm
	// begin inline asm
	shfl.sync.down.b32 %r2428, %r2868, %r2460, %r162, %r2462;
	// end inline asm
	// begin inline asm
	shfl.sync.down.b32 %r2433, %r2869, %r2460, %r162, %r2462;
	// end inline asm
	// begin inline asm
	shfl.sync.down.b32 %r2438, %r2870, %r2460, %r162, %r2462;
	// end inline asm
	mov.b64 	%rd613, %fd763;
	mov.b64 	{%r2444, %r2449}, %rd613;
	// begin inline asm
	shfl.sync.down.b32 %r2443, %r2444, %r2460, %r162, %r2462;
	// end inline asm
	// begin inline asm
	shfl.sync.down.b32 %r2448, %r2449, %r2460, %r162, %r2462;
	// end inline asm
	mov.b64 	%rd614, %fd764;
	mov.b64 	{%r2454, %r2459}, %rd614;
	// begin inline asm
	shfl.sync.down.b32 %r2453, %r2454, %r2460, %r162, %r2462;
	// end inline asm
	// begin inline asm
	shfl.sync.down.b32 %r2458, %r2459, %r2460, %r162, %r2462;
	// end inline asm
	setp.gt.s32 	%p249, %r116, %r162;
	@%p249 bra 	$L__BB9_87;
	add.s32 	%r210, %r2423, %r2871;
	setp.ne.s32 	%p250, %r2871, 0;
	mov.u32 	%r2871, %r210;
	@%p250 bra 	$L__BB9_87;
	mov.b64 	%rd615, {%r2443, %r2448};
	mov.b64 	%fd619, %rd615;
	add.f64 	%fd763, %fd763, %fd619;
	mov.b64 	%rd616, {%r2453, %r2458};
	mov.b64 	%fd620, %rd616;
	add.f64 	%fd764, %fd764, %fd620;
$L__BB9_87:
	mov.b32 	%r2502, 16;
	mov.b32 	%r2504, -1;
	// begin inline asm
	shfl.sync.down.b32 %r2465, %r2871, %r2502, %r162, %r2504;
	// end inline asm
	// begin inline asm
	shfl.sync.down.b32 %r2470, %r2868, %r2502, %r162, %r2504;
	// end inline asm
	// begin inline asm
	shfl.sync.down.b32 %r2475, %r2869, %r2502, %r162, %r2504;
	// end inline asm
	// begin inline asm
	shfl.sync.down.b32 %r2480, %r2870, %r2502, %r162, %r2504;
	// end inline asm
	mov.b64 	%rd617, %fd763;
	mov.b64 	{%r2486, %r2491}, %rd617;
	// begin inline asm
	shfl.sync.down.b32 %r2485, %r2486, %r2502, %r162, %r2504;
	// end inline asm
	// begin inline asm
	shfl.sync.down.b32 %r2490, %r2491, %r2502, %r162, %r2504;
	// end inline asm
	mov.b64 	%rd618, %fd764;
	mov.b64 	{%r2496, %r2501}, %rd618;
	// begin inline asm
	shfl.sync.down.b32 %r2495, %r2496, %r2502, %r162, %r2504;
	// end inline asm
	// begin inline asm
	shfl.sync.down.b32 %r2500, %r2501, %r2502, %r162, %r2504;
	// end inline asm
	setp.gt.s32 	%p251, %r130, %r162;
	@%p251 bra 	$L__BB9_90;
	add.s32 	%r220, %r2465, %r2871;
	setp.ne.s32 	%p252, %r2871, 0;
	mov.u32 	%r2871, %r220;
	@%p252 bra 	$L__BB9_90;
	mov.b64 	%rd619, {%r2485, %r2490};
	mov.b64 	%fd621, %rd619;
	add.f64 	%fd763, %fd763, %fd621;
	mov.b64 	%rd620, {%r2495, %r2500};
	mov.b64 	%fd622, %rd620;
	add.f64 	%fd764, %fd764, %fd622;
$L__BB9_90:
	add.s32 	%r222, %r2871, %r2829;
	setp.eq.s32 	%p253, %r2829, 0;
	add.f64 	%fd623, %fd743, %fd763;
	add.f64 	%fd624, %fd744, %fd764;
	selp.f64 	%fd743, %fd623, %fd743, %p253;
	selp.f64 	%fd744, %fd624, %fd744, %p253;
	add.s32 	%r2862, %r2862, -32;
	mov.u32 	%r2829, %r222;
	bra.uni 	$L__BB9_68;
$L__BB9_91:
	setp.ne.s32 	%p218, %r2892, 0;
	@%p218 bra 	$L__BB9_93;
	add.s32 	%r2224, %r2829, %r49;
	setp.eq.s32 	%p219, %r49, 0;
	add.f64 	%fd593, %fd37, %fd743;
	add.f64 	%fd594, %fd38, %fd744;
	selp.f64 	%fd595, %fd593, %fd37, %p219;
	selp.f64 	%fd596, %fd594, %fd38, %p219;
	mul.wide.u32 	%rd538, %r1, 32;
	add.s64 	%rd539, %rd120, %rd538;
	add.s64 	%rd531, %rd539, 1024;
	mov.b64 	%rd535, %fd595;
	mov.b64 	%rd536, %fd596;
	mov.b32 	%r2225, 0;
	mov.b64 	%rd532, {%r2224, %r2225};
	mov.b64 	%rd533, 0;
	// begin inline asm
	st.cg.v2.u64 [%rd531], {%rd532, %rd533};
	// end inline asm
	add.s64 	%rd534, %rd539, 1040;
	// begin inline asm
	st.cg.v2.u64 [%rd534], {%rd535, %rd536};
	// end inline asm
	mul.wide.u32 	%rd540, %r1, 4;
	add.s64 	%rd541, %rd118, %rd540;
	add.s64 	%rd537, %rd541, 128;
	mov.b32 	%r2223, 101;
	// begin inline asm
	st.release.gpu.u32 [%rd537], %r2223;
	// end inline asm
	st.shared.v4.u32 	[_ZN6thrust24THRUST_300001_SM_1000_NS8cuda_cub4core6detail5shmemE+336], {%r2829, %r2834, %r2835, %r2836};
	st.shared.v2.f64 	[_ZN6thrust24THRUST_300001_SM_1000_NS8cuda_cub4core6detail5shmemE+352], {%fd743, %fd744};
	st.shared.v4.u32 	[_ZN6thrust24THRUST_300001_SM_1000_NS8cuda_cub4core6detail5shmemE+368], {%r2224, %r2225, %r2225, %r2225};
	st.shared.v2.f64 	[_ZN6thrust24THRUST_300001_SM_1000_NS8cuda_cub4core6detail5shmemE+384], {%fd595, %fd596};
$L__BB9_93:
	setp.ne.s32 	%p220, %r1672, 0;
	@%p220 bra 	$L__BB9_95;
	st.shared.v4.u32 	[_ZN6thrust24THRUST_300001_SM_1000_NS8cuda_cub4core6detail5shmemE+272], {%r2829, %r2834, %r2835, %r2836};
	st.shared.v2.f64 	[_ZN6thrust24THRUST_300001_SM_1000_NS8cuda_cub4core6detail5shmemE+288], {%fd743, %fd744};
	mov.f64 	%fd771, %fd744;
	mov.f64 	%fd772, %fd743;
	mov.u32 	%r2884, %r2829;
$L__BB9_95:
	setp.eq.s32 	%p221, %r2892, 0;
	bar.sync 	0;
	@%p221 bra 	$L__BB9_98;
	ld.shared.u32 	%r2226, [_ZN6thrust24THRUST_300001_SM_1000_NS8cuda_cub4core6detail5shmemE+272];
	add.s32 	%r225, %r2226, %r2884;
	setp.ne.s32 	%p222, %r2884, 0;
	mov.u32 	%r2884, %r225;
	@%p222 bra 	$L__BB9_98;
	ld.shared.v2.f64 	{%fd597, %fd598}, [_ZN6thrust24THRUST_300001_SM_1000_NS8cuda_cub4core6detail5shmemE+288];
	add.f64 	%fd772, %fd772, %fd597;
	add.f64 	%fd771, %fd771, %fd598;
$L__BB9_98:
	setp.ne.s64 	%p223, %rd26, %rd27;
	setp.ne.s64 	%p224, %rd699, %rd26;
	add.s32 	%r227, %r2884, %r44;
	add.f64 	%fd599, %fd772, %fd25;
	add.f64 	%fd600, %fd771, %fd26;
	selp.f64 	%fd105, %fd25, %fd599, %p224;
	selp.f64 	%fd106, %fd26, %fd600, %p224;
	add.s32 	%r228, %r45, %r2884;
	add.f64 	%fd601, %fd105, %fd27;
	add.f64 	%fd602, %fd106, %fd28;
	selp.f64 	%fd107, %fd27, %fd601, %p223;
	selp.f64 	%fd108, %fd28, %fd602, %p223;
	ld.shared.u32 	%r229, [_ZN6thrust24THRUST_300001_SM_1000_NS8cuda_cub4core6detail5shmemE+400];
	ld.shared.u32 	%r230, [_ZN6thrust24THRUST_300001_SM_1000_NS8cuda_cub4core6detail5shmemE+336];
	setp.lt.s32 	%p225, %r229, 257;
	@%p225 bra 	$L__BB9_112;
	setp.eq.s64 	%p229, %rd699, %rd26;
	bar.sync 	0;
	@%p229 bra 	$L__BB9_101;
	sub.s32 	%r2227, %r2884, %r230;
	shl.b32 	%r2228, %r2227, 5;
	mov.u32 	%r2229, _ZN6thrust24THRUST_300001_SM_1000_NS8cuda_cub4core6detail5shmemE;
	add.s32 	%r2230, %r2229, %r2228;
	st.shared.u64 	[%r2230], %rd699;
	st.shared.v2.f64 	[%r2230+16], {%fd772, %fd771};
$L__BB9_101:
	setp.eq.s64 	%p230, %rd26, %rd27;
	@%p230 bra 	$L__BB9_103;
	sub.s32 	%r2231, %r227, %r230;
	shl.b32 	%r2232, %r2231, 5;
	mov.u32 	%r2233, _ZN6thrust24THRUST_300001_SM_1000_NS8cuda_cub4core6detail5shmemE;
	add.s32 	%r2234, %r2233, %r2232;
	st.shared.u64 	[%r2234], %rd26;
	st.shared.v2.f64 	[%r2234+16], {%fd105, %fd106};
$L__BB9_103:
	setp.eq.s64 	%p231, %rd27, %rd28;
	@%p231 bra 	$L__BB9_105;
	sub.s32 	%r2235, %r228, %r230;
	shl.b32 	%r2236, %r2235, 5;
	mov.u32 	%r2237, _ZN6thrust24THRUST_300001_SM_1000_NS8cuda_cub4core6detail5shmemE;
	add.s32 	%r2238, %r2237, %r2236;
	st.shared.u64 	[%r2238], %rd27;
	st.shared.v2.f64 	[%r2238+16], {%fd107, %fd108};
$L__BB9_105:
	bar.sync 	0;
	setp.ge.s32 	%p232, %r2892, %r229;
	@%p232 bra 	$L__BB9_266;
	not.b32 	%r2239, %r2892;
	add.s32 	%r231, %r229, %r2239;
	and.b32  	%r2240, %r231, 768;
	setp.eq.s32 	%p233, %r2240, 768;
	@%p233 bra 	$L__BB9_109;
	shr.u32 	%r2241, %r231, 8;
	add.s32 	%r2242, %r2241, 1;
	and.b32  	%r2243, %r2242, 3;
	shl.b32 	%r2244, %r2892, 5;
	mov.u32 	%r2245, _ZN6thrust24THRUST_300001_SM_1000_NS8cuda_cub4core6detail5shmemE;
	add.s32 	%r2246, %r2244, %r2245;
	add.s32 	%r2888, %r2246, 16;
	add.s32 	%r2887, %r2892, %r230;
	neg.s32 	%r2886, %r2243;
	shl.b32 	%r2247, %r2242, 8;
	and.b32  	%r2248, %r2247, 768;
	add.s32 	%r2892, %r2892, %r2248;
$L__BB9_108:
	.pragma "nounroll";
	mul.wide.s32 	%rd554, %r2887, 16;
	add.s64 	%rd555, %rd8, %rd554;
	mul.wide.s32 	%rd556, %r2887, 8;
	add.s64 	%rd557, %rd7, %rd556;
	ld.shared.u64 	%rd558, [%r2888+-16];
	ld.shared.v2.f64 	{%fd603, %fd604}, [%r2888];
	st.global.u64 	[%rd557], %rd558;
	st.global.v2.f64 	[%rd555], {%fd603, %fd604};
	add.s32 	%r2888, %r2888, 8192;
	add.s32 	%r2887, %r2887, 256;
	add.s32 	%r2886, %r2886, 1;
	setp.ne.s32 	%p234, %r2886, 0;
	@%p234 bra 	$L__BB9_108;
$L__BB9_109:
	setp.lt.u32 	%p235, %r231, 768;
	@%p235 bra 	$L__BB9_266;
	shl.b32 	%r2249, %r2892, 5;
	mov.u32 	%r2250, _ZN6thrust24THRUST_300001_SM_1000_NS8cuda_cub4core6detail5shmemE;
	add.s32 	%r2251, %r2249, %r2250;
	add.s32 	%r2891, %r2251, 16384;
	add.s64 	%rd37, %rd7, 4096;
	add.s32 	%r2890, %r2892, %r230;
	add.s64 	%rd38, %rd8, 8192;
$L__BB9_111:
	mul.wide.s32 	%rd559, %r2890, 8;
	add.s64 	%rd560, %rd37, %rd559;
	mul.wide.s32 	%rd561, %r2890, 16;
	add.s64 	%rd562, %rd38, %rd561;
	ld.shared.u64 	%rd563, [%r2891+-16384];
	ld.shared.v2.f64 	{%fd605, %fd606}, [%r2891+-16368];
	st.global.u64 	[%rd560+-4096], %rd563;
	st.global.v2.f64 	[%rd562+-8192], {%fd605, %fd606};
	ld.shared.u64 	%rd564, [%r2891+-8192];
	ld.shared.v2.f64 	{%fd607, %fd608}, [%r2891+-8176];
	st.global.u64 	[%rd560+-2048], %rd564;
	st.global.v2.f64 	[%rd562+-4096], {%fd607, %fd608};
	ld.shared.u64 	%rd565, [%r2891];
	ld.shared.v2.f64 	{%fd609, %fd610}, [%r2891+16];
	st.global.u64 	[%rd560], %rd565;
	st.global.v2.f64 	[%rd562], {%fd609, %fd610};
	ld.shared.u64 	%rd566, [%r2891+8192];
	ld.shared.v2.f64 	{%fd611, %fd612}, [%r2891+8208];
	st.global.u64 	[%rd560+2048], %rd566;
	st.global.v2.f64 	[%rd562+4096], {%fd611, %fd612};
	add.s32 	%r2892, %r2892, 1024;
	add.s32 	%r2891, %r2891, 32768;
	add.s32 	%r2890, %r2890, 1024;
	setp.lt.s32 	%p236, %r2892, %r229;
	@%p236 bra 	$L__BB9_111;
	bra.uni 	$L__BB9_266;
$L__BB9_112:
	setp.eq.s64 	%p226, %rd699, %rd26;
	@%p226 bra 	$L__BB9_114;
	mul.wide.s32 	%rd542, %r2884, 8;
	add.s64 	%rd543, %rd7, %rd542;
	st.global.u64 	[%rd543], %rd699;
	mul.wide.s32 	%rd544, %r2884, 16;
	add.s64 	%rd545, %rd8, %rd544;
	st.global.v2.f64 	[%rd545], {%fd772, %fd771};
$L__BB9_114:
	setp.eq.s64 	%p227, %rd26, %rd27;
	@%p227 bra 	$L__BB9_116;
	mul.wide.s32 	%rd546, %r227, 8;
	add.s64 	%rd547, %rd7, %rd546;
	st.global.u64 	[%rd547], %rd26;
	mul.wide.s32 	%rd548, %r227, 16;
	add.s64 	%rd549, %rd8, %rd548;
	st.global.v2.f64 	[%rd549], {%fd105, %fd106};
$L__BB9_116:
	setp.eq.s64 	%p228, %rd27, %rd28;
	@%p228 bra 	$L__BB9_266;
	mul.wide.s32 	%rd550, %r228, 8;
	add.s64 	%rd551, %rd7, %rd550;
	st.global.u64 	[%rd551], %rd27;
	mul.wide.s32 	%rd552, %r228, 16;
	add.s64 	%rd553, %rd8, %rd552;
	st.global.v2.f64 	[%rd553], {%fd107, %fd108};
	bra.uni 	$L__BB9_266;
$L__BB9_118:
	setp.lt.s32 	%p7, %r3, 1;
	@%p7 bra 	$L__BB9_266;
	setp.ne.s32 	%p8, %r1, 0;
	@%p8 bra 	$L__BB9_165;
	mul.wide.u32 	%rd341, %r2, 8;
	add.s64 	%rd340, %rd5, %rd341;
	// begin inline asm
	ld.global.nc.u64 %rd702, [%rd340];
	// end inline asm
	mov.u32 	%r251, %tid.x;
	and.b32  	%r1355, %r251, 31;
	and.b32  	%r1356, %r251, 992;
	mul.lo.s32 	%r1357, %r1356, 3;
	or.b32  	%r252, %r1357, %r1355;
	setp.ge.u32 	%p107, %r252, %r3;
	mov.u64 	%rd700, %rd702;
	@%p107 bra 	$L__BB9_122;
	mul.wide.u32 	%rd344, %r252, 8;
	add.s64 	%rd343, %rd340, %rd344;
	// begin inline asm
	ld.global.nc.u64 %rd700, [%rd343];
	// end inline asm
$L__BB9_122:
	add.s32 	%r253, %r252, 32;
	setp.ge.u32 	%p108, %r253, %r3;
	shl.b32 	%r1358, %r252, 3;
	cvt.u64.u32 	%rd345, %r1358;
	add.s64 	%rd43, %rd340, %rd345;
	mov.u64 	%rd701, %rd702;
	@%p108 bra 	$L__BB9_124;
	add.s64 	%rd347, %rd43, 256;
	// begin inline asm
	ld.global.nc.u64 %rd701, [%rd347];
	// end inline asm
$L__BB9_124:
	add.s32 	%r254, %r252, 64;
	setp.ge.u32 	%p109, %r254, %r3;
	@%p109 bra 	$L__BB9_126;
	add.s64 	%rd349, %rd43, 512;
	// begin inline asm
	ld.global.nc.u64 %rd702, [%rd349];
	// end inline asm
$L__BB9_126:
	setp.ge.u32 	%p110, %r252, %r3;
	// begin inline asm
	mov.u32 %r1359, %laneid;
	// end inline asm
	shr.u32 	%r256, %r251, 5;
	mad.lo.s32 	%r257, %r256, 96, %r1359;
	shl.b32 	%r1360, %r257, 3;
	mov.u32 	%r1361, _ZN6thrust24THRUST_300001_SM_1000_NS8cuda_cub4core6detail5shmemE;
	add.s32 	%r258, %r1361, %r1360;
	st.shared.u64 	[%r258], %rd700;
	st.shared.u64 	[%r258+256], %rd701;
	st.shared.u64 	[%r258+512], %rd702;
	bar.warp.sync 	-1;
	shl.b32 	%r259, %r1359, 1;
	shl.b32 	%r1362, %r1359, 4;
	add.s32 	%r260, %r258, %r1362;
	ld.shared.u64 	%rd48, [%r260];
	ld.shared.u64 	%rd49, [%r260+8];
	ld.shared.u64 	%rd50, [%r260+16];
	bar.sync 	0;
	mul.wide.u32 	%rd353, %r2, 16;
	add.s64 	%rd352, %rd6, %rd353;
	// begin inline asm
	ld.global.nc.v2.u64 {%rd707, %rd708}, [%rd352];
	// end inline asm
	mov.u64 	%rd703, %rd707;
	mov.u64 	%rd704, %rd708;
	@%p110 bra 	$L__BB9_128;
	mul.wide.u32 	%rd357, %r252, 16;
	add.s64 	%rd356, %rd352, %rd357;
	// begin inline asm
	ld.global.nc.v2.u64 {%rd703, %rd704}, [%rd356];
	// end inline asm
$L__BB9_128:
	setp.ge.u32 	%p111, %r253, %r3;
	shl.b32 	%r1363, %r252, 4;
	cvt.u64.u32 	%rd358, %r1363;
	add.s64 	%rd58, %rd352, %rd358;
	mov.u64 	%rd705, %rd707;
	mov.u64 	%rd706, %rd708;
	@%p111 bra 	$L__BB9_130;
	add.s64 	%rd361, %rd58, 512;
	// begin inline asm
	ld.global.nc.v2.u64 {%rd705, %rd706}, [%rd361];
	// end inline asm
$L__BB9_130:
	setp.ge.u32 	%p112, %r254, %r3;
	@%p112 bra 	$L__BB9_132;
	add.s64 	%rd364, %rd58, 1024;
	// begin inline asm
	ld.global.nc.v2.u64 {%rd707, %rd708}, [%rd364];
	// end inline asm
$L__BB9_132:
	add.s32 	%r1366, %r258, %r1360;
	st.shared.v2.u64 	[%r1366], {%rd703, %rd704};
	st.shared.v2.u64 	[%r1366+512], {%rd705, %rd706};
	st.shared.v2.u64 	[%r1366+1024], {%rd707, %rd708};
	bar.warp.sync 	-1;
	add.s32 	%r1367, %r257, %r259;
	shl.b32 	%r1368, %r1367, 3;
	add.s32 	%r1369, %r260, %r1368;
	ld.shared.v2.f64 	{%fd777, %fd778}, [%r1369];
	ld.shared.v2.f64 	{%fd111, %fd112}, [%r1369+16];
	ld.shared.v2.f64 	{%fd114, %fd113}, [%r1369+32];
	bar.sync 	0;
	shl.b32 	%r1370, %r251, 3;
	add.s32 	%r1372, %r1361, %r1370;
	add.s32 	%r261, %r1372, 2480;
	st.shared.u64 	[%r1372+2480], %rd50;
	bar.sync 	0;
	setp.eq.s32 	%p113, %r251, 0;
	mov.b32 	%r2893, 1;
	@%p113 bra 	$L__BB9_134;
	ld.shared.u64 	%rd709, [%r261+-8];
	setp.ne.s64 	%p114, %rd709, %rd48;
	selp.u32 	%r2893, 1, 0, %p114;
$L__BB9_134:
	setp.eq.s32 	%p115, %r251, 0;
	setp.ne.s64 	%p116, %rd48, %rd49;
	setp.ne.s64 	%p117, %rd49, %rd50;
	mul.lo.s32 	%r1613, %r251, 3;
	setp.eq.s32 	%p118, %r1613, %r3;
	selp.u32 	%r1614, 1, 0, %p118;
	selp.b32 	%r1615, %r1614, %r2893, %p118;
	selp.b32 	%r264, %r1614, %r1615, %p115;
	add.s32 	%r1616, %r1613, 1;
	setp.eq.s32 	%p119, %r1616, %r3;
	or.pred  	%p1, %p119, %p116;
	selp.u32 	%r265, 1, 0, %p1;
	add.s32 	%r1617, %r1613, 2;
	setp.eq.s32 	%p120, %r1617, %r3;
	or.pred  	%p2, %p120, %p117;
	selp.u32 	%r1618, 1, 0, %p2;
	add.s32 	%r1619, %r264, %r265;
	add.f64 	%fd365, %fd777, %fd111;
	add.f64 	%fd366, %fd778, %fd112;
	selp.f64 	%fd367, %fd111, %fd365, %p1;
	selp.f64 	%fd368, %fd112, %fd366, %p1;
	add.s32 	%r1374, %r1619, %r1618;
	add.f64 	%fd369, %fd367, %fd114;
	add.f64 	%fd370, %fd368, %fd113;
	selp.f64 	%fd371, %fd114, %fd369, %p2;
	mov.b64 	%rd366, %fd371;
	mov.b64 	{%r1394, %r1399}, %rd366;
	selp.f64 	%fd372, %fd113, %fd370, %p2;
	mov.b64 	%rd367, %fd372;
	mov.b64 	{%r1404, %r1409}, %rd367;
	mov.b32 	%r1610, 1;
	mov.b32 	%r1611, 0;
	mov.b32 	%r1612, -1;
	// begin inline asm
	shfl.sync.up.b32 %r1373, %r1374, %r1610, %r1611, %r1612;
	// end inline asm
	// begin inline asm
	shfl.sync.up.b32 %r1378, %r1611, %r1610, %r1611, %r1612;
	// end inline asm
	// begin inline asm
	shfl.sync.up.b32 %r1383, %r1611, %r1610, %r1611, %r1612;
	// end inline asm
	// begin inline asm
	shfl.sync.up.b32 %r1388, %r1611, %r1610, %r1611, %r1612;
	// end inline asm
	// begin inline asm
	shfl.sync.up.b32 %r1393, %r1394, %r1610, %r1611, %r1612;
	// end inline asm
	// begin inline asm
	shfl.sync.up.b32 %r1398, %r1399, %r1610, %r1611, %r1612;
	// end inline asm
	mov.b64 	%rd368, {%r1393, %r1398};
	mov.b64 	%fd373, %rd368;
	// begin inline asm
	shfl.sync.up.b32 %r1403, %r1404, %r1610, %r1611, %r1612;
	// end inline asm
	// begin inline asm
	shfl.sync.up.b32 %r1408, %r1409, %r1610, %r1611, %r1612;
	// end inline asm
	mov.b64 	%rd369, {%r1403, %r1408};
	mov.b64 	%fd374, %rd369;
	setp.eq.s32 	%p121, %r1374, 0;
	add.f64 	%fd375, %fd371, %fd373;
	add.f64 	%fd376, %fd372, %fd374;
	selp.f64 	%fd377, %fd375, %fd371, %p121;
	selp.f64 	%fd378, %fd376, %fd372, %p121;
	setp.lt.s32 	%p122, %r1359, 1;
	selp.b32 	%r1620, 0, %r1373, %p122;
	add.s32 	%r1414, %r1374, %r1620;
	selp.f64 	%fd379, %fd371, %fd377, %p122;
	mov.b64 	%rd370, %fd379;
	mov.b64 	{%r1434, %r1439}, %rd370;
	selp.f64 	%fd380, %fd372, %fd378, %p122;
	mov.b64 	%rd371, %fd380;
	mov.b64 	{%r1444, %r1449}, %rd371;
	mov.b32 	%r1450, 2;
	// begin inline asm
	shfl.sync.up.b32 %r1413, %r1414, %r1450, %r1611, %r1612;
	// end inline asm
	// begin inline asm
	shfl.sync.up.b32 %r1418, %r1611, %r1450, %r1611, %r1612;
	// end inline asm
	// begin inline asm
	shfl.sync.up.b32 %r1423, %r1611, %r1450, %r1611, %r1612;
	// end inline asm
	// begin inline asm
	shfl.sync.up.b32 %r1428, %r1611, %r1450, %r1611, %r1612;
	// end inline asm
	// begin inline asm
	shfl.sync.up.b32 %r1433, %r1434, %r1450, %r1611, %r1612;
	// end inline asm
	// begin inline asm
	shfl.sync.up.b32 %r1438, %r1439, %r1450, %r1611, %r1612;
	// end inline asm
	mov.b64 	%rd372, {%r1433, %r1438};
	mov.b64 	%fd381, %rd372;
	// begin inline asm
	shfl.sync.up.b32 %r1443, %r1444, %r1450, %r1611, %r1612;
	// end inline asm
	// begin inline asm
	shfl.sync.up.b32 %r1448, %r1449, %r1450, %r1611, %r1612;
	// end inline asm
	mov.b64 	%rd373, {%r1443, %r1448};
	mov.b64 	%fd382, %rd373;
	setp.eq.s32 	%p123, %r1414, 0;
	add.f64 	%fd383, %fd379, %fd381;
	add.f64 	%fd384, %fd380, %fd382;
	selp.f64 	%fd385, %fd383, %fd379, %p123;
	selp.f64 	%fd386, %fd384, %fd380, %p123;
	setp.lt.s32 	%p124, %r1359, 2;
	selp.b32 	%r1621, 0, %r1413, %p124;
	add.s32 	%r1454, %r1414, %r1621;
	selp.f64 	%fd387, %fd379, %fd385, %p124;
	mov.b64 	%rd374, %fd387;
	mov.b64 	{%r1474, %r1479}, %rd374;
	selp.f64 	%fd388, %fd380, %fd386, %p124;
	mov.b64 	%rd375, %fd388;
	mov.b64 	{%r1484, %r1489}, %rd375;
	mov.b32 	%r1490, 4;
	// begin inline asm
	shfl.sync.up.b32 %r1453, %r1454, %r1490, %r1611, %r1612;
	// end inline asm
	// begin inline asm
	shfl.sync.up.b32 %r1458, %r1611, %r1490, %r1611, %r1612;
	// end inline asm
	// begin inline asm
	shfl.sync.up.b32 %r1463, %r1611, %r1490, %r1611, %r1612;
	// end inline asm
	// begin inline asm
	shfl.sync.up.b32 %r1468, %r1611, %r1490, %r1611, %r1612;
	// end inline asm
	// begin inline asm
	shfl.sync.up.b32 %r1473, %r1474, %r1490, %r1611, %r1612;
	// end inline asm
	// begin inline asm
	shfl.sync.up.b32 %r1478, %r1479, %r1490, %r1611, %r1612;
	// end inline asm
	mov.b64 	%rd376, {%r1473, %r1478};
	mov.b64 	%fd389, %rd376;
	// begin inline asm
	shfl.sync.up.b32 %r1483, %r1484, %r1490, %r1611, %r1612;
	// end inline asm
	// begin inline asm
	shfl.sync.up.b32 %r1488, %r1489, %r1490, %r1611, %r1612;
	// end inline asm
	mov.b64 	%rd377, {%r1483, %r1488};
	mov.b64 	%fd390, %rd377;
	setp.eq.s32 	%p125, %r1454, 0;
	add.f64 	%fd391, %fd387, %fd389;
	add.f64 	%fd392, %fd388, %fd390;
	selp.f64 	%fd393, %fd391, %fd387, %p125;
	selp.f64 	%fd394, %fd392, %fd388, %p125;
	setp.lt.s32 	%p126, %r1359, 4;
	selp.b32 	%r1622, 0, %r1453, %p126;
	add.s32 	%r1494, %r1454, %r1622;
	selp.f64 	%fd395, %fd387, %fd393, %p126;
	mov.b64 	%rd378, %fd395;
	mov.b64 	{%r1514, %r1519}, %rd378;
	selp.f64 	%fd396, %fd388, %fd394, %p126;
	mov.b64 	%rd379, %fd396;
	mov.b64 	{%r1524, %r1529}, %rd379;
	mov.b32 	%r1530, 8;
	// begin inline asm
	shfl.sync.up.b32 %r1493, %r1494, %r1530, %r1611, %r1612;
	// end inline asm
	// begin inline asm
	shfl.sync.up.b32 %r1498, %r1611, %r1530, %r1611, %r1612;
	// end inline asm
	// begin inline asm
	shfl.sync.up.b32 %r1503, %r1611, %r1530, %r1611, %r1612;
	// end inline asm
	// begin inline asm
	shfl.sync.up.b32 %r1508, %r1611, %r1530, %r1611, %r1612;
	// end inline asm
	// begin inline asm
	shfl.sync.up.b32 %r1513, %r1514, %r1530, %r1611, %r1612;
	// end inline asm
	// begin inline asm
	shfl.sync.up.b32 %r1518, %r1519, %r1530, %r1611, %r1612;
	// end inline asm
	mov.b64 	%rd380, {%r1513, %r1518};
	mov.b64 	%fd397, %rd380;
	// begin inline asm
	shfl.sync.up.b32 %r1523, %r1524, %r1530, %r1611, %r1612;
	// end inline asm
	// begin inline asm
	shfl.sync.up.b32 %r1528, %r1529, %r1530, %r1611, %r1612;
	// end inline asm
	mov.b64 	%rd381, {%r1523, %r1528};
	mov.b64 	%fd398, %rd381;
	setp.eq.s32 	%p127, %r1494, 0;
	add.f64 	%fd399, %fd395, %fd397;
	add.f64 	%fd400, %fd396, %fd398;
	selp.f64 	%fd401, %fd399, %fd395, %p127;
	selp.f64 	%fd402, %fd400, %fd396, %p127;
	setp.lt.s32 	%p128, %r1359, 8;
	selp.b32 	%r1623, 0, %r1493, %p128;
	add.s32 	%r1534, %r1494, %r1623;
	selp.f64 	%fd403, %fd395, %fd401, %p128;
	mov.b64 	%rd382, %fd403;
	mov.b64 	{%r1554, %r1559}, %rd382;
	selp.f64 	%fd404, %fd396, %fd402, %p128;
	mov.b64 	%rd383, %fd404;
	mov.b64 	{%r1564, %r1569}, %rd383;
	mov.b32 	%r1570, 16;
	// begin inline asm
	shfl.sync.up.b32 %r1533, %r1534, %r1570, %r1611, %r1612;
	// end inline asm
	// begin inline asm
	shfl.sync.up.b32 %r1538, %r1611, %r1570, %r1611, %r1612;
	// end inline asm
	// begin inline asm
	shfl.sync.up.b32 %r1543, %r1611, %r1570, %r1611, %r1612;
	// end inline asm
	// begin inline asm
	shfl.sync.up.b32 %r1548, %r1611, %r1570, %r1611, %r1612;
	// end inline asm
	// begin inline asm
	shfl.sync.up.b32 %r1553, %r1554, %r1570, %r1611, %r1612;
	// end inline asm
	// begin inline asm
	shfl.sync.up.b32 %r1558, %r1559, %r1570, %r1611, %r1612;
	// end inline asm
	mov.b64 	%rd384, {%r1553, %r1558};
	mov.b64 	%fd405, %rd384;
	// begin inline asm
	shfl.sync.up.b32 %r1563, %r1564, %r1570, %r1611, %r1612;
	// end inline asm
	// begin inline asm
	shfl.sync.up.b32 %r1568, %r1569, %r1570, %r1611, %r1612;
	// end inline asm
	mov.b64 	%rd385, {%r1563, %r1568};
	mov.b64 	%fd406, %rd385;
	setp.eq.s32 	%p129, %r1534, 0;
	add.f64 	%fd407, %fd403, %fd405;
	add.f64 	%fd408, %fd404, %fd406;
	selp.f64 	%fd115, %fd407, %fd403, %p129;
	selp.f64 	%fd116, %fd408, %fd404, %p129;
	setp.lt.s32 	%p130, %r1359, 16;
	selp.b32 	%r1624, 0, %r1533, %p130;
	add.s32 	%r1574, %r1534, %r1624;
	selp.f64 	%fd409, %fd403, %fd115, %p130;
	mov.b64 	%rd386, %fd409;
	mov.b64 	{%r1594, %r1599}, %rd386;
	selp.f64 	%fd410, %fd404, %fd116, %p130;
	mov.b64 	%rd387, %fd410;
	mov.b64 	{%r1604, %r1609}, %rd387;
	// begin inline asm
	shfl.sync.up.b32 %r2894, %r1574, %r1610, %r1611, %r1612;
	// end inline asm
	// begin inline asm
	shfl.sync.up.b32 %r1578, %r1611, %r1610, %r1611, %r1612;
	// end inline asm
	// begin inline asm
	shfl.sync.up.b32 %r1583, %r1611, %r1610, %r1611, %r1612;
	// end inline asm
	// begin inline asm
	shfl.sync.up.b32 %r1588, %r1611, %r1610, %r1611, %r1612;
	// end inline asm
	// begin inline asm
	shfl.sync.up.b32 %r1593, %r1594, %r1610, %r1611, %r1612;
	// end inline asm
	// begin inline asm
	shfl.sync.up.b32 %r1598, %r1599, %r1610, %r1611, %r1612;
	// end inline asm
	mov.b64 	%rd388, {%r1593, %r1598};
	mov.b64 	%fd775, %rd388;
	// begin inline asm
	shfl.sync.up.b32 %r1603, %r1604, %r1610, %r1611, %r1612;
	// end inline asm
	// begin inline asm
	shfl.sync.up.b32 %r1608, %r1609, %r1610, %r1611, %r1612;
	// end inline asm
	mov.b64 	%rd389, {%r1603, %r1608};
	mov.b64 	%fd776, %rd389;
	setp.ne.s32 	%p131, %r1359, 31;
	@%p131 bra 	$L__BB9_136;
	shl.b32 	%r1625, %r256, 5;
	add.s32 	%r1627, %r1361, %r1625;
	mov.b32 	%r1628, 0;
	st.shared.v4.u32 	[%r1627], {%r1574, %r1628, %r1628, %r1628};
	st.shared.v2.f64 	[%r1627+16], {%fd115, %fd116};
$L__BB9_136:
	bar.sync 	0;
	ld.shared.u32 	%r1629, [_ZN6thrust24THRUST_300001_SM_1000_NS8cuda_cub4core6detail5shmemE];
	ld.shared.v2.f64 	{%fd411, %fd412}, [_ZN6thrust24THRUST_300001_SM_1000_NS8cuda_cub4core6detail5shmemE+16];
	ld.shared.u32 	%r1630, [_ZN6thrust24THRUST_300001_SM_1000_NS8cuda_cub4core6detail5shmemE+32];
	ld.shared.v2.f64 	{%fd413, %fd414}, [_ZN6thrust24THRUST_300001_SM_1000_NS8cuda_cub4core6detail5shmemE+48];
	add.s32 	%r1631, %r1630, %r1629;
	setp.eq.s32 	%p132, %r1630, 0;
	add.f64 	%fd415, %fd411, %fd413;
	add.f64 	%fd416, %fd412, %fd414;
	selp.f64 	%fd417, %fd415, %fd413, %p132;
	selp.f64 	%fd418, %fd416, %fd414, %p132;
	setp.eq.s32 	%p133, %r256, 2;
	selp.b32 	%r1632, %r1631, %r1629, %p133;
	selp.f64 	%fd419, %fd417, %fd411, %p133;
	selp.f64 	%fd420, %fd418, %fd412, %p133;
	ld.shared.u32 	%r1633, [_ZN6thrust24THRUST_300001_SM_1000_NS8cuda_cub4core6detail5shmemE+64];
	ld.shared.v2.f64 	{%fd421, %fd422}, [_ZN6thrust24THRUST_300001_SM_1000_NS8cuda_cub4core6detail5shmemE+80];
	add.s32 	%r1634, %r1633, %r1631;
	setp.eq.s32 	%p134, %r1633, 0;
	add.f64 	%fd423, %fd417, %fd421;
	add.f64 	%fd424, %fd418, %fd422;
	selp.f64 	%fd425, %fd423, %fd421, %p134;
	selp.f64 	%fd426, %fd424, %fd422, %p134;
	setp.eq.s32 	%p135, %r256, 3;
	selp.b32 	%r1635, %r1634, %r1632, %p135;
	selp.f64 	%fd427, %fd425, %fd419, %p135;
	selp.f64 	%fd428, %fd426, %fd420, %p135;
	ld.shared.u32 	%r1636, [_ZN6thrust24THRUST_300001_SM_1000_NS8cuda_cub4core6detail5shmemE+96];
	ld.shared.v2.f64 	{%fd429, %fd430}, [_ZN6thrust24THRUST_300001_SM_1000_NS8cuda_cub4core6detail5shmemE+112];
	add.s32 	%r1637, %r1636, %r1634;
	setp.eq.s32 	%p136, %r1636, 0;
	add.f64 	%fd431, %fd425, %fd429;
	add.f64 	%fd432, %fd426, %fd430;
	selp.f64 	%fd433, %fd431, %fd429, %p136;
	selp.f64 	%fd434, %fd432, %fd430, %p136;
	setp.eq.s32 	%p137, %r256, 4;
	selp.b32 	%r1638, %r1637, %r1635, %p137;
	selp.f64 	%fd435, %fd433, %fd427, %p137;
	selp.f64 	%fd436, %fd434, %fd428, %p137;
	ld.shared.u32 	%r1639, [_ZN6thrust24THRUST_300001_SM_1000_NS8cuda_cub4core6detail5shmemE+128];
	ld.shared.v2.f64 	{%fd437, %fd438}, [_ZN6thrust24THRUST_300001_SM_1000_NS8cuda_cub4core6detail5shmemE+144];
	add.s32 	%r1640, %r1639, %r1637;
	setp.eq.s32 	%p138, %r1639, 0;
	add.f64 	%fd439, %fd433, %fd437;
	add.f64 	%fd440, %fd434, %fd438;
	selp.f64 	%fd441, %fd439, %fd437, %p138;
	selp.f64 	%fd442, %fd440, %fd438, %p138;
	setp.eq.s32 	%p139, %r256, 5;
	selp.b32 	%r1641, %r1640, %r1638, %p139;
	selp.f64 	%fd443, %fd441, %fd435, %p139;
	selp.f64 	%fd444, %fd442, %fd436, %p139;
	ld.shared.u32 	%r1642, [_ZN6thrust24THRUST_300001_SM_1000_NS8cuda_cub4core6detail5shmemE+160];
	ld.shared.v2.f64 	{%fd445, %fd446}, [_ZN6thrust24THRUST_300001_SM_1000_NS8cuda_cub4core6detail5shmemE+176];
	add.s32 	%r1643, %r1642, %r1640;
	setp.eq.s32 	%p140, %r1642, 0;
	add.f64 	%fd447, %fd441, %fd445;
	add.f64 	%fd448, %fd442, %fd446;
	selp.f64 	%fd449, %fd447, %fd445, %p140;
	selp.f64 	%fd450, %fd448, %fd446, %p140;
	setp.eq.s32 	%p141, %r256, 6;
	selp.b32 	%r1644, %r1643, %r1641, %p141;
	selp.f64 	%fd451, %fd449, %fd443, %p141;
	selp.f64 	%fd452, %fd450, %fd444, %p141;
	ld.shared.u32 	%r1645, [_ZN6thrust24THRUST_300001_SM_1000_NS8cuda_cub4core6detail5shmemE+192];
	ld.shared.v2.f64 	{%fd453, %fd454}, [_ZN6thrust24THRUST_300001_SM_1000_NS8cuda_cub4core6detail5shmemE+208];
	add.s32 	%r1646, %r1645, %r1643;
	setp.eq.s32 	%p142, %r1645, 0;
	add.f64 	%fd455, %fd449, %fd453;
	add.f64 	%fd456, %fd450, %fd454;
	selp.f64 	%fd457, %fd455, %fd453, %p142;
	selp.f64 	%fd458, %fd456, %fd454, %p142;
	setp.eq.s32 	%p143, %r256, 7;
	selp.b32 	%r268, %r1646, %r1644, %p143;
	selp.f64 	%fd119, %fd457, %fd451, %p143;
	selp.f64 	%fd120, %fd458, %fd452, %p143;
	ld.shared.u32 	%r1647, [_ZN6thrust24THRUST_300001_SM_1000_NS8cuda_cub4core6detail5shmemE+224];
	ld.shared.v2.f64 	{%fd459, %fd460}, [_ZN6thrust24THRUST_300001_SM_1000_NS8cuda_cub4core6detail5shmemE+240];
	add.s32 	%r2902, %r1647, %r1646;
	setp.eq.s32 	%p144, %r1647, 0;
	add.f64 	%fd461, %fd457, %fd459;
	add.f64 	%fd462, %fd458, %fd460;
	selp.f64 	%fd121, %fd461, %fd459, %p144;
	selp.f64 	%fd122, %fd462, %fd460, %p144;
	setp.lt.u32 	%p145, %r251, 32;
	@%p145 bra 	$L__BB9_138;
	setp.eq.s32 	%p146, %r2894, 0;
	add.f64 	%fd463, %fd119, %fd775;
	add.f64 	%fd464, %fd120, %fd776;
	selp.f64 	%fd465, %fd463, %fd775, %p146;
	selp.f64 	%fd466, %fd464, %fd776, %p146;
	setp.eq.s32 	%p147, %r1359, 0;
	selp.b32 	%r1648, 0, %r2894, %p147;
	add.s32 	%r2894, %r268, %r1648;
	selp.f64 	%fd775, %fd119, %fd465, %p147;
	selp.f64 	%fd776, %fd120, %fd466, %p147;
$L__BB9_138:
	setp.eq.s32 	%p148, %r251, 0;
	mov.b32 	%r2895, 0;
	mov.u32 	%r2896, %r264;
	@%p148 bra 	$L__BB9_141;
	add.s32 	%r2896, %r264, %r2894;
	setp.ne.s32 	%p149, %r264, 0;
	mov.u32 	%r2895, %r2894;
	@%p149 bra 	$L__BB9_141;
	add.f64 	%fd777, %fd775, %fd777;
	add.f64 	%fd778, %fd776, %fd778;
$L__BB9_141:
	add.s32 	%r275, %r2896, %r265;
	add.f64 	%fd467, %fd777, %fd111;
	add.f64 	%fd468, %fd778, %fd112;
	selp.f64 	%fd131, %fd111, %fd467, %p1;
	selp.f64 	%fd132, %fd112, %fd468, %p1;
	setp.lt.s32 	%p150, %r2902, 257;
	@%p150 bra 	$L__BB9_155;
	bar.sync 	0;
	setp.eq.s32 	%p154, %r264, 0;
	@%p154 bra 	$L__BB9_144;
	shl.b32 	%r1650, %r2895, 5;
	add.s32 	%r1652, %r1361, %r1650;
	st.shared.u64 	[%r1652], %rd709;
	st.shared.v2.f64 	[%r1652+16], {%fd775, %fd776};
$L__BB9_144:
	not.pred 	%p155, %p1;
	@%p155 bra 	$L__BB9_146;
	shl.b32 	%r1653, %r2896, 5;
	add.s32 	%r1655, %r1361, %r1653;
	st.shared.u64 	[%r1655], %rd48;
	st.shared.v2.f64 	[%r1655+16], {%fd777, %fd778};
$L__BB9_146:
	not.pred 	%p156, %p2;
	@%p156 bra 	$L__BB9_148;
	shl.b32 	%r1656, %r275, 5;
	add.s32 	%r1658, %r1361, %r1656;
	st.shared.u64 	[%r1658], %rd49;
	st.shared.v2.f64 	[%r1658+16], {%fd131, %fd132};
$L__BB9_148:
	bar.sync 	0;
	setp.ge.u32 	%p157, %r251, %r2902;
	@%p157 bra 	$L__BB9_161;
	not.b32 	%r1659, %r251;
	add.s32 	%r276, %r2902, %r1659;
	and.b32  	%r1660, %r276, 768;
	setp.eq.s32 	%p158, %r1660, 768;
	mov.u32 	%r2901, %r251;
	@%p158 bra 	$L__BB9_152;
	shr.u32 	%r1661, %r276, 8;
	add.s32 	%r1662, %r1661, 1;
	and.b32  	%r1663, %r1662, 3;
	mul.wide.u32 	%rd402, %r251, 16;
	add.s64 	%rd711, %rd8, %rd402;
	mul.wide.u32 	%rd403, %r251, 8;
	add.s64 	%rd710, %rd7, %rd403;
	shl.b32 	%r1664, %r251, 5;
	add.s32 	%r1666, %r1664, %r1361;
	add.s32 	%r2898, %r1666, 16;
	neg.s32 	%r2897, %r1663;
	shl.b32 	%r1667, %r1662, 8;
	and.b32  	%r1668, %r1667, 768;
	add.s32 	%r2901, %r251, %r1668;
$L__BB9_151:
	.pragma "nounroll";
	ld.shared.u64 	%rd404, [%r2898+-16];
	ld.shared.v2.f64 	{%fd469, %fd470}, [%r2898];
	st.global.u64 	[%rd710], %rd404;
	st.global.v2.f64 	[%rd711], {%fd469, %fd470};
	add.s64 	%rd711, %rd711, 4096;
	add.s64 	%rd710, %rd710, 2048;
	add.s32 	%r2898, %r2898, 8192;
	add.s32 	%r2897, %r2897, 1;
	setp.ne.s32 	%p159, %r2897, 0;
	@%p159 bra 	$L__BB9_151;
$L__BB9_152:
	setp.lt.u32 	%p160, %r276, 768;
	@%p160 bra 	$L__BB9_161;
	shl.b32 	%r1669, %r2901, 5;
	add.s32 	%r1671, %r1669, %r1361;
	add.s32 	%r2900, %r1671, 16384;
	mul.wide.u32 	%rd405, %r2901, 8;
	add.s64 	%rd406, %rd405, %rd7;
	add.s64 	%rd713, %rd406, 4096;
	mul.wide.u32 	%rd407, %r2901, 16;
	add.s64 	%rd408, %rd407, %rd8;
	add.s64 	%rd712, %rd408, 8192;
$L__BB9_154:
	ld.shared.u64 	%rd409, [%r2900+-16384];
	ld.shared.v2.f64 	{%fd471, %fd472}, [%r2900+-16368];
	st.global.u64 	[%rd713+-4096], %rd409;
	st.global.v2.f64 	[%rd712+-8192], {%fd471, %fd472};
	ld.shared.u64 	%rd410, [%r2900+-8192];
	ld.shared.v2.f64 	{%fd473, %fd474}, [%r2900+-8176];
	st.global.u64 	[%rd713+-2048], %rd410;
	st.global.v2.f64 	[%rd712+-4096], {%fd473, %fd474};
	ld.shared.u64 	%rd411, [%r2900];
	ld.shared.v2.f64 	{%fd475, %fd476}, [%r2900+16];
	st.global.u64 	[%rd713], %rd411;
	st.global.v2.f64 	[%rd712], {%fd475, %fd476};
	ld.shared.u64 	%rd412, [%r2900+8192];
	ld.shared.v2.f64 	{%fd477, %fd478}, [%r2900+8208];
	st.global.u64 	[%rd713+2048], %rd412;
	st.global.v2.f64 	[%rd712+4096], {%fd477, %fd478};
	add.s32 	%r2901, %r2901, 1024;
	add.s32 	%r2900, %r2900, 32768;
	add.s64 	%rd713, %rd713, 8192;
	add.s64 	%rd712, %rd712, 16384;
	setp.lt.s32 	%p161, %r2901, %r2902;
	@%p161 bra 	$L__BB9_154;
	bra.uni 	$L__BB9_161;
$L__BB9_155:
	setp.eq.s32 	%p151, %r264, 0;
	@%p151 bra 	$L__BB9_157;
	mul.wide.s32 	%rd390, %r2895, 8;
	add.s64 	%rd391, %rd7, %rd390;
	st.global.u64 	[%rd391], %rd709;
	mul.wide.s32 	%rd392, %r2895, 16;
	add.s64 	%rd393, %rd8, %rd392;
	st.global.v2.f64 	[%rd393], {%fd775, %fd776};
$L__BB9_157:
	not.pred 	%p152, %p1;
	@%p152 bra 	$L__BB9_159;
	mul.wide.s32 	%rd394, %r2896, 8;
	add.s64 	%rd395, %rd7, %rd394;
	st.global.u64 	[%rd395], %rd48;
	mul.wide.s32 	%rd396, %r2896, 16;
	add.s64 	%rd397, %rd8, %rd396;
	st.global.v2.f64 	[%rd397], {%fd777, %fd778};
$L__BB9_159:
	not.pred 	%p153, %p2;
	@%p153 bra 	$L__BB9_161;
	mul.wide.s32 	%rd398, %r275, 8;
	add.s64 	%rd399, %rd7, %rd398;
	st.global.u64 	[%rd399], %rd49;
	mul.wide.s32 	%rd400, %r275, 16;
	add.s64 	%rd401, %rd8, %rd400;
	st.global.v2.f64 	[%rd401], {%fd131, %fd132};
$L__BB9_161:
	setp.ne.s32 	%p162, %r251, 255;
	@%p162 bra 	$L__BB9_266;
	setp.ne.s32 	%p163, %r3, 768;
	@%p163 bra 	$L__BB9_164;
	mul.wide.s32 	%rd413, %r2902, 8;
	add.s64 	%rd414, %rd7, %rd413;
	st.global.u64 	[%rd414], %rd50;
	mul.wide.s32 	%rd415, %r2902, 16;
	add.s64 	%rd416, %rd8, %rd415;
	st.global.v2.f64 	[%rd416], {%fd121, %fd122};
	add.s32 	%r2902, %r2902, 1;
$L__BB9_164:
	st.global.u32 	[%rd1], %r2902;
	bra.uni 	$L__BB9_266;
$L__BB9_165:
	mul.wide.u32 	%rd126, %r2, 8;
	add.s64 	%rd125, %rd5, %rd126;
	// begin inline asm
	ld.global.nc.u64 %rd716, [%rd125];
	// end inline asm
	mov.u32 	%r292, %tid.x;
	and.b32  	%r514, %r292, 31;
	and.b32  	%r515, %r292, 992;
	mul.lo.s32 	%r516, %r515, 3;
	or.b32  	%r293, %r516, %r514;
	setp.ge.u32 	%p9, %r293, %r3;
	mov.u64 	%rd714, %rd716;
	@%p9 bra 	$L__BB9_167;
	add.s32 	%r517, %r293, %r2;
	mul.wide.u32 	%rd129, %r517, 8;
	add.s64 	%rd128, %rd5, %rd129;
	// begin inline asm
	ld.global.nc.u64 %rd714, [%rd128];
	// end inline asm
$L__BB9_167:
	add.s32 	%r294, %r293, 32;
	setp.ge.u32 	%p10, %r294, %r3;
	shl.b32 	%r518, %r293, 3;
	cvt.u64.u32 	%rd130, %r518;
	add.s64 	%rd85, %rd125, %rd130;
	mov.u64 	%rd715, %rd716;
	@%p10 bra 	$L__BB9_169;
	add.s64 	%rd132, %rd85, 256;
	// begin inline asm
	ld.global.nc.u64 %rd715, [%rd132];
	// end inline asm
$L__BB9_169:
	add.s32 	%r295, %r293, 64;
	setp.ge.u32 	%p11, %r295, %r3;
	@%p11 bra 	$L__BB9_171;
	add.s64 	%rd134, %rd85, 512;
	// begin inline asm
	ld.global.nc.u64 %rd716, [%rd134];
	// end inline asm
$L__BB9_171:
	// begin inline asm
	mov.u32 %r519, %laneid;
	// end inline asm
	shr.u32 	%r297, %r292, 5;
	mad.lo.s32 	%r298, %r297, 96, %r519;
	shl.b32 	%r520, %r298, 3;
	mov.u32 	%r521, _ZN6thrust24THRUST_300001_SM_1000_NS8cuda_cub4core6detail5shmemE;
	add.s32 	%r299, %r521, %r520;
	st.shared.u64 	[%r299], %rd714;
	st.shared.u64 	[%r299+256], %rd715;
	st.shared.u64 	[%r299+512], %rd716;
	bar.warp.sync 	-1;
	shl.b32 	%r300, %r519, 1;
	shl.b32 	%r522, %r519, 4;
	add.s32 	%r301, %r299, %r522;
	ld.shared.u64 	%rd90, [%r301];
	ld.shared.u64 	%rd91, [%r301+8];
	ld.shared.u64 	%rd92, [%r301+16];
	setp.ne.s32 	%p12, %r292, 0;
	mov.b64 	%rd724, 0;
	@%p12 bra 	$L__BB9_173;
	add.s64 	%rd137, %rd125, -8;
	// begin inline asm
	ld.global.nc.u64 %rd724, [%rd137];
	// end inline asm
$L__BB9_173:
	setp.ge.u32 	%p13, %r293, %r3;
	bar.sync 	0;
	mul.wide.u32 	%rd141, %r2, 16;
	add.s64 	%rd140, %rd6, %rd141;
	// begin inline asm
	ld.global.nc.v2.u64 {%rd722, %rd723}, [%rd140];
	// end inline asm
	mov.u64 	%rd718, %rd722;
	mov.u64 	%rd719, %rd723;
	@%p13 bra 	$L__BB9_175;
	add.s32 	%r523, %r293, %r2;
	mul.wide.u32 	%rd145, %r523, 16;
	add.s64 	%rd144, %rd6, %rd145;
	// begin inline asm
	ld.global.nc.v2.u64 {%rd718, %rd719}, [%rd144];
	// end inline asm
$L__BB9_175:
	setp.ge.u32 	%p14, %r294, %r3;
	shl.b32 	%r524, %r293, 4;
	cvt.u64.u32 	%rd146, %r524;
	add.s64 	%rd102, %rd140, %rd146;
	mov.u64 	%rd720, %rd722;
	mov.u64 	%rd721, %rd723;
	@%p14 bra 	$L__BB9_177;
	add.s64 	%rd149, %rd102, 512;
	// begin inline asm
	ld.global.nc.v2.u64 {%rd720, %rd721}, [%rd149];
	// end inline asm
$L__BB9_177:
	setp.ge.u32 	%p15, %r295, %r3;
	@%p15 bra 	$L__BB9_179;
	add.s64 	%rd152, %rd102, 1024;
	// begin inline asm
	ld.global.nc.v2.u64 {%rd722, %rd723}, [%rd152];
	// end inline asm
$L__BB9_179:
	setp.eq.s32 	%p16, %r292, 0;
	add.s32 	%r526, %r299, %r520;
	st.shared.v2.u64 	[%r526], {%rd718, %rd719};
	st.shared.v2.u64 	[%r526+512], {%rd720, %rd721};
	st.shared.v2.u64 	[%r526+1024], {%rd722, %rd723};
	bar.warp.sync 	-1;
	add.s32 	%r527, %r298, %r300;
	shl.b32 	%r528, %r527, 3;
	add.s32 	%r529, %r301, %r528;
	ld.shared.v2.f64 	{%fd133, %fd134}, [%r529];
	ld.shared.v2.f64 	{%fd135, %fd136}, [%r529+16];
	ld.shared.v2.f64 	{%fd138, %fd137}, [%r529+32];
	bar.sync 	0;
	shl.b32 	%r530, %r292, 3;
	add.s32 	%r532, %r521, %r530;
	add.s32 	%r302, %r532, 2480;
	st.shared.u64 	[%r532+2480], %rd92;
	bar.sync 	0;
	@%p16 bra 	$L__BB9_181;
	ld.shared.u64 	%rd724, [%r302+-8];
$L__BB9_181:
	setp.ne.s64 	%p17, %rd724, %rd90;
	setp.ne.s64 	%p18, %rd90, %rd91;
	setp.ne.s64 	%p19, %rd91, %rd92;
	mul.lo.s32 	%r773, %r292, 3;
	setp.eq.s32 	%p20, %r773, %r3;
	or.pred  	%p3, %p20, %p17;
	selp.u32 	%r303, 1, 0, %p3;
	add.s32 	%r774, %r773, 1;
	setp.eq.s32 	%p21, %r774, %r3;
	or.pred  	%p4, %p21, %p18;
	selp.u32 	%r775, 1, 0, %p4;
	add.s32 	%r776, %r773, 2;
	setp.eq.s32 	%p22, %r776, %r3;
	or.pred  	%p5, %p22, %p19;
	selp.u32 	%r777, 1, 0, %p5;
	add.s32 	%r304, %r775, %r303;
	add.f64 	%fd219, %fd133, %fd135;
	add.f64 	%fd220, %fd134, %fd136;
	selp.f64 	%fd221, %fd135, %fd219, %p4;
	selp.f64 	%fd222, %fd136, %fd220, %p4;
	add.s32 	%r534, %r304, %r777;
	add.f64 	%fd223, %fd221, %fd138;
	add.f64 	%fd224, %fd222, %fd137;
	selp.f64 	%fd225, %fd138, %fd223, %p5;
	mov.b64 	%rd153, %fd225;
	mov.b64 	{%r554, %r559}, %rd153;
	selp.f64 	%fd226, %fd137, %fd224, %p5;
	mov.b64 	%rd154, %fd226;
	mov.b64 	{%r564, %r569}, %rd154;
	mov.b32 	%r770, 1;
	mov.b32 	%r771, 0;
	mov.b32 	%r772, -1;
	// begin inline asm
	shfl.sync.up.b32 %r533, %r534, %r770, %r771, %r772;
	// end inline asm
	// begin inline asm
	shfl.sync.up.b32 %r538, %r771, %r770, %r771, %r772;
	// end inline asm
	// begin inline asm
	shfl.sync.up.b32 %r543, %r771, %r770, %r771, %r772;
	// end inline asm
	// begin inline asm
	shfl.sync.up.b32 %r548, %r771, %r770, %r771, %r772;
	// end inline asm
	// begin inline asm
	shfl.sync.up.b32 %r553, %r554, %r770, %r771, %r772;
	// end inline asm
	// begin inline asm
	shfl.sync.up.b32 %r558, %r559, %r770, %r771, %r772;
	// end inline asm
	mov.b64 	%rd155, {%r553, %r558};
	mov.b64 	%fd227, %rd155;
	// begin inline asm
	shfl.sync.up.b32 %r563, %r564, %r770, %r771, %r772;
	// end inline asm
	// begin inline asm
	shfl.sync.up.b32 %r568, %r569, %r770, %r771, %r772;
	// end inline asm
	mov.b64 	%rd156, {%r563, %r568};
	mov.b64 	%fd228, %rd156;
	setp.eq.s32 	%p23, %r534, 0;
	add.f64 	%fd229, %fd225, %fd227;
	add.f64 	%fd230, %fd226, %fd228;
	selp.f64 	%fd231, %fd229, %fd225, %p23;
	selp.f64 	%fd232, %fd230, %fd226, %p23;
	setp.lt.s32 	%p24, %r519, 1;
	selp.b32 	%r778, 0, %r533, %p24;
	add.s32 	%r574, %r534, %r778;
	selp.f64 	%fd233, %fd225, %fd231, %p24;
	mov.b64 	%rd157, %fd233;
	mov.b64 	{%r594, %r599}, %rd157;
	selp.f64 	%fd234, %fd226, %fd232, %p24;
	mov.b64 	%rd158, %fd234;
	mov.b64 	{%r604, %r609}, %rd158;
	mov.b32 	%r610, 2;
	// begin inline asm
	shfl.sync.up.b32 %r573, %r574, %r610, %r771, %r772;
	// end inline asm
	// begin inline asm
	shfl.sync.up.b32 %r578, %r771, %r610, %r771, %r772;
	// end inline asm
	// begin inline asm
	shfl.sync.up.b32 %r583, %r771, %r610, %r771, %r772;
	// end inline asm
	// begin inline asm
	shfl.sync.up.b32 %r588, %r771, %r610, %r771, %r772;
	// end inline asm
	// begin inline asm
	shfl.sync.up.b32 %r593, %r594, %r610, %r771, %r772;
	// end inline asm
	// begin inline asm
	shfl.sync.up.b32 %r598, %r599, %r610, %r771, %r772;
	// end inline asm
	mov.b64 	%rd159, {%r593, %r598};
	mov.b64 	%fd235, %rd159;
	// begin inline asm
	shfl.sync.up.b32 %r603, %r604, %r610, %r771, %r772;
	// end inline asm
	// begin inline asm
	shfl.sync.up.b32 %r608, %r609, %r610, %r771, %r772;
	// end inline asm
	mov.b64 	%rd160, {%r603, %r608};
	mov.b64 	%fd236, %rd160;
	setp.eq.s32 	%p25, %r574, 0;
	add.f64 	%fd237, %fd233, %fd235;
	add.f64 	%fd238, %fd234, %fd236;
	selp.f64 	%fd239, %fd237, %fd233, %p25;
	selp.f64 	%fd240, %fd238, %fd234, %p25;
	setp.lt.s32 	%p26, %r519, 2;
	selp.b32 	%r779, 0, %r573, %p26;
	add.s32 	%r614, %r574, %r779;
	selp.f64 	%fd241, %fd233, %fd239, %p26;
	mov.b64 	%rd161, %fd241;
	mov.b64 	{%r634, %r639}, %rd161;
	selp.f64 	%fd242, %fd234, %fd240, %p26;
	mov.b64 	%rd162, %fd242;
	mov.b64 	{%r644, %r649}, %rd162;
	mov.b32 	%r650, 4;
	// begin inline asm
	shfl.sync.up.b32 %r613, %r614, %r650, %r771, %r772;
	// end inline asm
	// begin inline asm
	shfl.sync.up.b32 %r618, %r771, %r650, %r771, %r772;
	// end inline asm
	// begin inline asm
	shfl.sync.up.b32 %r623, %r771, %r650, %r771, %r772;
	// end inline asm
	// begin inline asm
	shfl.sync.up.b32 %r628, %r771, %r650, %r771, %r772;
	// end inline asm
	// begin inline asm
	shfl.sync.up.b32 %r633, %r634, %r650, %r771, %r772;
	// end inline asm
	// begin inline asm
	shfl.sync.up.b32 %r638, %r639, %r650, %r771, %r772;
	// end inline asm
	mov.b64 	%rd163, {%r633, %r638};
	mov.b64 	%fd243, %rd163;
	// begin inline asm
	shfl.sync.up.b32 %r643, %r644, %r650, %r771, %r772;
	// end inline asm
	// begin inline asm
	shfl.sync.up.b32 %r648, %r649, %r650, %r771, %r772;
	// end inline asm
	mov.b64 	%rd164, {%r643, %r648};
	mov.b64 	%fd244, %rd164;
	setp.eq.s32 	%p27, %r614, 0;
	add.f64 	%fd245, %fd241, %fd243;
	add.f64 	%fd246, %fd242, %fd244;
	selp.f64 	%fd247, %fd245, %fd241, %p27;
	selp.f64 	%fd248, %fd246, %fd242, %p27;
	setp.lt.s32 	%p28, %r519, 4;
	selp.b32 	%r780, 0, %r613, %p28;
	add.s32 	%r654, %r614, %r780;
	selp.f64 	%fd249, %fd241, %fd247, %p28;
	mov.b64 	%rd165, %fd249;
	mov.b64 	{%r674, %r679}, %rd165;
	selp.f64 	%fd250, %fd242, %fd248, %p28;
	mov.b64 	%rd166, %fd250;
	mov.b64 	{%r684, %r689}, %rd166;
	mov.b32 	%r690, 8;
	// begin inline asm
	shfl.sync.up.b32 %r653, %r654, %r690, %r771, %r772;
	// end inline asm
	// begin inline asm
	shfl.sync.up.b32 %r658, %r771, %r690, %r771, %r772;
	// end inline asm
	// begin inline asm
	shfl.sync.up.b32 %r663, %r771, %r690, %r771, %r772;
	// end inline asm
	// begin inline asm
	shfl.sync.up.b32 %r668, %r771, %r690, %r771, %r772;
	// end inline asm
	// begin inline asm
	shfl.sync.up.b32 %r673, %r674, %r690, %r771, %r772;
	// end inline asm
	// begin inline asm
	shfl.sync.up.b32 %r678, %r679, %r690, %r771, %r772;
	// end inline asm
	mov.b64 	%rd167, {%r673, %r678};
	mov.b64 	%fd251, %rd167;
	// begin inline asm
	shfl.sync.up.b32 %r683, %r684, %r690, %r771, %r772;
	// end inline asm
	// begin inline asm
	shfl.sync.up.b32 %r688, %r689, %r690, %r771, %r772;
	// end inline asm
	mov.b64 	%rd168, {%r683, %r688};
	mov.b64 	%fd252, %rd168;
	setp.eq.s32 	%p29, %r654, 0;
	add.f64 	%fd253, %fd249, %fd251;
	add.f64 	%fd254, %fd250, %fd252;
	selp.f64 	%fd255, %fd253, %fd249, %p29;
	selp.f64 	%fd256, %fd254, %fd250, %p29;
	setp.lt.s32 	%p30, %r519, 8;
	selp.b32 	%r781, 0, %r653, %p30;
	add.s32 	%r694, %r654, %r781;
	selp.f64 	%fd257, %fd249, %fd255, %p30;
	mov.b64 	%rd169, %fd257;
	mov.b64 	{%r714, %r719}, %rd169;
	selp.f64 	%fd258, %fd250, %fd256, %p30;
	mov.b64 	%rd170, %fd258;
	mov.b64 	{%r724, %r729}, %rd170;
	mov.b32 	%r730, 16;
	// begin inline asm
	shfl.sync.up.b32 %r693, %r694, %r730, %r771, %r772;
	// end inline asm
	// begin inline asm
	shfl.sync.up.b32 %r698, %r771, %r730, %r771, %r772;
	// end inline asm
	// begin inline asm
	shfl.sync.up.b32 %r703, %r771, %r730, %r771, %r772;
	// end inline asm
	// begin inline asm
	shfl.sync.up.b32 %r708, %r771, %r730, %r771, %r772;
	// end inline asm
	// begin inline asm
	shfl.sync.up.b32 %r713, %r714, %r730, %r771, %r772;
	// end inline asm
	// begin inline asm
	shfl.sync.up.b32 %r718, %r719, %r730, %r771, %r772;
	// end inline asm
	mov.b64 	%rd171, {%r713, %r718};
	mov.b64 	%fd259, %rd171;
	// begin inline asm
	shfl.sync.up.b32 %r723, %r724, %r730, %r771, %r772;
	// end inline asm
	// begin inline asm
	shfl.sync.up.b32 %r728, %r729, %r730, %r771, %r772;
	// end inline asm
	mov.b64 	%rd172, {%r723, %r728};
	mov.b64 	%fd260, %rd172;
	setp.eq.s32 	%p31, %r694, 0;
	add.f64 	%fd261, %fd257, %fd259;
	add.f64 	%fd262, %fd258, %fd260;
	selp.f64 	%fd139, %fd261, %fd257, %p31;
	selp.f64 	%fd140, %fd262, %fd258, %p31;
	setp.lt.s32 	%p32, %r519, 16;
	selp.b32 	%r782, 0, %r693, %p32;
	add.s32 	%r734, %r694, %r782;
	selp.f64 	%fd263, %fd257, %fd139, %p32;
	mov.b64 	%rd173, %fd263;
	mov.b64 	{%r754, %r759}, %rd173;
	selp.f64 	%fd264, %fd258, %fd140, %p32;
	mov.b64 	%rd174, %fd264;
	mov.b64 	{%r764, %r769}, %rd174;
	// begin inline asm
	shfl.sync.up.b32 %r2958, %r734, %r770, %r771, %r772;
	// end inline asm
	// begin inline asm
	shfl.sync.up.b32 %r738, %r771, %r770, %r771, %r772;
	// end inline asm
	// begin inline asm
	shfl.sync.up.b32 %r743, %r771, %r770, %r771, %r772;
	// end inline asm
	// begin inline asm
	shfl.sync.up.b32 %r748, %r771, %r770, %r771, %r772;
	// end inline asm
	// begin inline asm
	shfl.sync.up.b32 %r753, %r754, %r770, %r771, %r772;
	// end inline asm
	// begin inline asm
	shfl.sync.up.b32 %r758, %r759, %r770, %r771, %r772;
	// end inline asm
	mov.b64 	%rd175, {%r753, %r758};
	mov.b64 	%fd807, %rd175;
	// begin inline asm
	shfl.sync.up.b32 %r763, %r764, %r770, %r771, %r772;
	// end inline asm
	// begin inline asm
	shfl.sync.up.b32 %r768, %r769, %r770, %r771, %r772;
	// end inline asm
	mov.b64 	%rd176, {%r763, %r768};
	mov.b64 	%fd808, %rd176;
	setp.ne.s32 	%p33, %r519, 31;
	@%p33 bra 	$L__BB9_183;
	shl.b32 	%r783, %r297, 5;
	add.s32 	%r785, %r521, %r783;
	mov.b32 	%r786, 0;
	st.shared.v4.u32 	[%r785], {%r734, %r786, %r786, %r786};
	st.shared.v2.f64 	[%r785+16], {%fd139, %fd140};
$L__BB9_183:
	bar.sync 	0;
	ld.shared.u32 	%r787, [_ZN6thrust24THRUST_300001_SM_1000_NS8cuda_cub4core6detail5shmemE];
	ld.shared.v2.f64 	{%fd265, %fd266}, [_ZN6thrust24THRUST_300001_SM_1000_NS8cuda_cub4core6detail5shmemE+16];
	ld.shared.u32 	%r788, [_ZN6thrust24THRUST_300001_SM_1000_NS8cuda_cub4core6detail5shmemE+32];
	ld.shared.v2.f64 	{%fd267, %fd268}, [_ZN6thrust24THRUST_300001_SM_1000_NS8cuda_cub4core6detail5shmemE+48];
	add.s32 	%r789, %r788, %r787;
	setp.eq.s32 	%p34, %r788, 0;
	add.f64 	%fd269, %fd265, %fd267;
	add.f64 	%fd270, %fd266, %fd268;
	selp.f64 	%fd271, %fd269, %fd267, %p34;
	selp.f64 	%fd272, %fd270, %fd268, %p34;
	setp.eq.s32 	%p35, %r297, 2;
	selp.b32 	%r790, %r789, %r787, %p35;
	selp.f64 	%fd273, %fd271, %fd265, %p35;
	selp.f64 	%fd274, %fd272, %fd266, %p35;
	ld.shared.u32 	%r791, [_ZN6thrust24THRUST_300001_SM_1000_NS8cuda_cub4core6detail5shmemE+64];
	ld.shared.v2.f64 	{%fd275, %fd276}, [_ZN6thrust24THRUST_300001_SM_1000_NS8cuda_cub4core6detail5shmemE+80];
	add.s32 	%r792, %r791, %r789;
	setp.eq.s32 	%p36, %r791, 0;
	add.f64 	%fd277, %fd271, %fd275;
	add.f64 	%fd278, %fd272, %fd276;
	selp.f64 	%fd279, %fd277, %fd275, %p36;
	selp.f64 	%fd280, %fd278, %fd276, %p36;
	setp.eq.s32 	%p37, %r297, 3;
	selp.b32 	%r793, %r792, %r790, %p37;
	selp.f64 	%fd281, %fd279, %fd273, %p37;
	selp.f64 	%fd282, %fd280, %fd274, %p37;
	ld.shared.u32 	%r794, [_ZN6thrust24THRUST_300001_SM_1000_NS8cuda_cub4core6detail5shmemE+96];
	ld.shared.v2.f64 	{%fd283, %fd284}, [_ZN6thrust24THRUST_300001_SM_1000_NS8cuda_cub4core6detail5shmemE+112];
	add.s32 	%r795, %r794, %r792;
	setp.eq.s32 	%p38, %r794, 0;
	add.f64 	%fd285, %fd279, %fd283;
	add.f64 	%fd286, %fd280, %fd284;
	selp.f64 	%fd287, %fd285, %fd283, %p38;
	selp.f64 	%fd288, %fd286, %fd284, %p38;
	setp.eq.s32 	%p39, %r297, 4;
	selp.b32 	%r796, %r795, %r793, %p39;
	selp.f64 	%fd289, %fd287, %fd281, %p39;
	selp.f64 	%fd290, %fd288, %fd282, %p39;
	ld.shared.u32 	%r797, [_ZN6thrust24THRUST_300001_SM_1000_NS8cuda_cub4core6detail5shmemE+128];
	ld.shared.v2.f64 	{%fd291, %fd292}, [_ZN6thrust24THRUST_300001_SM_1000_NS8cuda_cub4core6detail5shmemE+144];
	add.s32 	%r798, %r797, %r795;
	setp.eq.s32 	%p40, %r797, 0;
	add.f64 	%fd293, %fd287, %fd291;
	add.f64 	%fd294, %fd288, %fd292;
	selp.f64 	%fd295, %fd293, %fd291, %p40;
	selp.f64 	%fd296, %fd294, %fd292, %p40;
	setp.eq.s32 	%p41, %r297, 5;
	selp.b32 	%r799, %r798, %r796, %p41;
	selp.f64 	%fd297, %fd295, %fd289, %p41;
	selp.f64 	%fd298, %fd296, %fd290, %p41;
	ld.shared.u32 	%r800, [_ZN6thrust24THRUST_300001_SM_1000_NS8cuda_cub4core6detail5shmemE+160];
	ld.shared.v2.f64 	{%fd299, %fd300}, [_ZN6thrust24THRUST_300001_SM_1000_NS8cuda_cub4core6detail5shmemE+176];
	add.s32 	%r801, %r800, %r798;
	setp.eq.s32 	%p42, %r800, 0;
	add.f64 	%fd301, %fd295, %fd299;
	add.f64 	%fd302, %fd296, %fd300;
	selp.f64 	%fd303, %fd301, %fd299, %p42;
	selp.f64 	%fd304, %fd302, %fd300, %p42;
	setp.eq.s32 	%p43, %r297, 6;
	selp.b32 	%r802, %r801, %r799, %p43;
	selp.f64 	%fd305, %fd303, %fd297, %p43;
	selp.f64 	%fd306, %fd304, %fd298, %p43;
	ld.shared.u32 	%r803, [_ZN6thrust24THRUST_300001_SM_1000_NS8cuda_cub4core6detail5shmemE+192];
	ld.shared.v2.f64 	{%fd307, %fd308}, [_ZN6thrust24THRUST_300001_SM_1000_NS8cuda_cub4core6detail5shmemE+208];
	add.s32 	%r804, %r803, %r801;
	setp.eq.s32 	%p44, %r803, 0;
	add.f64 	%fd309, %fd303, %fd307;
	add.f64 	%fd310, %fd304, %fd308;
	selp.f64 	%fd311, %fd309, %fd307, %p44;
	selp.f64 	%fd312, %fd310, %fd308, %p44;
	setp.eq.s32 	%p45, %r297, 7;
	selp.b32 	%r307, %r804, %r802, %p45;
	selp.f64 	%fd143, %fd311, %fd305, %p45;
	selp.f64 	%fd144, %fd312, %fd306, %p45;
	ld.shared.u32 	%r805, [_ZN6thrust24THRUST_300001_SM_1000_NS8cuda_cub4core6detail5shmemE+224];
	ld.shared.v2.f64 	{%fd313, %fd314}, [_ZN6thrust24THRUST_300001_SM_1000_NS8cuda_cub4core6detail5shmemE+240];
	add.s32 	%r308, %r805, %r804;
	setp.eq.s32 	%p46, %r805, 0;
	add.f64 	%fd315, %fd311, %fd313;
	add.f64 	%fd316, %fd312, %fd314;
	selp.f64 	%fd145, %fd315, %fd313, %p46;
	selp.f64 	%fd146, %fd316, %fd314, %p46;
	setp.lt.u32 	%p47, %r292, 32;
	@%p47 bra 	$L__BB9_185;
	setp.eq.s32 	%p48, %r2958, 0;
	add.f64 	%fd317, %fd143, %fd807;
	add.f64 	%fd318, %fd144, %fd808;
	selp.f64 	%fd319, %fd317, %fd807, %p48;
	selp.f64 	%fd320, %fd318, %fd808, %p48;
	setp.eq.s32 	%p49, %r519, 0;
	selp.b32 	%r806, 0, %r2958, %p49;
	add.s32 	%r2958, %r307, %r806;
	selp.f64 	%fd807, %fd143, %fd319, %p49;
	selp.f64 	%fd808, %fd144, %fd320, %p49;
	bra.uni 	$L__BB9_239;
$L__BB9_185:
	setp.ne.s32 	%p50, %r292, 0;
	@%p50 bra 	$L__BB9_187;
	mov.b32 	%r808, 0;
	st.shared.v4.u32 	[_ZN6thrust24THRUST_300001_SM_1000_NS8cuda_cub4core6detail5shmemE+400], {%r308, %r808, %r808, %r808};
	st.shared.v2.f64 	[_ZN6thrust24THRUST_300001_SM_1000_NS8cuda_cub4core6detail5shmemE+416], {%fd145, %fd146};
	mul.wide.u32 	%rd184, %r1, 32;
	add.s64 	%rd185, %rd119, %rd184;
	add.s64 	%rd177, %rd185, 1024;
	mov.b64 	%rd178, {%r308, %r808};
	mov.b64 	%rd181, %fd145;
	mov.b64 	%rd182, %fd146;
	mov.b64 	%rd179, 0;
	// begin inline asm
	st.cg.v2.u64 [%rd177], {%rd178, %rd179};
	// end inline asm
	add.s64 	%rd180, %rd185, 1040;
	// begin inline asm
	st.cg.v2.u64 [%rd180], {%rd181, %rd182};
	// end inline asm
	mul.wide.u32 	%rd186, %r1, 4;
	add.s64 	%rd187, %rd118, %rd186;
	add.s64 	%rd183, %rd187, 128;
	mov.b32 	%r807, 100;
	// begin inline asm
	st.release.gpu.u32 [%rd183], %r807;
	// end inline asm
$L__BB9_187:
	not.b32 	%r809, %r292;
	add.s32 	%r2936, %r1, %r809;
	mov.u32 	%r810, %nctaid.x;
	setp.gt.u32 	%p51, %r810, 499;
	@%p51 bra 	$L__BB9_189;
	membar.cta;
	bra.uni 	$L__BB9_190;
$L__BB9_189:
	mov.b32 	%r811, 450;
	// begin inline asm
	nanosleep.u32 %r811;
	// end inline asm
$L__BB9_190:
	mul.wide.s32 	%rd188, %r2936, 4;
	add.s64 	%rd189, %rd118, %rd188;
	add.s64 	%rd113, %rd189, 128;
$L__BB9_191:
	// begin inline asm
	ld.relaxed.gpu.u32 %r2931, [%rd113];
	// end inline asm
	membar.gl;
	setp.eq.s32 	%p52, %r2931, 99;
	mov.b32 	%r813, -1;
	vote.sync.any.pred 	%p53, %p52, %r813;
	@%p53 bra 	$L__BB9_191;
	setp.eq.s32 	%p54, %r2931, 101;
	@%p54 bra 	$L__BB9_195;
	setp.ne.s32 	%p55, %r2931, 100;
	@%p55 bra 	$L__BB9_196;
	mul.wide.s32 	%rd214, %r2936, 32;
	add.s64 	%rd215, %rd119, %rd214;
	add.s64 	%rd210, %rd215, 1024;
	// begin inline asm
	ld.cg.v2.u64 {%rd208, %rd209}, [%rd210];
	// end inline asm
	add.s64 	%rd213, %rd215, 1040;
	// begin inline asm
	ld.cg.v2.u64 {%rd211, %rd212}, [%rd213];
	// end inline asm
	cvt.u32.u64 	%r2903, %rd208;
	shr.u64 	%rd216, %rd208, 40;
	shr.u64 	%rd217, %rd208, 48;
	shr.u64 	%rd218, %rd208, 56;
	shr.u64 	%rd219, %rd209, 8;
	shr.u64 	%rd220, %rd209, 16;
	shr.u64 	%rd221, %rd209, 24;
	shr.u64 	%rd222, %rd209, 40;
	shr.u64 	%rd223, %rd209, 48;
	shr.u64 	%rd224, %rd209, 56;
	mov.b64 	%fd779, %rd211;
	mov.b64 	%fd780, %rd212;
	cvt.u32.u64 	%r834, %rd218;
	cvt.u32.u64 	%r835, %rd217;
	prmt.b32 	%r836, %r835, %r834, 0x3340U;
	{ .reg .b32 tmp; mov.b64 {tmp, %r837}, %rd208; }
	cvt.u32.u64 	%r838, %rd216;
	prmt.b32 	%r839, %r837, %r838, 0x3340U;
	prmt.b32 	%r2908, %r839, %r836, 0x5410U;
	cvt.u32.u64 	%r840, %rd221;
	cvt.u32.u64 	%r841, %rd220;
	prmt.b32 	%r842, %r841, %r840, 0x3340U;
	cvt.u32.u64 	%r843, %rd209;
	cvt.u32.u64 	%r844, %rd219;
	prmt.b32 	%r845, %r843, %r844, 0x3340U;
	prmt.b32 	%r2909, %r845, %r842, 0x5410U;
	cvt.u32.u64 	%r846, %rd224;
	cvt.u32.u64 	%r847, %rd223;
	prmt.b32 	%r848, %r847, %r846, 0x3340U;
	{ .reg .b32 tmp; mov.b64 {tmp, %r849}, %rd209; }
	cvt.u32.u64 	%r850, %rd222;
	prmt.b32 	%r851, %r849, %r850, 0x3340U;
	prmt.b32 	%r2910, %r851, %r848, 0x5410U;
	bra.uni 	$L__BB9_196;
$L__BB9_195:
	mul.wide.s32 	%rd197, %r2936, 32;
	add.s64 	%rd198, %rd120, %rd197;
	add.s64 	%rd193, %rd198, 1024;
	// begin inline asm
	ld.cg.v2.u64 {%rd191, %rd192}, [%rd193];
	// end inline asm
	add.s64 	%rd196, %rd198, 1040;
	// begin inline asm
	ld.cg.v2.u64 {%rd194, %rd195}, [%rd196];
	// end inline asm
	cvt.u32.u64 	%r2903, %rd191;
	shr.u64 	%rd199, %rd191, 40;
	shr.u64 	%rd200, %rd191, 48;
	shr.u64 	%rd201, %rd191, 56;
	shr.u64 	%rd202, %rd192, 8;
	shr.u64 	%rd203, %rd192, 16;
	shr.u64 	%rd204, %rd192, 24;
	shr.u64 	%rd205, %rd192, 40;
	shr.u64 	%rd206, %rd192, 48;
	shr.u64 	%rd207, %rd192, 56;
	mov.b64 	%fd779, %rd194;
	mov.b64 	%fd780, %rd195;
	cvt.u32.u64 	%r816, %rd201;
	cvt.u32.u64 	%r817, %rd200;
	prmt.b32 	%r818, %r817, %r816, 0x3340U;
	{ .reg .b32 tmp; mov.b64 {tmp, %r819}, %rd191; }
	cvt.u32.u64 	%r820, %rd199;
	prmt.b32 	%r821, %r819, %r820, 0x3340U;
	prmt.b32 	%r2908, %r821, %r818, 0x5410U;
	cvt.u32.u64 	%r822, %rd204;
	cvt.u32.u64 	%r823, %rd203;
	prmt.b32 	%r824, %r823, %r822, 0x3340U;
	cvt.u32.u64 	%r825, %rd192;
	cvt.u32.u64 	%r826, %rd202;
	prmt.b32 	%r827, %r825, %r826, 0x3340U;
	prmt.b32 	%r2909, %r827, %r824, 0x5410U;
	cvt.u32.u64 	%r828, %rd207;
	cvt.u32.u64 	%r829, %rd206;
	prmt.b32 	%r830, %r829, %r828, 0x3340U;
	{ .reg .b32 tmp; mov.b64 {tmp, %r831}, %rd192; }
	cvt.u32.u64 	%r832, %rd205;
	prmt.b32 	%r833, %r831, %r832, 0x3340U;
	prmt.b32 	%r2910, %r833, %r830, 0x5410U;
$L__BB9_196:
	setp.eq.s32 	%p56, %r2931, 101;
	mov.b32 	%r892, -1;
	vote.sync.ballot.b32 	%r893, %p56, %r892;
	// begin inline asm
	mov.u32 %r852, %lanemask_ge;
	// end inline asm
	and.b32  	%r894, %r893, %r852;
	or.b32  	%r895, %r894, -2147483648;
	add.s32 	%r896, %r895, -1;
	not.b32 	%r897, %r895;
	and.b32  	%r898, %r897, %r896;
	popc.b32 	%r325, %r898;
	mov.b32 	%r890, 1;
	// begin inline asm
	shfl.sync.down.b32 %r853, %r2903, %r890, %r325, %r892;
	// end inline asm
	// begin inline asm
	shfl.sync.down.b32 %r858, %r2908, %r890, %r325, %r892;
	// end inline asm
	// begin inline asm
	shfl.sync.down.b32 %r863, %r2909, %r890, %r325, %r892;
	// end inline asm
	// begin inline asm
	shfl.sync.down.b32 %r868, %r2910, %r890, %r325, %r892;
	// end inline asm
	mov.b64 	%rd225, %fd779;
	mov.b64 	{%r874, %r879}, %rd225;
	// begin inline asm
	shfl.sync.down.b32 %r873, %r874, %r890, %r325, %r892;
	// end inline asm
	// begin inline asm
	shfl.sync.down.b32 %r878, %r879, %r890, %r325, %r892;
	// end inline asm
	mov.b64 	%rd226, %fd780;
	mov.b64 	{%r884, %r889}, %rd226;
	// begin inline asm
	shfl.sync.down.b32 %r883, %r884, %r890, %r325, %r892;
	// end inline asm
	// begin inline asm
	shfl.sync.down.b32 %r888, %r889, %r890, %r325, %r892;
	// end inline asm
	setp.ge.s32 	%p58, %r519, %r325;
	@%p58 bra 	$L__BB9_199;
	add.s32 	%r334, %r853, %r2903;
	setp.ne.s32 	%p59, %r2903, 0;
	mov.u32 	%r2903, %r334;
	@%p59 bra 	$L__BB9_199;
	mov.b64 	%rd227, {%r873, %r878};
	mov.b64 	%fd322, %rd227;
	add.f64 	%fd779, %fd779, %fd322;
	mov.b64 	%rd228, {%r883, %r888};
	mov.b64 	%fd323, %rd228;
	add.f64 	%fd780, %fd780, %fd323;
$L__BB9_199:
	mov.b32 	%r938, 2;
	mov.b32 	%r940, -1;
	// begin inline asm
	shfl.sync.down.b32 %r901, %r2903, %r938, %r325, %r940;
	// end inline asm
	// begin inline asm
	shfl.sync.down.b32 %r906, %r2908, %r938, %r325, %r940;
	// end inline asm
	// begin inline asm
	shfl.sync.down.b32 %r911, %r2909, %r938, %r325, %r940;
	// end inline asm
	// begin inline asm
	shfl.sync.down.b32 %r916, %r2910, %r938, %r325, %r940;
	// end inline asm
	mov.b64 	%rd229, %fd779;
	mov.b64 	{%r922, %r927}, %rd229;
	// begin inline asm
	shfl.sync.down.b32 %r921, %r922, %r938, %r325, %r940;
	// end inline asm
	// begin inline asm
	shfl.sync.down.b32 %r926, %r927, %r938, %r325, %r940;
	// end inline asm
	mov.b64 	%rd230, %fd780;
	mov.b64 	{%r932, %r937}, %rd230;
	// begin inline asm
	shfl.sync.down.b32 %r931, %r932, %r938, %r325, %r940;
	// end inline asm
	// begin inline asm
	shfl.sync.down.b32 %r936, %r937, %r938, %r325, %r940;
	// end inline asm
	add.s32 	%r347, %r519, 2;
	setp.gt.s32 	%p60, %r347, %r325;
	@%p60 bra 	$L__BB9_202;
	add.s32 	%r348, %r901, %r2903;
	setp.ne.s32 	%p61, %r2903, 0;
	mov.u32 	%r2903, %r348;
	@%p61 bra 	$L__BB9_202;
	mov.b64 	%rd231, {%r921, %r926};
	mov.b64 	%fd324, %rd231;
	add.f64 	%fd779, %fd779, %fd324;
	mov.b64 	%rd232, {%r931, %r936};
	mov.b64 	%fd325, %rd232;
	add.f64 	%fd780, %fd780, %fd325;
$L__BB9_202:
	mov.b32 	%r980, 4;
	mov.b32 	%r982, -1;
	// begin inline asm
	shfl.sync.down.b32 %r943, %r2903, %r980, %r325, %r982;
	// end inline asm
	// begin inline asm
	shfl.sync.down.b32 %r948, %r2908, %r980, %r325, %r982;
	// end inline asm
	// begin inline asm
	shfl.sync.down.b32 %r953, %r2909, %r980, %r325, %r982;
	// end inline asm
	// begin inline asm
	shfl.sync.down.b32 %r958, %r2910, %r980, %r325, %r982;
	// end inline asm
	mov.b64 	%rd233, %fd779;
	mov.b64 	{%r964, %r969}, %rd233;
	// begin inline asm
	shfl.sync.down.b32 %r963, %r964, %r980, %r325, %r982;
	// end inline asm
	// begin inline asm
	shfl.sync.down.b32 %r968, %r969, %r980, %r325, %r982;
	// end inline asm
	mov.b64 	%rd234, %fd780;
	mov.b64 	{%r974, %r979}, %rd234;
	// begin inline asm
	shfl.sync.down.b32 %r973, %r974, %r980, %r325, %r982;
	// end inline asm
	// begin inline asm
	shfl.sync.down.b32 %r978, %r979, %r980, %r325, %r982;
	// end inline asm
	add.s32 	%r361, %r519, 4;
	setp.gt.s32 	%p62, %r361, %r325;
	@%p62 bra 	$L__BB9_205;
	add.s32 	%r362, %r943, %r2903;
	setp.ne.s32 	%p63, %r2903, 0;
	mov.u32 	%r2903, %r362;
	@%p63 bra 	$L__BB9_205;
	mov.b64 	%rd235, {%r963, %r968};
	mov.b64 	%fd326, %rd235;
	add.f64 	%fd779, %fd779, %fd326;
	mov.b64 	%rd236, {%r973, %r978};
	mov.b64 	%fd327, %rd236;
	add.f64 	%fd780, %fd780, %fd327;
$L__BB9_205:
	mov.b32 	%r1022, 8;
	mov.b32 	%r1024, -1;
	// begin inline asm
	shfl.sync.down.b32 %r985, %r2903, %r1022, %r325, %r1024;
	// end inline asm
	// begin inline asm
	shfl.sync.down.b32 %r990, %r2908, %r1022, %r325, %r1024;
	// end inline asm
	// begin inline asm
	shfl.sync.down.b32 %r995, %r2909, %r1022, %r325, %r1024;
	// end inline asm
	// begin inline asm
	shfl.sync.down.b32 %r1000, %r2910, %r1022, %r325, %r1024;
	// end inline asm
	mov.b64 	%rd237, %fd779;
	mov.b64 	{%r1006, %r1011}, %rd237;
	// begin inline asm
	shfl.sync.down.b32 %r1005, %r1006, %r1022, %r325, %r1024;
	// end inline asm
	// begin inline asm
	shfl.sync.down.b32 %r1010, %r1011, %r1022, %r325, %r1024;
	// end inline asm
	mov.b64 	%rd238, %fd780;
	mov.b64 	{%r1016, %r1021}, %rd238;
	// begin inline asm
	shfl.sync.down.b32 %r1015, %r1016, %r1022, %r325, %r1024;
	// end inline asm
	// begin inline asm
	shfl.sync.down.b32 %r1020, %r1021, %r1022, %r325, %r1024;
	// end inline asm
	add.s32 	%r375, %r519, 8;
	setp.gt.s32 	%p64, %r375, %r325;
	@%p64 bra 	$L__BB9_208;
	add.s32 	%r376, %r985, %r2903;
	setp.ne.s32 	%p65, %r2903, 0;
	mov.u32 	%r2903, %r376;
	@%p65 bra 	$L__BB9_208;
	mov.b64 	%rd239, {%r1005, %r1010};
	mov.b64 	%fd328, %rd239;
	add.f64 	%fd779, %fd779, %fd328;
	mov.b64 	%rd240, {%r1015, %r1020};
	mov.b64 	%fd329, %rd240;
	add.f64 	%fd780, %fd780, %fd329;
$L__BB9_208:
	mov.b32 	%r1064, 16;
	mov.b32 	%r1066, -1;
	// begin inline asm
	shfl.sync.down.b32 %r1027, %r2903, %r1064, %r325, %r1066;
	// end inline asm
	// begin inline asm
	shfl.sync.down.b32 %r1032, %r2908, %r1064, %r325, %r1066;
	// end inline asm
	// begin inline asm
	shfl.sync.down.b32 %r1037, %r2909, %r1064, %r325, %r1066;
	// end inline asm
	// begin inline asm
	shfl.sync.down.b32 %r1042, %r2910, %r1064, %r325, %r1066;
	// end inline asm
	mov.b64 	%rd241, %fd779;
	mov.b64 	{%r1048, %r1053}, %rd241;
	// begin inline asm
	shfl.sync.down.b32 %r1047, %r1048, %r1064, %r325, %r1066;
	// end inline asm
	// begin inline asm
	shfl.sync.down.b32 %r1052, %r1053, %r1064, %r325, %r1066;
	// end inline asm
	mov.b64 	%rd242, %fd780;
	mov.b64 	{%r1058, %r1063}, %rd242;
	// begin inline asm
	shfl.sync.down.b32 %r1057, %r1058, %r1064, %r325, %r1066;
	// end inline asm
	// begin inline asm
	shfl.sync.down.b32 %r1062, %r1063, %r1064, %r325, %r1066;
	// end inline asm
	add.s32 	%r389, %r519, 16;
	setp.gt.s32 	%p66, %r389, %r325;
	@%p66 bra 	$L__BB9_211;
	add.s32 	%r390, %r1027, %r2903;
	setp.ne.s32 	%p67, %r2903, 0;
	mov.u32 	%r2903, %r390;
	@%p67 bra 	$L__BB9_211;
	mov.b64 	%rd243, {%r1047, %r1052};
	mov.b64 	%fd330, %rd243;
	add.f64 	%fd779, %fd779, %fd330;
	mov.b64 	%rd244, {%r1057, %r1062};
	mov.b64 	%fd331, %rd244;
	add.f64 	%fd780, %fd780, %fd331;
$L__BB9_211:
$L__BB9_212:
	setp.ne.s32 	%p68, %r2931, 101;
	mov.b32 	%r1070, -1;
	vote.sync.all.pred 	%p69, %p68, %r1070;
	not.pred 	%p70, %p69;
	@%p70 bra 	$L__BB9_235;
	mul.wide.s32 	%rd285, %r2936, 4;
	add.s64 	%rd115, %rd118, %rd285;
$L__BB9_214:
	// begin inline asm
	ld.relaxed.gpu.u32 %r2931, [%rd115];
	// end inline asm
	membar.gl;
	setp.eq.s32 	%p90, %r2931, 99;
	mov.b32 	%r1102, -1;
	vote.sync.any.pred 	%p91, %p90, %r1102;
	@%p91 bra 	$L__BB9_214;
	setp.eq.s32 	%p92, %r2931, 101;
	@%p92 bra 	$L__BB9_218;
	setp.ne.s32 	%p93, %r2931, 100;
	@%p93 bra 	$L__BB9_219;
	mul.wide.s32 	%rd309, %r2936, 32;
	add.s64 	%rd305, %rd119, %rd309;
	// begin inline asm
	ld.cg.v2.u64 {%rd303, %rd304}, [%rd305];
	// end inline asm
	add.s64 	%rd308, %rd305, 16;
	// begin inline asm
	ld.cg.v2.u64 {%rd306, %rd307}, [%rd308];
	// end inline asm
	cvt.u32.u64 	%r2937, %rd303;
	shr.u64 	%rd310, %rd303, 40;
	shr.u64 	%rd311, %rd303, 48;
	shr.u64 	%rd312, %rd303, 56;
	shr.u64 	%rd313, %rd304, 8;
	shr.u64 	%rd314, %rd304, 16;
	shr.u64 	%rd315, %rd304, 24;
	shr.u64 	%rd316, %rd304, 40;
	shr.u64 	%rd317, %rd304, 48;
	shr.u64 	%rd318, %rd304, 56;
	mov.b64 	%fd795, %rd306;
	mov.b64 	%fd796, %rd307;
	cvt.u32.u64 	%r1122, %rd312;
	cvt.u32.u64 	%r1123, %rd311;
	prmt.b32 	%r1124, %r1123, %r1122, 0x3340U;
	{ .reg .b32 tmp; mov.b64 {tmp, %r1125}, %rd303; }
	cvt.u32.u64 	%r1126, %rd310;
	prmt.b32 	%r1127, %r1125, %r1126, 0x3340U;
	prmt.b32 	%r2942, %r1127, %r1124, 0x5410U;
	cvt.u32.u64 	%r1128, %rd315;
	cvt.u32.u64 	%r1129, %rd314;
	prmt.b32 	%r1130, %r1129, %r1128, 0x3340U;
	cvt.u32.u64 	%r1131, %rd304;
	cvt.u32.u64 	%r1132, %rd313;
	prmt.b32 	%r1133, %r1131, %r1132, 0x3340U;
	prmt.b32 	%r2943, %r1133, %r1130, 0x5410U;
	cvt.u32.u64 	%r1134, %rd318;
	cvt.u32.u64 	%r1135, %rd317;
	prmt.b32 	%r1136, %r1135, %r1134, 0x3340U;
	{ .reg .b32 tmp; mov.b64 {tmp, %r1137}, %rd304; }
	cvt.u32.u64 	%r1138, %rd316;
	prmt.b32 	%r1139, %r1137, %r1138, 0x3340U;
	prmt.b32 	%r2944, %r1139, %r1136, 0x5410U;
	bra.uni 	$L__BB9_219;
$L__BB9_218:
	mul.wide.s32 	%rd293, %r2936, 32;
	add.s64 	%rd289, %rd120, %rd293;
	// begin inline asm
	ld.cg.v2.u64 {%rd287, %rd288}, [%rd289];
	// end inline asm
	add.s64 	%rd292, %rd289, 16;
	// begin inline asm
	ld.cg.v2.u64 {%rd290, %rd291}, [%rd292];
	// end inline asm
	cvt.u32.u64 	%r2937, %rd287;
	shr.u64 	%rd294, %rd287, 40;
	shr.u64 	%rd295, %rd287, 48;
	shr.u64 	%rd296, %rd287, 56;
	shr.u64 	%rd297, %rd288, 8;
	shr.u64 	%rd298, %rd288, 16;
	shr.u64 	%rd299, %rd288, 24;
	shr.u64 	%rd300, %rd288, 40;
	shr.u64 	%rd301, %rd288, 48;
	shr.u64 	%rd302, %rd288, 56;
	mov.b64 	%fd795, %rd290;
	mov.b64 	%fd796, %rd291;
	cvt.u32.u64 	%r1104, %rd296;
	cvt.u32.u64 	%r1105, %rd295;
	prmt.b32 	%r1106, %r1105, %r1104, 0x3340U;
	{ .reg .b32 tmp; mov.b64 {tmp, %r1107}, %rd287; }
	cvt.u32.u64 	%r1108, %rd294;
	prmt.b32 	%r1109, %r1107, %r1108, 0x3340U;
	prmt.b32 	%r2942, %r1109, %r1106, 0x5410U;
	cvt.u32.u64 	%r1110, %rd299;
	cvt.u32.u64 	%r1111, %rd298;
	prmt.b32 	%r1112, %r1111, %r1110, 0x3340U;
	cvt.u32.u64 	%r1113, %rd288;
	cvt.u32.u64 	%r1114, %rd297;
	prmt.b32 	%r1115, %r1113, %r1114, 0x3340U;
	prmt.b32 	%r2943, %r1115, %r1112, 0x5410U;
	cvt.u32.u64 	%r1116, %rd302;
	cvt.u32.u64 	%r1117, %rd301;
	prmt.b32 	%r1118, %r1117, %r1116, 0x3340U;
	{ .reg .b32 tmp; mov.b64 {tmp, %r1119}, %rd288; }
	cvt.u32.u64 	%r1120, %rd300;
	prmt.b32 	%r1121, %r1119, %r1120, 0x3340U;
	prmt.b32 	%r2944, %r1121, %r1118, 0x5410U;
$L__BB9_219:
	mov.b32 	%r1179, -1;
	vote.sync.ballot.b32 	%r1180, %p92, %r1179;
	and.b32  	%r1181, %r1180, %r852;
	or.b32  	%r1182, %r1181, -2147483648;
	add.s32 	%r1183, %r1182, -1;
	not.b32 	%r1184, %r1182;
	and.b32  	%r1185, %r1184, %r1183;
	popc.b32 	%r421, %r1185;
	mov.b32 	%r1177, 1;
	// begin inline asm
	shfl.sync.down.b32 %r1140, %r2937, %r1177, %r421, %r1179;
	// end inline asm
	// begin inline asm
	shfl.sync.down.b32 %r1145, %r2942, %r1177, %r421, %r1179;
	// end inline asm
	// begin inline asm
	shfl.sync.down.b32 %r1150, %r2943, %r1177, %r421, %r1179;
	// end inline asm
	// begin inline asm
	shfl.sync.down.b32 %r1155, %r2944, %r1177, %r421, %r1179;
	// end inline asm
	mov.b64 	%rd319, %fd795;
	mov.b64 	{%r1161, %r1166}, %rd319;
	// begin inline asm
	shfl.sync.down.b32 %r1160, %r1161, %r1177, %r421, %r1179;
	// end inline asm
	// begin inline asm
	shfl.sync.down.b32 %r1165, %r1166, %r1177, %r421, %r1179;
	// end inline asm
	mov.b64 	%rd320, %fd796;
	mov.b64 	{%r1171, %r1176}, %rd320;
	// begin inline asm
	shfl.sync.down.b32 %r1170, %r1171, %r1177, %r421, %r1179;
	// end inline asm
	// begin inline asm
	shfl.sync.down.b32 %r1175, %r1176, %r1177, %r421, %r1179;
	// end inline asm
	setp.ge.s32 	%p96, %r519, %r421;
	mov.u32 	%r2945, %r2937;
	mov.f64 	%fd799, %fd795;
	mov.f64 	%fd800, %fd796;
	@%p96 bra 	$L__BB9_222;
	add.s32 	%r2945, %r1140, %r2937;
	setp.ne.s32 	%p97, %r2937, 0;
	@%p97 bra 	$L__BB9_222;
	mov.b64 	%rd321, {%r1160, %r1165};
	mov.b64 	%fd353, %rd321;
	add.f64 	%fd799, %fd795, %fd353;
	mov.b64 	%rd322, {%r1170, %r1175};
	mov.b64 	%fd354, %rd322;
	add.f64 	%fd800, %fd796, %fd354;
$L__BB9_222:
	mov.b32 	%r1225, 2;
	mov.b32 	%r1227, -1;
	// begin inline asm
	shfl.sync.down.b32 %r1188, %r2945, %r1225, %r421, %r1227;
	// end inline asm
	// begin inline asm
	shfl.sync.down.b32 %r1193, %r2942, %r1225, %r421, %r1227;
	// end inline asm
	// begin inline asm
	shfl.sync.down.b32 %r1198, %r2943, %r1225, %r421, %r1227;
	// end inline asm
	// begin inline asm
	shfl.sync.down.b32 %r1203, %r2944, %r1225, %r421, %r1227;
	// end inline asm
	mov.b64 	%rd323, %fd799;
	mov.b64 	{%r1209, %r1214}, %rd323;
	// begin inline asm
	shfl.sync.down.b32 %r1208, %r1209, %r1225, %r421, %r1227;
	// end inline asm
	// begin inline asm
	shfl.sync.down.b32 %r1213, %r1214, %r1225, %r421, %r1227;
	// end inline asm
	mov.b64 	%rd324, %fd800;
	mov.b64 	{%r1219, %r1224}, %rd324;
	// begin inline asm
	shfl.sync.down.b32 %r1218, %r1219, %r1225, %r421, %r1227;
	// end inline asm
	// begin inline asm
	shfl.sync.down.b32 %r1223, %r1224, %r1225, %r421, %r1227;
	// end inline asm
	setp.gt.s32 	%p98, %r347, %r421;
	@%p98 bra 	$L__BB9_225;
	add.s32 	%r443, %r1188, %r2945;
	setp.ne.s32 	%p99, %r2945, 0;
	mov.u32 	%r2945, %r443;
	@%p99 bra 	$L__BB9_225;
	mov.b64 	%rd325, {%r1208, %r1213};
	mov.b64 	%fd355, %rd325;
	add.f64 	%fd799, %fd799, %fd355;
	mov.b64 	%rd326, {%r1218, %r1223};
	mov.b64 	%fd356, %rd326;
	add.f64 	%fd800, %fd800, %fd356;
$L__BB9_225:
	mov.b32 	%r1267, 4;
	mov.b32 	%r1269, -1;
	// begin inline asm
	shfl.sync.down.b32 %r1230, %r2945, %r1267, %r421, %r1269;
	// end inline asm
	// begin inline asm
	shfl.sync.down.b32 %r1235, %r2942, %r1267, %r421, %r1269;
	// end inline asm
	// begin inline asm
	shfl.sync.down.b32 %r1240, %r2943, %r1267, %r421, %r1269;
	// end inline asm
	// begin inline asm
	shfl.sync.down.b32 %r1245, %r2944, %r1267, %r421, %r1269;
	// end inline asm
	mov.b64 	%rd327, %fd799;
	mov.b64 	{%r1251, %r1256}, %rd327;
	// begin inline asm
	shfl.sync.down.b32 %r1250, %r1251, %r1267, %r421, %r1269;
	// end inline asm
	// begin inline asm
	shfl.sync.down.b32 %r1255, %r1256, %r1267, %r421, %r1269;
	// end inline asm
	mov.b64 	%rd328, %fd800;
	mov.b64 	{%r1261, %r1266}, %rd328;
	// begin inline asm
	shfl.sync.down.b32 %r1260, %r1261, %r1267, %r421, %r1269;
	// end inline asm
	// begin inline asm
	shfl.sync.down.b32 %r1265, %r1266, %r1267, %r421, %r1269;
	// end inline asm
	setp.gt.s32 	%p100, %r361, %r421;
	@%p100 bra 	$L__BB9_228;
	add.s32 	%r456, %r1230, %r2945;
	setp.ne.s32 	%p101, %r2945, 0;
	mov.u32 	%r2945, %r456;
	@%p101 bra 	$L__BB9_228;
	mov.b64 	%rd329, {%r1250, %r1255};
	mov.b64 	%fd357, %rd329;
	add.f64 	%fd799, %fd799, %fd357;
	mov.b64 	%rd330, {%r1260, %r1265};
	mov.b64 	%fd358, %rd330;
	add.f64 	%fd800, %fd800, %fd358;
$L__BB9_228:
	mov.b32 	%r1309, 8;
	mov.b32 	%r1311, -1;
	// begin inline asm
	shfl.sync.down.b32 %r1272, %r2945, %r1309, %r421, %r1311;
	// end inline asm
	// begin inline asm
	shfl.sync.down.b32 %r1277, %r2942, %r1309, %r421, %r1311;
	// end inline asm
	// begin inline asm
	shfl.sync.down.b32 %r1282, %r2943, %r1309, %r421, %r1311;
	// end inline asm
	// begin inline asm
	shfl.sync.down.b32 %r1287, %r2944, %r1309, %r421, %r1311;
	// end inline asm
	mov.b64 	%rd331, %fd799;
	mov.b64 	{%r1293, %r1298}, %rd331;
	// begin inline asm
	shfl.sync.down.b32 %r1292, %r1293, %r1309, %r421, %r1311;
	// end inline asm
	// begin inline asm
	shfl.sync.down.b32 %r1297, %r1298, %r1309, %r421, %r1311;
	// end inline asm
	mov.b64 	%rd332, %fd800;
	mov.b64 	{%r1303, %r1308}, %rd332;
	// begin inline asm
	shfl.sync.down.b32 %r1302, %r1303, %r1309, %r421, %r1311;
	// end inline asm
	// begin inline asm
	shfl.sync.down.b32 %r1307, %r1308, %r1309, %r421, %r1311;
	// end inline asm
	setp.gt.s32 	%p102, %r375, %r421;
	@%p102 bra 	$L__BB9_231;
	add.s32 	%r469, %r1272, %r2945;
	setp.ne.s32 	%p103, %r2945, 0;
	mov.u32 	%r2945, %r469;
	@%p103 bra 	$L__BB9_231;
	mov.b64 	%rd333, {%r1292, %r1297};
	mov.b64 	%fd359, %rd333;
	add.f64 	%fd799, %fd799, %fd359;
	mov.b64 	%rd334, {%r1302, %r1307};
	mov.b64 	%fd360, %rd334;
	add.f64 	%fd800, %fd800, %fd360;
$L__BB9_231:
	mov.b32 	%r1351, 16;
	mov.b32 	%r1353, -1;
	// begin inline asm
	shfl.sync.down.b32 %r1314, %r2945, %r1351, %r421, %r1353;
	// end inline asm
	// begin inline asm
	shfl.sync.down.b32 %r1319, %r2942, %r1351, %r421, %r1353;
	// end inline asm
	// begin inline asm
	shfl.sync.down.b32 %r1324, %r2943, %r1351, %r421, %r1353;
	// end inline asm
	// begin inline asm
	shfl.sync.down.b32 %r1329, %r2944, %r1351, %r421, %r1353;
	// end inline asm
	mov.b64 	%rd335, %fd799;
	mov.b64 	{%r1335, %r1340}, %rd335;
	// begin inline asm
	shfl.sync.down.b32 %r1334, %r1335, %r1351, %r421, %r1353;
	// end inline asm
	// begin inline asm
	shfl.sync.down.b32 %r1339, %r1340, %r1351, %r421, %r1353;
	// end inline asm
	mov.b64 	%rd336, %fd800;
	mov.b64 	{%r1345, %r1350}, %rd336;
	// begin inline asm
	shfl.sync.down.b32 %r1344, %r1345, %r1351, %r421, %r1353;
	// end inline asm
	// begin inline asm
	shfl.sync.down.b32 %r1349, %r1350, %r1351, %r421, %r1353;
	// end inline asm
	setp.gt.s32 	%p104, %r389, %r421;
	@%p104 bra 	$L__BB9_234;
	add.s32 	%r479, %r1314, %r2945;
	setp.ne.s32 	%p105, %r2945, 0;
	mov.u32 	%r2945, %r479;
	@%p105 bra 	$L__BB9_234;
	mov.b64 	%rd337, {%r1334, %r1339};
	mov.b64 	%fd361, %rd337;
	add.f64 	%fd799, %fd799, %fd361;
	mov.b64 	%rd338, {%r1344, %r1349};
	mov.b64 	%fd362, %rd338;
	add.f64 	%fd800, %fd800, %fd362;
$L__BB9_234:
	add.s32 	%r481, %r2945, %r2903;
	setp.eq.s32 	%p106, %r2903, 0;
	add.f64 	%fd363, %fd779, %fd799;
	add.f64 	%fd364, %fd780, %fd800;
	selp.f64 	%fd779, %fd363, %fd779, %p106;
	selp.f64 	%fd780, %fd364, %fd780, %p106;
	add.s32 	%r2936, %r2936, -32;
	mov.u32 	%r2903, %r481;
	bra.uni 	$L__BB9_212;
$L__BB9_235:
	setp.ne.s32 	%p71, %r292, 0;
	@%p71 bra 	$L__BB9_237;
	add.s32 	%r1073, %r2903, %r308;
	setp.eq.s32 	%p72, %r308, 0;
	add.f64 	%fd333, %fd145, %fd779;
	add.f64 	%fd334, %fd146, %fd780;
	selp.f64 	%fd335, %fd333, %fd145, %p72;
	selp.f64 	%fd336, %fd334, %fd146, %p72;
	mul.wide.u32 	%rd252, %r1, 32;
	add.s64 	%rd253, %rd120, %rd252;
	add.s64 	%rd245, %rd253, 1024;
	mov.b64 	%rd249, %fd335;
	mov.b64 	%rd250, %fd336;
	mov.b32 	%r1074, 0;
	mov.b64 	%rd246, {%r1073, %r1074};
	mov.b64 	%rd247, 0;
	// begin inline asm
	st.cg.v2.u64 [%rd245], {%rd246, %rd247};
	// end inline asm
	add.s64 	%rd248, %rd253, 1040;
	// begin inline asm
	st.cg.v2.u64 [%rd248], {%rd249, %rd250};
	// end inline asm
	mul.wide.u32 	%rd254, %r1, 4;
	add.s64 	%rd255, %rd118, %rd254;
	add.s64 	%rd251, %rd255, 128;
	mov.b32 	%r1072, 101;
	// begin inline asm
	st.release.gpu.u32 [%rd251], %r1072;
	// end inline asm
	st.shared.v4.u32 	[_ZN6thrust24THRUST_300001_SM_1000_NS8cuda_cub4core6detail5shmemE+336], {%r2903, %r2908, %r2909, %r2910};
	st.shared.v2.f64 	[_ZN6thrust24THRUST_300001_SM_1000_NS8cuda_cub4core6detail5shmemE+352], {%fd779, %fd780};
	st.shared.v4.u32 	[_ZN6thrust24THRUST_300001_SM_1000_NS8cuda_cub4core6detail5shmemE+368], {%r1073, %r1074, %r1074, %r1074};
	st.shared.v2.f64 	[_ZN6thrust24THRUST_300001_SM_1000_NS8cuda_cub4core6detail5shmemE+384], {%fd335, %fd336};
$L__BB9_237:
	setp.ne.s32 	%p73, %r519, 0;
	@%p73 bra 	$L__BB9_239;
	st.shared.v4.u32 	[_ZN6thrust24THRUST_300001_SM_1000_NS8cuda_cub4core6detail5shmemE+272], {%r2903, %r2908, %r2909, %r2910};
	st.shared.v2.f64 	[_ZN6thrust24THRUST_300001_SM_1000_NS8cuda_cub4core6detail5shmemE+288], {%fd779, %fd780};
	mov.u32 	%r2958, %r2903;
	mov.f64 	%fd807, %fd779;
	mov.f64 	%fd808, %fd780;
$L__BB9_239:
	setp.eq.s32 	%p74, %r292, 0;
	bar.sync 	0;
	@%p74 bra 	$L__BB9_242;
	ld.shared.u32 	%r1075, [_ZN6thrust24THRUST_300001_SM_1000_NS8cuda_cub4core6detail5shmemE+272];
	add.s32 	%r484, %r1075, %r2958;
	setp.ne.s32 	%p75, %r2958, 0;
	mov.u32 	%r2958, %r484;
	@%p75 bra 	$L__BB9_242;
	ld.shared.v2.f64 	{%fd337, %fd338}, [_ZN6thrust24THRUST_300001_SM_1000_NS8cuda_cub4core6detail5shmemE+288];
	add.f64 	%fd807, %fd807, %fd337;
	add.f64 	%fd808, %fd808, %fd338;
$L__BB9_242:
	add.s32 	%r486, %r2958, %r303;
	add.f64 	%fd339, %fd807, %fd133;
	add.f64 	%fd340, %fd808, %fd134;
	selp.f64 	%fd213, %fd133, %fd339, %p3;
	selp.f64 	%fd214, %fd134, %fd340, %p3;
	add.s32 	%r487, %r304, %r2958;
	add.f64 	%fd341, %fd213, %fd135;
	add.f64 	%fd342, %fd214, %fd136;
	selp.f64 	%fd215, %fd135, %fd341, %p4;
	selp.f64 	%fd216, %fd136, %fd342, %p4;
	ld.shared.u32 	%r488, [_ZN6thrust24THRUST_300001_SM_1000_NS8cuda_cub4core6detail5shmemE+400];
	ld.shared.u32 	%r2967, [_ZN6thrust24THRUST_300001_SM_1000_NS8cuda_cub4core6detail5shmemE+368];
	ld.shared.v2.f64 	{%fd217, %fd218}, [_ZN6thrust24THRUST_300001_SM_1000_NS8cuda_cub4core6detail5shmemE+384];
	ld.shared.u32 	%r490, [_ZN6thrust24THRUST_300001_SM_1000_NS8cuda_cub4core6detail5shmemE+336];
	setp.lt.s32 	%p76, %r488, 257;
	@%p76 bra 	$L__BB9_256;
	bar.sync 	0;
	not.pred 	%p80, %p3;
	@%p80 bra 	$L__BB9_245;
	sub.s32 	%r1076, %r2958, %r490;
	shl.b32 	%r1077, %r1076, 5;
	mov.u32 	%r1078, _ZN6thrust24THRUST_300001_SM_1000_NS8cuda_cub4core6detail5shmemE;
	add.s32 	%r1079, %r1078, %r1077;
	st.shared.u64 	[%r1079], %rd724;
	st.shared.v2.f64 	[%r1079+16], {%fd807, %fd808};
$L__BB9_245:
	not.pred 	%p81, %p4;
	@%p81 bra 	$L__BB9_247;
	sub.s32 	%r1080, %r486, %r490;
	shl.b32 	%r1081, %r1080, 5;
	mov.u32 	%r1082, _ZN6thrust24THRUST_300001_SM_1000_NS8cuda_cub4core6detail5shmemE;
	add.s32 	%r1083, %r1082, %r1081;
	st.shared.u64 	[%r1083], %rd90;
	st.shared.v2.f64 	[%r1083+16], {%fd213, %fd214};
$L__BB9_247:
	not.pred 	%p82, %p5;
	@%p82 bra 	$L__BB9_249;
	sub.s32 	%r1084, %r487, %r490;
	shl.b32 	%r1085, %r1084, 5;
	mov.u32 	%r1086, _ZN6thrust24THRUST_300001_SM_1000_NS8cuda_cub4core6detail5shmemE;
	add.s32 	%r1087, %r1086, %r1085;
	st.shared.u64 	[%r1087], %rd91;
	st.shared.v2.f64 	[%r1087+16], {%fd215, %fd216};
$L__BB9_249:
	bar.sync 	0;
	setp.ge.s32 	%p83, %r292, %r488;
	@%p83 bra 	$L__BB9_262;
	not.b32 	%r1088, %r292;
	add.s32 	%r491, %r488, %r1088;
	and.b32  	%r1089, %r491, 768;
	setp.eq.s32 	%p84, %r1089, 768;
	mov.u32 	%r2966, %r292;
	@%p84 bra 	$L__BB9_253;
	shr.u32 	%r1090, %r491, 8;
	add.s32 	%r1091, %r1090, 1;
	and.b32  	%r1092, %r1091, 3;
	shl.b32 	%r1093, %r292, 5;
	mov.u32 	%r1094, _ZN6thrust24THRUST_300001_SM_1000_NS8cuda_cub4core6detail5shmemE;
	add.s32 	%r1095, %r1093, %r1094;
	add.s32 	%r2962, %r1095, 16;
	add.s32 	%r2961, %r292, %r490;
	neg.s32 	%r2960, %r1092;
	shl.b32 	%r1096, %r1091, 8;
	and.b32  	%r1097, %r1096, 768;
	add.s32 	%r2966, %r292, %r1097;
$L__BB9_252:
	.pragma "nounroll";
	mul.wide.s32 	%rd268, %r2961, 16;
	add.s64 	%rd269, %rd8, %rd268;
	mul.wide.s32 	%rd270, %r2961, 8;
	add.s64 	%rd271, %rd7, %rd270;
	ld.shared.u64 	%rd272, [%r2962+-16];
	ld.shared.v2.f64 	{%fd343, %fd344}, [%r2962];
	st.global.u64 	[%rd271], %rd272;
	st.global.v2.f64 	[%rd269], {%fd343, %fd344};
	add.s32 	%r2962, %r2962, 8192;
	add.s32 	%r2961, %r2961, 256;
	add.s32 	%r2960, %r2960, 1;
	setp.ne.s32 	%p85, %r2960, 0;
	@%p85 bra 	$L__BB9_252;
$L__BB9_253:
	setp.lt.u32 	%p86, %r491, 768;
	@%p86 bra 	$L__BB9_262;
	shl.b32 	%r1098, %r2966, 5;
	mov.u32 	%r1099, _ZN6thrust24THRUST_300001_SM_1000_NS8cuda_cub4core6detail5shmemE;
	add.s32 	%r1100, %r1098, %r1099;
	add.s32 	%r2965, %r1100, 16384;
	add.s64 	%rd116, %rd7, 4096;
	add.s32 	%r2964, %r2966, %r490;
	add.s64 	%rd117, %rd8, 8192;
$L__BB9_255:
	mul.wide.s32 	%rd273, %r2964, 8;
	add.s64 	%rd274, %rd116, %rd273;
	mul.wide.s32 	%rd275, %r2964, 16;
	add.s64 	%rd276, %rd117, %rd275;
	ld.shared.u64 	%rd277, [%r2965+-16384];
	ld.shared.v2.f64 	{%fd345, %fd346}, [%r2965+-16368];
	st.global.u64 	[%rd274+-4096], %rd277;
	st.global.v2.f64 	[%rd276+-8192], {%fd345, %fd346};
	ld.shared.u64 	%rd278, [%r2965+-8192];
	ld.shared.v2.f64 	{%fd347, %fd348}, [%r2965+-8176];
	st.global.u64 	[%rd274+-2048], %rd278;
	st.global.v2.f64 	[%rd276+-4096], {%fd347, %fd348};
	ld.shared.u64 	%rd279, [%r2965];
	ld.shared.v2.f64 	{%fd349, %fd350}, [%r2965+16];
	st.global.u64 	[%rd274], %rd279;
	st.global.v2.f64 	[%rd276], {%fd349, %fd350};
	ld.shared.u64 	%rd280, [%r2965+8192];
	ld.shared.v2.f64 	{%fd351, %fd352}, [%r2965+8208];
	st.global.u64 	[%rd274+2048], %rd280;
	st.global.v2.f64 	[%rd276+4096], {%fd351, %fd352};
	add.s32 	%r2966, %r2966, 1024;
	add.s32 	%r2965, %r2965, 32768;
	add.s32 	%r2964, %r2964, 1024;
	setp.lt.s32 	%p87, %r2966, %r488;
	@%p87 bra 	$L__BB9_255;
	bra.uni 	$L__BB9_262;
$L__BB9_256:
	not.pred 	%p77, %p3;
	@%p77 bra 	$L__BB9_258;
	mul.wide.s32 	%rd256, %r2958, 8;
	add.s64 	%rd257, %rd7, %rd256;
	st.global.u64 	[%rd257], %rd724;
	mul.wide.s32 	%rd258, %r2958, 16;
	add.s64 	%rd259, %rd8, %rd258;
	st.global.v2.f64 	[%rd259], {%fd807, %fd808};
$L__BB9_258:
	not.pred 	%p78, %p4;
	@%p78 bra 	$L__BB9_260;
	mul.wide.s32 	%rd260, %r486, 8;
	add.s64 	%rd261, %rd7, %rd260;
	st.global.u64 	[%rd261], %rd90;
	mul.wide.s32 	%rd262, %r486, 16;
	add.s64 	%rd263, %rd8, %rd262;
	st.global.v2.f64 	[%rd263], {%fd213, %fd214};
$L__BB9_260:
	not.pred 	%p79, %p5;
	@%p79 bra 	$L__BB9_262;
	mul.wide.s32 	%rd264, %r487, 8;
	add.s64 	%rd265, %rd7, %rd264;
	st.global.u64 	[%rd265], %rd91;
	mul.wide.s32 	%rd266, %r487, 16;
	add.s64 	%rd267, %rd8, %rd266;
	st.global.v2.f64 	[%rd267], {%fd215, %fd216};
$L__BB9_262:
	setp.ne.s32 	%p88, %r292, 255;
	@%p88 bra 	$L__BB9_266;
	setp.ne.s32 	%p89, %r3, 768;
	@%p89 bra 	$L__BB9_265;
	mul.wide.s32 	%rd281, %r2967, 8;
	add.s64 	%rd282, %rd7, %rd281;
	st.global.u64 	[%rd282], %rd92;
	mul.wide.s32 	%rd283, %r2967, 16;
	add.s64 	%rd284, %rd8, %rd283;
	st.global.v2.f64 	[%rd284], {%fd217, %fd218};
	add.s32 	%r2967, %r2967, 1;
$L__BB9_265:
	st.global.u32 	[%rd1], %r2967;
$L__BB9_266:
	ret;

}
	// .globl	_ZN6thrust24THRUST_300001_SM_1000_NS8cuda_cub4core6detail13_kernel_agentINS1_15__reduce_by_key9InitAgentIN3cub18CUB_300001_SM_100024ReduceByKeyScanTileStateI7double2lLb0EEElPlEEJSB_lSC_EEEvDpT0_
.visible .entry _ZN6thrust24THRUST_300001_SM_1000_NS8cuda_cub4core6detail13_kernel_agentINS1_15__reduce_by_key9InitAgentIN3cub18CUB_300001_SM_100024ReduceByKeyScanTileStateI7double2lLb0EEElPlEEJSB_lSC_EEEvDpT0_(
	.param .align 8 .b8 _ZN6thrust24THRUST_300001_SM_1000_NS8cuda_cub4core6detail13_kernel_agentINS1_15__reduce_by_key9InitAgentIN3cub18CUB_300001_SM_100024ReduceByKeyScanTileStateI7double2lLb0EEElPlEEJSB_lSC_EEEvDpT0__param_0[24],
	.param .u64 _ZN6thrust24THRUST_300001_SM_1000_NS8cuda_cub4core6detail13_kernel_agentINS1_15__reduce_by_key9InitAgentIN3cub18CUB_300001_SM_100024ReduceByKeyScanTileStateI7double2lLb0EEElPlEEJSB_lSC_EEEvDpT0__param_1,
	.param .u64 .ptr .align 1 _ZN6thrust24THRUST_300001_SM_1000_NS8cuda_cub4core6detail13_kernel_agentINS1_15__reduce_by_key9InitAgentIN3cub18CUB_300001_SM_100024ReduceByKeyScanTileStateI7double2lLb0EEElPlEEJSB_lSC_EEEvDpT0__param_2
)
.maxntid 128
{
	.reg .pred 	%p<6>;
	.reg .b32 	%r<10>;
	.reg .b64 	%rd<10>;

	ld.param.u64 	%rd3, [_ZN6thrust24THRUST_300001_SM_1000_NS8cuda_cub4core6detail13_kernel_agentINS1_15__reduce_by_key9InitAgentIN3cub18CUB_300001_SM_100024ReduceByKeyScanTileStateI7double2lLb0EEElPlEEJSB_lSC_EEEvDpT0__param_0];
	ld.param.u32 	%r4, [_ZN6thrust24THRUST_300001_SM_1000_NS8cuda_cub4core6detail13_kernel_agentINS1_15__reduce_by_key9InitAgentIN3cub18CUB_300001_SM_100024ReduceByKeyScanTileStateI7double2lLb0EEElPlEEJSB_lSC_EEEvDpT0__param_1];
	ld.param.u64 	%rd2, [_ZN6thrust24THRUST_300001_SM_1000_NS8cuda_cub4core6detail13_kernel_agentINS1_15__reduce_by_key9InitAgentIN3cub18CUB_300001_SM_100024ReduceByKeyScanTileStateI7double2lLb0EEElPlEEJSB_lSC_EEEvDpT0__param_2];
	cvta.to.global.u64 	%rd1, %rd3;
	mov.u32 	%r1, %ctaid.x;
	mov.u32 	%r5, %ntid.x;
	mov.u32 	%r2, %tid.x;
	mad.lo.s32 	%r3, %r1, %r5, %r2;
	setp.ge.s32 	%p1, %r3, %r4;
	@%p1 bra 	$L__BB10_2;
	mul.wide.s32 	%rd4, %r3, 4;
	add.s64 	%rd5, %rd1, %rd4;
	mov.b32 	%r6, 99;
	st.global.u32 	[%rd5+128], %r6;
$L__BB10_2:
	setp.ne.s32 	%p2, %r1, 0;
	setp.gt.u32 	%p3, %r2, 31;
	or.pred  	%p4, %p2, %p3;
	@%p4 bra 	$L__BB10_4;
	mul.wide.u32 	%rd6, %r2, 4;
	add.s64 	%rd7, %rd1, %rd6;
	mov.b32 	%r8, 0;
	st.global.u32 	[%rd7], %r8;
$L__BB10_4:
	or.b32  	%r9, %r1, %r2;
	setp.ne.s32 	%p5, %r9, 0;
	@%p5 bra 	$L__BB10_6;
	cvta.to.global.u64 	%rd8, %rd2;
	mov.b64 	%rd9, 0;
	st.global.u64 	[%rd8], %rd9;
$L__BB10_6:
	ret;

}
	// .globl	_ZN6thrust24THRUST_300001_SM_1000_NS8cuda_cub4core6detail13_kernel_agentINS1_15__reduce_by_key16ReduceByKeyAgentINS0_6detail15normal_iteratorINS0_10device_ptrImEEEENS9_I7double2EESB_NS8_ISD_EEN4cuda3std3__48equal_toImEEN12Trajectories19cuDoubleComplex_addEPllEEJSB_SD_SB_SE_SM_N3cub18CUB_300001_SM_100024ReduceByKeyScanTileStateISC_lLb0EEESJ_SL_llEEEvDpT0_
.visible .entry _ZN6thrust24THRUST_300001_SM_1000_NS8cuda_cub4core6detail13_kernel_agentINS1_15__reduce_by_key16ReduceByKeyAgentINS0_6detail15normal_iteratorINS0_10device_ptrImEEEENS9_I7double2EESB_NS8_ISD_EEN4cuda3std3__48equal_toImEEN12Trajectories19cuDoubleComplex_addEPllEEJSB_SD_SB_SE_SM_N3cub18CUB_300001_SM_100024ReduceByKeyScanTileStateISC_lLb0EEESJ_SL_llEEEvDpT0_(
	.param .align 8 .b8 _ZN6thrust24THRUST_300001_SM_1000_NS8cuda_cub4core6detail13_kernel_agentINS1_15__reduce_by_key16ReduceByKeyAgentINS0_6detail15normal_iteratorINS0_10device_ptrImEEEENS9_I7double2EESB_NS8_ISD_EEN4cuda3std3__48equal_toImEEN12Trajectories19cuDoubleComplex_addEPllEEJSB_SD_SB_SE_SM_N3cub18CUB_300001_SM_100024ReduceByKeyScanTileStateISC_lLb0EEESJ_SL_llEEEvDpT0__param_0[8],
	.param .align 8 .b8 _ZN6thrust24THRUST_300001_SM_1000_NS8cuda_cub4core6detail13_kernel_agentINS1_15__reduce_by_key16ReduceByKeyAgentINS0_6detail15normal_iteratorINS0_10device_ptrImEEEENS9_I7double2EESB_NS8_ISD_EEN4cuda3std3__48equal_toImEEN12Trajectories19cuDoubleComplex_addEPllEEJSB_SD_SB_SE_SM_N3cub18CUB_300001_SM_100024ReduceByKeyScanTileStateISC_lLb0EEESJ_SL_llEEEvDpT0__param_1[8],
	.param .align 8 .b8 _ZN6thrust24THRUST_300001_SM_1000_NS8cuda_cub4core6detail13_kernel_agentINS1_15__reduce_by_key16ReduceByKeyAgentINS0_6detail15normal_iteratorINS0_10device_ptrImEEEENS9_I7double2EESB_NS8_ISD_EEN4cuda3std3__48equal_toImEEN12Trajectories19cuDoubleComplex_addEPllEEJSB_SD_SB_SE_SM_N3cub18CUB_300001_SM_100024ReduceByKeyScanTileStateISC_lLb0EEESJ_SL_llEEEvDpT0__param_2[8],
	.param .align 8 .b8 _ZN6thrust24THRUST_300001_SM_1000_NS8cuda_cub4core6detail13_kernel_agentINS1_15__reduce_by_key16ReduceByKeyAgentINS0_6detail15normal_iteratorINS0_10device_ptrImEEEENS9_I7double2EESB_NS8_ISD_EEN4cuda3std3__48equal_toImEEN12Trajectories19cuDoubleComplex_addEPllEEJSB_SD_SB_SE_SM_N3cub18CUB_300001_SM_100024ReduceByKeyScanTileStateISC_lLb0EEESJ_SL_llEEEvDpT0__param_3[8],
	.param .u64 .ptr .align 1 _ZN6thrust24THRUST_300001_SM_1000_NS8cuda_cub4core6detail13_kernel_agentINS1_15__reduce_by_key16ReduceByKeyAgentINS0_6detail15normal_iteratorINS0_10device_ptrImEEEENS9_I7double2EESB_NS8_ISD_EEN4cuda3std3__48equal_toImEEN12Trajectories19cuDoubleComplex_addEPllEEJSB_SD_SB_SE_SM_N3cub18CUB_300001_SM_100024ReduceByKeyScanTileStateISC_lLb0EEESJ_SL_llEEEvDpT0__param_4,
	.param .align 8 .b8 _ZN6thrust24THRUST_300001_SM_1000_NS8cuda_cub4core6detail13_kernel_agentINS1_15__reduce_by_key16ReduceByKeyAgentINS0_6detail15normal_iteratorINS0_10device_ptrImEEEENS9_I7double2EESB_NS8_ISD_EEN4cuda3std3__48equal_toImEEN12Trajectories19cuDoubleComplex_addEPllEEJSB_SD_SB_SE_SM_N3cub18CUB_300001_SM_100024ReduceByKeyScanTileStateISC_lLb0EEESJ_SL_llEEEvDpT0__param_5[24],
	.param .align 1 .b8 _ZN6thrust24THRUST_300001_SM_1000_NS8cuda_cub4core6detail13_kernel_agentINS1_15__reduce_by_key16ReduceByKeyAgentINS0_6detail15normal_iteratorINS0_10device_ptrImEEEENS9_I7double2EESB_NS8_ISD_EEN4cuda3std3__48equal_toImEEN12Trajectories19cuDoubleComplex_addEPllEEJSB_SD_SB_SE_SM_N3cub18CUB_300001_SM_100024ReduceByKeyScanTileStateISC_lLb0EEESJ_SL_llEEEvDpT0__param_6[1],
	.param .align 1 .b8 _ZN6thrust24THRUST_300001_SM_1000_NS8cuda_cub4core6detail13_kernel_agentINS1_15__reduce_by_key16ReduceByKeyAgentINS0_6detail15normal_iteratorINS0_10device_ptrImEEEENS9_I7double2EESB_NS8_ISD_EEN4cuda3std3__48equal_toImEEN12Trajectories19cuDoubleComplex_addEPllEEJSB_SD_SB_SE_SM_N3cub18CUB_300001_SM_100024ReduceByKeyScanTileStateISC_lLb0EEESJ_SL_llEEEvDpT0__param_7[1],
	.param .u64 _ZN6thrust24THRUST_300001_SM_1000_NS8cuda_cub4core6detail13_kernel_agentINS1_15__reduce_by_key16ReduceByKeyAgentINS0_6detail15normal_iteratorINS0_10device_ptrImEEEENS9_I7double2EESB_NS8_ISD_EEN4cuda3std3__48equal_toImEEN12Trajectories19cuDoubleComplex_addEPllEEJSB_SD_SB_SE_SM_N3cub18CUB_300001_SM_100024ReduceByKeyScanTileStateISC_lLb0EEESJ_SL_llEEEvDpT0__param_8,
	.param .u64 _ZN6thrust24THRUST_300001_SM_1000_NS8cuda_cub4core6detail13_kernel_agentINS1_15__reduce_by_key16ReduceByKeyAgentINS0_6detail15normal_iteratorINS0_10device_ptrImEEEENS9_I7double2EESB_NS8_ISD_EEN4cuda3std3__48equal_toImEEN12Trajectories19cuDoubleComplex_addEPllEEJSB_SD_SB_SE_SM_N3cub18CUB_300001_SM_100024ReduceByKeyScanTileStateISC_lLb0EEESJ_SL_llEEEvDpT0__param_9
)
.maxntid 256
{
	.reg .pred 	%p<301>;
	.reg .b32 	%r<2497>;
	.reg .b64 	%rd<1133>;
	.reg .b64 	%fd<811>;

	ld.param.u64 	%rd268, [_ZN6thrust24THRUST_300001_SM_1000_NS8cuda_cub4core6detail13_kernel_agentINS1_15__reduce_by_key16ReduceByKeyAgentINS0_6detail15normal_iteratorINS0_10device_ptrImEEEENS9_I7double2EESB_NS8_ISD_EEN4cuda3std3__48equal_toImEEN12Trajectories19cuDoubleComplex_addEPllEEJSB_SD_SB_SE_SM_N3cub18CUB_300001_SM_100024ReduceByKeyScanTileStateISC_lLb0EEESJ_SL_llEEEvDpT0__param_5+16];
	ld.param.u64 	%rd267, [_ZN6thrust24THRUST_300001_SM_1000_NS8cuda_cub4core6detail13_kernel_agentINS1_15__reduce_by_key16ReduceByKeyAgentINS0_6detail15normal_iteratorINS0_10device_ptrImEEEENS9_I7double2EESB_NS8_ISD_EEN4cuda3std3__48equal_toImEEN12Trajectories19cuDoubleComplex_addEPllEEJSB_SD_SB_SE_SM_N3cub18CUB_300001_SM_100024ReduceByKeyScanTileStateISC_lLb0EEESJ_SL_llEEEvDpT0__param_5+8];
	ld.param.u64 	%rd266, [_ZN6thrust24THRUST_300001_SM_1000_NS8cuda_cub4core6detail13_kernel_agentINS1_15__reduce_by_key16ReduceByKeyAgentINS0_6detail15normal_iteratorINS0_10device_ptrImEEEENS9_I7double2EESB_NS8_ISD_EEN4cuda3std3__48equal_toImEEN12Trajectories19cuDoubleComplex_addEPllEEJSB_SD_SB_SE_SM_N3cub18CUB_300001_SM_100024ReduceByKeyScanTileStateISC_lLb0EEESJ_SL_llEEEvDpT0__param_5];
	ld.param.u64 	%rd5, [_ZN6thrust24THRUST_300001_SM_1000_NS8cuda_cub4core6detail13_kernel_agentINS1_15__reduce_by_key16ReduceByKeyAgentINS0_6detail15normal_iteratorINS0_10device_ptrImEEEENS9_I7double2EESB_NS8_ISD_EEN4cuda3std3__48equal_toImEEN12Trajectories19cuDoubleComplex_addEPllEEJSB_SD_SB_SE_SM_N3cub18CUB_300001_SM_100024ReduceByKeyScanTileStateISC_lLb0EEESJ_SL_llEEEvDpT0__param_0];
	ld.param.u64 	%rd6, [_ZN6thrust24THRUST_300001_SM_1000_NS8cuda_cub4core6detail13_kernel_agentINS1_15__reduce_by_key16ReduceByKeyAgentINS0_6detail15normal_iteratorINS0_10device_ptrImEEEENS9_I7double2EESB_NS8_ISD_EEN4cuda3std3__48equal_toImEEN12Trajectories19cuDoubleComplex_addEPllEEJSB_SD_SB_SE_SM_N3cub18CUB_300001_SM_100024ReduceByKeyScanTileStateISC_lLb0EEESJ_SL_llEEEvDpT0__param_1];
	ld.param.u64 	%rd270, [_ZN6thrust24THRUST_300001_SM_1000_NS8cuda_cub4core6detail13_kernel_agentINS1_15__reduce_by_key16ReduceByKeyAgentINS0_6detail15normal_iteratorINS0_10device_ptrImEEEENS9_I7double2EESB_NS8_ISD_EEN4cuda3std3__48equal_toImEEN12Trajectories19cuDoubleComplex_addEPllEEJSB_SD_SB_SE_SM_N3cub18CUB_300001_SM_100024ReduceByKeyScanTileStateISC_lLb0EEESJ_SL_llEEEvDpT0__param_3];
	ld.param.u64 	%rd271, [_ZN6thrust24THRUST_300001_SM_1000_NS8cuda_cub4core6detail13_kernel_agentINS1_15__reduce_by_key16ReduceByKeyAgentINS0_6detail15normal_iteratorINS0_10device_ptrImEEEENS9_I7double2EESB_NS8_ISD_EEN4cuda3std3__48equal_toImEEN12Trajectories19cuDoubleComplex_addEPllEEJSB_SD_SB_SE_SM_N3cub18CUB_300001_SM_100024ReduceByKeyScanTileStateISC_lLb0EEESJ_SL_llEEEvDpT0__param_2];
	ld.param.u64 	%rd272, [_ZN6thrust24THRUST_300001_SM_1000_NS8cuda_cub4core6detail13_kernel_agentINS1_15__reduce_by_key16ReduceByKeyAgentINS0_6detail15normal_iteratorINS0_10device_ptrImEEEENS9_I7double2EESB_NS8_ISD_EEN4cuda3std3__48equal_toImEEN12Trajectories19cuDoubleComplex_addEPllEEJSB_SD_SB_SE_SM_N3cub18CUB_300001_SM_100024ReduceByKeyScanTileStateISC_lLb0EEESJ_SL_llEEEvDpT0__param_4];
	ld.param.u64 	%rd269, [_ZN6thrust24THRUST_300001_SM_1000_NS8cuda_cub4core6detail13_kernel_agentINS1_15__reduce_by_key16ReduceByKeyAgentINS0_6detail15normal_iteratorINS0_10device_ptrImEEEENS9_I7double2EESB_NS8_ISD_EEN4cuda3std3__48equal_toImEEN12Trajectories19cuDoubleComplex_addEPllEEJSB_SD_SB_SE_SM_N3cub18CUB_300001_SM_100024ReduceByKeyScanTileStateISC_lLb0EEESJ_SL_llEEEvDpT0__param_8];
	cvta.to.global.u64 	%rd1, %rd272;
	cvta.to.global.u64 	%rd7, %rd271;
	cvta.to.global.u64 	%rd8, %rd270;
	mov.u32 	%r1, %ctaid.x;
	mul.wide.u32 	%rd9, %r1, 768;
	sub.s64 	%rd10, %rd269, %rd9;
	setp.lt.s64 	%p6, %rd10, 769;
	@%p6 bra 	$L__BB11_117;
	setp.ne.s32 	%p164, %r1, 0;
	@%p164 bra 	$L__BB11_32;
	mov.u32 	%r2, %tid.x;
	and.b32  	%r2156, %r2, 31;
	and.b32  	%r2157, %r2, 992;
	mul.lo.s32 	%r2158, %r2157, 3;
	or.b32  	%r2159, %r2158, %r2156;
	cvt.u64.u32 	%rd941, %r2159;
	add.s64 	%rd942, %rd9, %rd941;
	shl.b64 	%rd943, %rd942, 3;
	add.s64 	%rd925, %rd5, %rd943;
	// begin inline asm
	ld.global.nc.u64 %rd924, [%rd925];
	// end inline asm
	add.s64 	%rd927, %rd925, 256;
	// begin inline asm
	ld.global.nc.u64 %rd926, [%rd927];
	// end inline asm
	add.s64 	%rd929, %rd925, 512;
	// begin inline asm
	ld.global.nc.u64 %rd928, [%rd929];
	// end inline asm
	// begin inline asm
	mov.u32 %r2155, %laneid;
	// end inline asm
	shr.u32 	%r4, %r2, 5;
	mad.lo.s32 	%r2160, %r4, 96, %r2155;
	shl.b32 	%r2161, %r2160, 3;
	mov.u32 	%r2162, _ZN6thrust24THRUST_300001_SM_1000_NS8cuda_cub4core6detail5shmemE;
	add.s32 	%r2163, %r2162, %r2161;
	st.shared.u64 	[%r2163], %rd924;
	st.shared.u64 	[%r2163+256], %rd926;
	st.shared.u64 	[%r2163+512], %rd928;
	bar.warp.sync 	-1;
	shl.b32 	%r2164, %r2155, 1;
	add.s32 	%r2165, %r2160, %r2164;
	shl.b32 	%r2166, %r2155, 4;
	add.s32 	%r2167, %r2163, %r2166;
	ld.shared.u64 	%rd11, [%r2167];
	ld.shared.u64 	%rd12, [%r2167+8];
	ld.shared.u64 	%rd13, [%r2167+16];
	bar.sync 	0;
	shl.b64 	%rd944, %rd942, 4;
	add.s64 	%rd932, %rd6, %rd944;
	// begin inline asm
	ld.global.nc.v2.u64 {%rd930, %rd931}, [%rd932];
	// end inline asm
	add.s64 	%rd935, %rd932, 512;
	// begin inline asm
	ld.global.nc.v2.u64 {%rd933, %rd934}, [%rd935];
	// end inline asm
	add.s64 	%rd938, %rd932, 1024;
	// begin inline asm
	ld.global.nc.v2.u64 {%rd936, %rd937}, [%rd938];
	// end inline asm
	add.s32 	%r2168, %r2163, %r2161;
	st.shared.v2.u64 	[%r2168], {%rd930, %rd931};
	st.shared.v2.u64 	[%r2168+512], {%rd933, %rd934};
	st.shared.v2.u64 	[%r2168+1024], {%rd936, %rd937};
	bar.warp.sync 	-1;
	shl.b32 	%r2169, %r2165, 3;
	add.s32 	%r2170, %r2167, %r2169;
	ld.shared.v2.f64 	{%fd742, %fd741}, [%r2170];
	ld.shared.v2.f64 	{%fd3, %fd4}, [%r2170+16];
	ld.shared.v2.f64 	{%fd6, %fd5}, [%r2170+32];
	bar.sync 	0;
	shl.b32 	%r2171, %r2, 3;
	add.s32 	%r2172, %r2162, %r2171;
	add.s32 	%r5, %r2172, 2480;
	st.shared.u64 	[%r2172+2480], %rd13;
	bar.sync 	0;
	setp.eq.s32 	%p254, %r2, 0;
	mov.b64 	%rd1047, 0;
	@%p254 bra 	$L__BB11_4;
	ld.shared.u64 	%rd1048, [%r5+-8];
	setp.ne.s64 	%p255, %rd1048, %rd11;
	selp.u64 	%rd1047, 1, 0, %p255;
$L__BB11_4:
	setp.ne.s64 	%p256, %rd11, %rd12;
	selp.u64 	%rd18, 1, 0, %p256;
	setp.ne.s64 	%p257, %rd12, %rd13;
	selp.u64 	%rd945, 1, 0, %p257;
	add.s64 	%rd946, %rd1047, %rd18;
	add.f64 	%fd625, %fd742, %fd3;
	add.f64 	%fd626, %fd741, %fd4;
	selp.f64 	%fd627, %fd4, %fd626, %p256;
	selp.f64 	%fd628, %fd3, %fd625, %p256;
	add.s64 	%rd947, %rd946, %rd945;
	mov.b64 	{%r2174, %r2179}, %rd947;
	add.f64 	%fd629, %fd628, %fd6;
	add.f64 	%fd630, %fd627, %fd5;
	selp.f64 	%fd631, %fd5, %fd630, %p257;
	mov.b64 	%rd948, %fd631;
	mov.b64 	{%r2204, %r2209}, %rd948;
	selp.f64 	%fd632, %fd6, %fd629, %p257;
	mov.b64 	%rd949, %fd632;
	mov.b64 	{%r2194, %r2199}, %rd949;
	mov.b32 	%r2410, 1;
	mov.b32 	%r2411, 0;
	mov.b32 	%r2412, -1;
	// begin inline asm
	shfl.sync.up.b32 %r2173, %r2174, %r2410, %r2411, %r2412;
	// end inline asm
	// begin inline asm
	shfl.sync.up.b32 %r2178, %r2179, %r2410, %r2411, %r2412;
	// end inline asm
	mov.b64 	%rd950, {%r2173, %r2178};
	// begin inline asm
	shfl.sync.up.b32 %r2183, %r2411, %r2410, %r2411, %r2412;
	// end inline asm
	// begin inline asm
	shfl.sync.up.b32 %r2188, %r2411, %r2410, %r2411, %r2412;
	// end inline asm
	// begin inline asm
	shfl.sync.up.b32 %r2193, %r2194, %r2410, %r2411, %r2412;
	// end inline asm
	// begin inline asm
	shfl.sync.up.b32 %r2198, %r2199, %r2410, %r2411, %r2412;
	// end inline asm
	mov.b64 	%rd951, {%r2193, %r2198};
	mov.b64 	%fd633, %rd951;
	// begin inline asm
	shfl.sync.up.b32 %r2203, %r2204, %r2410, %r2411, %r2412;
	// end inline asm
	// begin inline asm
	shfl.sync.up.b32 %r2208, %r2209, %r2410, %r2411, %r2412;
	// end inline asm
	mov.b64 	%rd952, {%r2203, %r2208};
	mov.b64 	%fd634, %rd952;
	setp.eq.s64 	%p258, %rd947, 0;
	add.f64 	%fd635, %fd632, %fd633;
	add.f64 	%fd636, %fd631, %fd634;
	selp.f64 	%fd637, %fd636, %fd631, %p258;
	selp.f64 	%fd638, %fd635, %fd632, %p258;
	setp.lt.s32 	%p259, %r2155, 1;
	selp.f64 	%fd639, %fd631, %fd637, %p259;
	mov.b64 	%rd953, %fd639;
	mov.b64 	{%r2244, %r2249}, %rd953;
	selp.f64 	%fd640, %fd632, %fd638, %p259;
	mov.b64 	%rd954, %fd640;
	mov.b64 	{%r2234, %r2239}, %rd954;
	selp.b64 	%rd955, 0, %rd950, %p259;
	add.s64 	%rd956, %rd955, %rd947;
	mov.b64 	{%r2214, %r2219}, %rd956;
	mov.b32 	%r2250, 2;
	// begin inline asm
	shfl.sync.up.b32 %r2213, %r2214, %r2250, %r2411, %r2412;
	// end inline asm
	// begin inline asm
	shfl.sync.up.b32 %r2218, %r2219, %r2250, %r2411, %r2412;
	// end inline asm
	mov.b64 	%rd957, {%r2213, %r2218};
	// begin inline asm
	shfl.sync.up.b32 %r2223, %r2411, %r2250, %r2411, %r2412;
	// end inline asm
	// begin inline asm
	shfl.sync.up.b32 %r2228, %r2411, %r2250, %r2411, %r2412;
	// end inline asm
	// begin inline asm
	shfl.sync.up.b32 %r2233, %r2234, %r2250, %r2411, %r2412;
	// end inline asm
	// begin inline asm
	shfl.sync.up.b32 %r2238, %r2239, %r2250, %r2411, %r2412;
	// end inline asm
	mov.b64 	%rd958, {%r2233, %r2238};
	mov.b64 	%fd641, %rd958;
	// begin inline asm
	shfl.sync.up.b32 %r2243, %r2244, %r2250, %r2411, %r2412;
	// end inline asm
	// begin inline asm
	shfl.sync.up.b32 %r2248, %r2249, %r2250, %r2411, %r2412;
	// end inline asm
	mov.b64 	%rd959, {%r2243, %r2248};
	mov.b64 	%fd642, %rd959;
	setp.eq.s64 	%p260, %rd956, 0;
	add.f64 	%fd643, %fd640, %fd641;
	add.f64 	%fd644, %fd639, %fd642;
	selp.f64 	%fd645, %fd644, %fd639, %p260;
	selp.f64 	%fd646, %fd643, %fd640, %p260;
	setp.lt.s32 	%p261, %r2155, 2;
	selp.f64 	%fd647, %fd639, %fd645, %p261;
	mov.b64 	%rd960, %fd647;
	mov.b64 	{%r2284, %r2289}, %rd960;
	selp.f64 	%fd648, %fd640, %fd646, %p261;
	mov.b64 	%rd961, %fd648;
	mov.b64 	{%r2274, %r2279}, %rd961;
	selp.b64 	%rd962, 0, %rd957, %p261;
	add.s64 	%rd963, %rd962, %rd956;
	mov.b64 	{%r2254, %r2259}, %rd963;
	mov.b32 	%r2290, 4;
	// begin inline asm
	shfl.sync.up.b32 %r2253, %r2254, %r2290, %r2411, %r2412;
	// end inline asm
	// begin inline asm
	shfl.sync.up.b32 %r2258, %r2259, %r2290, %r2411, %r2412;
	// end inline asm
	mov.b64 	%rd964, {%r2253, %r2258};
	// begin inline asm
	shfl.sync.up.b32 %r2263, %r2411, %r2290, %r2411, %r2412;
	// end inline asm
	// begin inline asm
	shfl.sync.up.b32 %r2268, %r2411, %r2290, %r2411, %r2412;
	// end inline asm
	// begin inline asm
	shfl.sync.up.b32 %r2273, %r2274, %r2290, %r2411, %r2412;
	// end inline asm
	// begin inline asm
	shfl.sync.up.b32 %r2278, %r2279, %r2290, %r2411, %r2412;
	// end inline asm
	mov.b64 	%rd965, {%r2273, %r2278};
	mov.b64 	%fd649, %rd965;
	// begin inline asm
	shfl.sync.up.b32 %r2283, %r2284, %r2290, %r2411, %r2412;
	// end inline asm
	// begin inline asm
	shfl.sync.up.b32 %r2288, %r2289, %r2290, %r2411, %r2412;
	// end inline asm
	mov.b64 	%rd966, {%r2283, %r2288};
	mov.b64 	%fd650, %rd966;
	setp.eq.s64 	%p262, %rd963, 0;
	add.f64 	%fd651, %fd648, %fd649;
	add.f64 	%fd652, %fd647, %fd650;
	selp.f64 	%fd653, %fd652, %fd647, %p262;
	selp.f64 	%fd654, %fd651, %fd648, %p262;
	setp.lt.s32 	%p263, %r2155, 4;
	selp.f64 	%fd655, %fd647, %fd653, %p263;
	mov.b64 	%rd967, %fd655;
	mov.b64 	{%r2324, %r2329}, %rd967;
	selp.f64 	%fd656, %fd648, %fd654, %p263;
	mov.b64 	%rd968, %fd656;
	mov.b64 	{%r2314, %r2319}, %rd968;
	selp.b64 	%rd969, 0, %rd964, %p263;
	add.s64 	%rd970, %rd969, %rd963;
	mov.b64 	{%r2294, %r2299}, %rd970;
	mov.b32 	%r2330, 8;
	// begin inline asm
	shfl.sync.up.b32 %r2293, %r2294, %r2330, %r2411, %r2412;
	// end inline asm
	// begin inline asm
	shfl.sync.up.b32 %r2298, %r2299, %r2330, %r2411, %r2412;
	// end inline asm
	mov.b64 	%rd971, {%r2293, %r2298};
	// begin inline asm
	shfl.sync.up.b32 %r2303, %r2411, %r2330, %r2411, %r2412;
	// end inline asm
	// begin inline asm
	shfl.sync.up.b32 %r2308, %r2411, %r2330, %r2411, %r2412;
	// end inline asm
	// begin inline asm
	shfl.sync.up.b32 %r2313, %r2314, %r2330, %r2411, %r2412;
	// end inline asm
	// begin inline asm
	shfl.sync.up.b32 %r2318, %r2319, %r2330, %r2411, %r2412;
	// end inline asm
	mov.b64 	%rd972, {%r2313, %r2318};
	mov.b64 	%fd657, %rd972;
	// begin inline asm
	shfl.sync.up.b32 %r2323, %r2324, %r2330, %r2411, %r2412;
	// end inline asm
	// begin inline asm
	shfl.sync.up.b32 %r2328, %r2329, %r2330, %r2411, %r2412;
	// end inline asm
	mov.b64 	%rd973, {%r2323, %r2328};
	mov.b64 	%fd658, %rd973;
	setp.eq.s64 	%p264, %rd970, 0;
	add.f64 	%fd659, %fd656, %fd657;
	add.f64 	%fd660, %fd655, %fd658;
	selp.f64 	%fd661, %fd660, %fd655, %p264;
	selp.f64 	%fd662, %fd659, %fd656, %p264;
	setp.lt.s32 	%p265, %r2155, 8;
	selp.f64 	%fd663, %fd655, %fd661, %p265;
	mov.b64 	%rd974, %fd663;
	mov.b64 	{%r2364, %r2369}, %rd974;
	selp.f64 	%fd664, %fd656, %fd662, %p265;
	mov.b64 	%rd975, %fd664;
	mov.b64 	{%r2354, %r2359}, %rd975;
	selp.b64 	%rd976, 0, %rd971, %p265;
	add.s64 	%rd977, %rd976, %rd970;
	mov.b64 	{%r2334, %r2339}, %rd977;
	mov.b32 	%r2370, 16;
	// begin inline asm
	shfl.sync.up.b32 %r2333, %r2334, %r2370, %r2411, %r2412;
	// end inline asm
	// begin inline asm
	shfl.sync.up.b32 %r2338, %r2339, %r2370, %r2411, %r2412;
	// end inline asm
	mov.b64 	%rd978, {%r2333, %r2338};
	// begin inline asm
	shfl.sync.up.b32 %r2343, %r2411, %r2370, %r2411, %r2412;
	// end inline asm
	// begin inline asm
	shfl.sync.up.b32 %r2348, %r2411, %r2370, %r2411, %r2412;
	// end inline asm
	// begin inline asm
	shfl.sync.up.b32 %r2353, %r2354, %r2370, %r2411, %r2412;
	// end inline asm
	// begin inline asm
	shfl.sync.up.b32 %r2358, %r2359, %r2370, %r2411, %r2412;
	// end inline asm
	mov.b64 	%rd979, {%r2353, %r2358};
	mov.b64 	%fd665, %rd979;
	// begin inline asm
	shfl.sync.up.b32 %r2363, %r2364, %r2370, %r2411, %r2412;
	// end inline asm
	// begin inline asm
	shfl.sync.up.b32 %r2368, %r2369, %r2370, %r2411, %r2412;
	// end inline asm
	mov.b64 	%rd980, {%r2363, %r2368};
	mov.b64 	%fd666, %rd980;
	setp.eq.s64 	%p266, %rd977, 0;
	add.f64 	%fd667, %fd664, %fd665;
	add.f64 	%fd668, %fd663, %fd666;
	selp.f64 	%fd7, %fd668, %fd663, %p266;
	selp.f64 	%fd8, %fd667, %fd664, %p266;
	setp.lt.s32 	%p267, %r2155, 16;
	selp.f64 	%fd669, %fd663, %fd7, %p267;
	mov.b64 	%rd981, %fd669;
	mov.b64 	{%r2404, %r2409}, %rd981;
	selp.f64 	%fd670, %fd664, %fd8, %p267;
	mov.b64 	%rd982, %fd670;
	mov.b64 	{%r2394, %r2399}, %rd982;
	selp.b64 	%rd983, 0, %rd978, %p267;
	add.s64 	%rd19, %rd983, %rd977;
	mov.b64 	{%r2374, %r2379}, %rd19;
	// begin inline asm
	shfl.sync.up.b32 %r2373, %r2374, %r2410, %r2411, %r2412;
	// end inline asm
	// begin inline asm
	shfl.sync.up.b32 %r2378, %r2379, %r2410, %r2411, %r2412;
	// end inline asm
	mov.b64 	%rd1051, {%r2373, %r2378};
	// begin inline asm
	shfl.sync.up.b32 %r2383, %r2411, %r2410, %r2411, %r2412;
	// end inline asm
	// begin inline asm
	shfl.sync.up.b32 %r2388, %r2411, %r2410, %r2411, %r2412;
	// end inline asm
	// begin inline asm
	shfl.sync.up.b32 %r2393, %r2394, %r2410, %r2411, %r2412;
	// end inline asm
	// begin inline asm
	shfl.sync.up.b32 %r2398, %r2399, %r2410, %r2411, %r2412;
	// end inline asm
	mov.b64 	%rd984, {%r2393, %r2398};
	mov.b64 	%fd740, %rd984;
	// begin inline asm
	shfl.sync.up.b32 %r2403, %r2404, %r2410, %r2411, %r2412;
	// end inline asm
	// begin inline asm
	shfl.sync.up.b32 %r2408, %r2409, %r2410, %r2411, %r2412;
	// end inline asm
	mov.b64 	%rd985, {%r2403, %r2408};
	mov.b64 	%fd739, %rd985;
	setp.ne.s32 	%p268, %r2155, 31;
	@%p268 bra 	$L__BB11_6;
	shl.b32 	%r2413, %r4, 5;
	add.s32 	%r2415, %r2162, %r2413;
	st.shared.u64 	[%r2415], %rd19;
	mov.b32 	%r2416, 0;
	st.shared.v2.u32 	[%r2415+8], {%r2416, %r2416};
	st.shared.v2.f64 	[%r2415+16], {%fd8, %fd7};
$L__BB11_6:
	bar.sync 	0;
	ld.shared.u64 	%rd986, [_ZN6thrust24THRUST_300001_SM_1000_NS8cuda_cub4core6detail5shmemE];
	ld.shared.v2.f64 	{%fd671, %fd672}, [_ZN6thrust24THRUST_300001_SM_1000_NS8cuda_cub4core6detail5shmemE+16];
	ld.shared.u64 	%rd987, [_ZN6thrust24THRUST_300001_SM_1000_NS8cuda_cub4core6detail5shmemE+32];
	ld.shared.v2.f64 	{%fd673, %fd674}, [_ZN6thrust24THRUST_300001_SM_1000_NS8cuda_cub4core6detail5shmemE+48];
	add.s64 	%rd988, %rd987, %rd986;
	setp.eq.s64 	%p269, %rd987, 0;
	add.f64 	%fd675, %fd671, %fd673;
	add.f64 	%fd676, %fd672, %fd674;
	selp.f64 	%fd677, %fd676, %fd674, %p269;
	selp.f64 	%fd678, %fd675, %fd673, %p269;
	setp.eq.s32 	%p270, %r4, 2;
	selp.f64 	%fd679, %fd677, %fd672, %p270;
	selp.f64 	%fd680, %fd678, %fd671, %p270;
	selp.b64 	%rd989, %rd988, %rd986, %p270;
	ld.shared.u64 	%rd990, [_ZN6thrust24THRUST_300001_SM_1000_NS8cuda_cub4core6detail5shmemE+64];
	ld.shared.v2.f64 	{%fd681, %fd682}, [_ZN6thrust24THRUST_300001_SM_1000_NS8cuda_cub4core6detail5shmemE+80];
	add.s64 	%rd991, %rd990, %rd988;
	setp.eq.s64 	%p271, %rd990, 0;
	add.f64 	%fd683, %fd678, %fd681;
	add.f64 	%fd684, %fd677, %fd682;
	selp.f64 	%fd685, %fd684, %fd682, %p271;
	selp.f64 	%fd686, %fd683, %fd681, %p271;
	setp.eq.s32 	%p272, %r4, 3;
	selp.f64 	%fd687, %fd685, %fd679, %p272;
	selp.f64 	%fd688, %fd686, %fd680, %p272;
	selp.b64 	%rd992, %rd991, %rd989, %p272;
	ld.shared.u64 	%rd993, [_ZN6thrust24THRUST_300001_SM_1000_NS8cuda_cub4core6detail5shmemE+96];
	ld.shared.v2.f64 	{%fd689, %fd690}, [_ZN6thrust24THRUST_300001_SM_1000_NS8cuda_cub4core6detail5shmemE+112];
	add.s64 	%rd994, %rd993, %rd991;
	setp.eq.s64 	%p273, %rd993, 0;
	add.f64 	%fd691, %fd686, %fd689;
	add.f64 	%fd692, %fd685, %fd690;
	selp.f64 	%fd693, %fd692, %fd690, %p273;
	selp.f64 	%fd694, %fd691, %fd689, %p273;
	setp.eq.s32 	%p274, %r4, 4;
	selp.f64 	%fd695, %fd693, %fd687, %p274;
	selp.f64 	%fd696, %fd694, %fd688, %p274;
	selp.b64 	%rd995, %rd994, %rd992, %p274;
	ld.shared.u64 	%rd996, [_ZN6thrust24THRUST_300001_SM_1000_NS8cuda_cub4core6detail5shmemE+128];
	ld.shared.v2.f64 	{%fd697, %fd698}, [_ZN6thrust24THRUST_300001_SM_1000_NS8cuda_cub4core6detail5shmemE+144];
	add.s64 	%rd997, %rd996, %rd994;
	setp.eq.s64 	%p275, %rd996, 0;
	add.f64 	%fd699, %fd694, %fd697;
	add.f64 	%fd700, %fd693, %fd698;
	selp.f64 	%fd701, %fd700, %fd698, %p275;
	selp.f64 	%fd702, %fd699, %fd697, %p275;
	setp.eq.s32 	%p276, %r4, 5;
	selp.f64 	%fd703, %fd701, %fd695, %p276;
	selp.f64 	%fd704, %fd702, %fd696, %p276;
	selp.b64 	%rd998, %rd997, %rd995, %p276;
	ld.shared.u64 	%rd999, [_ZN6thrust24THRUST_300001_SM_1000_NS8cuda_cub4core6detail5shmemE+160];
	ld.shared.v2.f64 	{%fd705, %fd706}, [_ZN6thrust24THRUST_300001_SM_1000_NS8cuda_cub4core6detail5shmemE+176];
	add.s64 	%rd1000, %rd999, %rd997;
	setp.eq.s64 	%p277, %rd999, 0;
	add.f64 	%fd707, %fd702, %fd705;
	add.f64 	%fd708, %fd701, %fd706;
	selp.f64 	%fd709, %fd708, %fd706, %p277;
	selp.f64 	%fd710, %fd707, %fd705, %p277;
	setp.eq.s32 	%p278, %r4, 6;
	selp.f64 	%fd711, %fd709, %fd703, %p278;
	selp.f64 	%fd712, %fd710, %fd704, %p278;
	selp.b64 	%rd1001, %rd1000, %rd998, %p278;
	ld.shared.u64 	%rd1002, [_ZN6thrust24THRUST_300001_SM_1000_NS8cuda_cub4core6detail5shmemE+192];
	ld.shared.v2.f64 	{%fd713, %fd714}, [_ZN6thrust24THRUST_300001_SM_1000_NS8cuda_cub4core6detail5shmemE+208];
	add.s64 	%rd1003, %rd1002, %rd1000;
	setp.eq.s64 	%p279, %rd1002, 0;
	add.f64 	%fd715, %fd710, %fd713;
	add.f64 	%fd716, %fd709, %fd714;
	selp.f64 	%fd717, %fd716, %fd714, %p279;
	selp.f64 	%fd718, %fd715, %fd713, %p279;
	setp.eq.s32 	%p280, %r4, 7;
	selp.f64 	%fd11, %fd717, %fd711, %p280;
	selp.f64 	%fd12, %fd718, %fd712, %p280;
	selp.b64 	%rd21, %rd1003, %rd1001, %p280;
	ld.shared.u64 	%rd1004, [_ZN6thrust24THRUST_300001_SM_1000_NS8cuda_cub4core6detail5shmemE+224];
	ld.shared.v2.f64 	{%fd719, %fd720}, [_ZN6thrust24THRUST_300001_SM_1000_NS8cuda_cub4core6detail5shmemE+240];
	add.s64 	%rd22, %rd1004, %rd1003;
	setp.eq.s64 	%p281, %rd1004, 0;
	add.f64 	%fd721, %fd718, %fd719;
	add.f64 	%fd722, %fd717, %fd720;
	selp.f64 	%fd13, %fd722, %fd720, %p281;
	selp.f64 	%fd14, %fd721, %fd719, %p281;
	setp.lt.u32 	%p282, %r2, 32;
	@%p282 bra 	$L__BB11_8;
	setp.eq.s64 	%p283, %rd1051, 0;
	add.f64 	%fd723, %fd12, %fd740;
	add.f64 	%fd724, %fd11, %fd739;
	selp.f64 	%fd725, %fd724, %fd739, %p283;
	selp.f64 	%fd726, %fd723, %fd740, %p283;
	setp.eq.s32 	%p284, %r2155, 0;
	selp.f64 	%fd739, %fd11, %fd725, %p284;
	selp.f64 	%fd740, %fd12, %fd726, %p284;
	selp.b64 	%rd1005, 0, %rd1051, %p284;
	add.s64 	%rd1051, %rd21, %rd1005;
$L__BB11_8:
	setp.eq.s32 	%p285, %r2, 0;
	mov.u64 	%rd1050, %rd1047;
	@%p285 bra 	$L__BB11_11;
	add.s64 	%rd1050, %rd1047, %rd1051;
	setp.ne.s64 	%p286, %rd1047, 0;
	@%p286 bra 	$L__BB11_11;
	add.f64 	%fd742, %fd740, %fd742;
	add.f64 	%fd741, %fd739, %fd741;
$L__BB11_11:
	setp.ne.s64 	%p287, %rd11, %rd12;
	setp.ne.s32 	%p288, %r2, 0;
	add.s64 	%rd27, %rd1050, %rd18;
	add.f64 	%fd727, %fd742, %fd3;
	add.f64 	%fd728, %fd741, %fd4;
	selp.f64 	%fd23, %fd4, %fd728, %p287;
	selp.f64 	%fd24, %fd3, %fd727, %p287;
	@%p288 bra 	$L__BB11_13;
	add.s64 	%rd1006, %rd268, 1024;
	mov.b64 	%rd1010, %fd14;
	mov.b64 	%rd1011, %fd13;
	mov.b64 	%rd1051, 0;
	// begin inline asm
	st.cg.v2.u64 [%rd1006], {%rd22, %rd1051};
	// end inline asm
	add.s64 	%rd1009, %rd268, 1040;
	// begin inline asm
	st.cg.v2.u64 [%rd1009], {%rd1010, %rd1011};
	// end inline asm
	add.s64 	%rd1012, %rd266, 128;
	mov.b32 	%r2417, 101;
	// begin inline asm
	st.release.gpu.u32 [%rd1012], %r2417;
	// end inline asm
$L__BB11_13:
	setp.lt.s64 	%p289, %rd22, 257;
	@%p289 bra 	$L__BB11_26;
	bar.sync 	0;
	setp.eq.s64 	%p293, %rd1047, 0;
	@%p293 bra 	$L__BB11_16;
	cvt.u32.u64 	%r2418, %rd1051;
	shl.b32 	%r2419, %r2418, 5;
	add.s32 	%r2421, %r2162, %r2419;
	st.shared.u64 	[%r2421], %rd1048;
	st.shared.v2.f64 	[%r2421+16], {%fd740, %fd739};
$L__BB11_16:
	setp.eq.s64 	%p294, %rd11, %rd12;
	@%p294 bra 	$L__BB11_18;
	cvt.u32.u64 	%r2422, %rd1050;
	shl.b32 	%r2423, %r2422, 5;
	add.s32 	%r2425, %r2162, %r2423;
	st.shared.u64 	[%r2425], %rd11;
	st.shared.v2.f64 	[%r2425+16], {%fd742, %fd741};
$L__BB11_18:
	setp.eq.s64 	%p295, %rd12, %rd13;
	@%p295 bra 	$L__BB11_20;
	cvt.u32.u64 	%r2426, %rd27;
	shl.b32 	%r2427, %r2426, 5;
	add.s32 	%r2429, %r2162, %r2427;
	st.shared.u64 	[%r2429], %rd12;
	st.shared.v2.f64 	[%r2429+16], {%fd24, %fd23};
$L__BB11_20:
	bar.sync 	0;
	cvt.u64.u32 	%rd1056, %r2;
	setp.le.u64 	%p296, %rd22, %rd1056;
	@%p296 bra 	$L__BB11_264;
	not.b64 	%rd1026, %rd1056;
	add.s64 	%rd30, %rd22, %rd1026;
	shr.u64 	%rd1027, %rd30, 8;
	add.s64 	%rd1028, %rd1027, 1;
	and.b64  	%rd1052, %rd1028, 3;
	and.b64  	%rd1029, %rd30, 768;
	setp.eq.s64 	%p297, %rd1029, 768;
	@%p297 bra 	$L__BB11_24;
	shl.b64 	%rd1030, %rd1056, 4;
	add.s64 	%rd1054, %rd8, %rd1030;
	shl.b64 	%rd1031, %rd1056, 3;
	add.s64 	%rd1053, %rd7, %rd1031;
	shl.b32 	%r2430, %r2, 5;
	add.s32 	%r2432, %r2430, %r2162;
	add.s32 	%r2437, %r2432, 16;
	shl.b64 	%rd1032, %rd1052, 8;
	add.s64 	%rd1056, %rd1032, %rd1056;
$L__BB11_23:
	.pragma "nounroll";
	ld.shared.u64 	%rd1033, [%r2437+-16];
	ld.shared.v2.f64 	{%fd729, %fd730}, [%r2437];
	st.global.u64 	[%rd1053], %rd1033;
	st.global.v2.f64 	[%rd1054], {%fd729, %fd730};
	add.s64 	%rd1054, %rd1054, 4096;
	add.s64 	%rd1053, %rd1053, 2048;
	add.s32 	%r2437, %r2437, 8192;
	add.s64 	%rd1052, %rd1052, -1;
	setp.ne.s64 	%p298, %rd1052, 0;
	@%p298 bra 	$L__BB11_23;
$L__BB11_24:
	setp.lt.u64 	%p299, %rd30, 768;
	@%p299 bra 	$L__BB11_264;
$L__BB11_25:
	cvt.u32.u64 	%r2433, %rd1056;
	shl.b32 	%r2434, %r2433, 5;
	add.s32 	%r2436, %r2162, %r2434;
	ld.shared.u64 	%rd1034, [%r2436];
	ld.shared.v2.f64 	{%fd731, %fd732}, [%r2436+16];
	shl.b64 	%rd1035, %rd1056, 3;
	add.s64 	%rd1036, %rd7, %rd1035;
	st.global.u64 	[%rd1036], %rd1034;
	shl.b64 	%rd1037, %rd1056, 4;
	add.s64 	%rd1038, %rd8, %rd1037;
	st.global.v2.f64 	[%rd1038], {%fd731, %fd732};
	ld.shared.u64 	%rd1039, [%r2436+8192];
	ld.shared.v2.f64 	{%fd733, %fd734}, [%r2436+8208];
	and.b64  	%rd1040, %rd1035, 34359738360;
	add.s64 	%rd1041, %rd7, %rd1040;
	st.global.u64 	[%rd1041+2048], %rd1039;
	and.b64  	%rd1042, %rd1037, 68719476720;
	add.s64 	%rd1043, %rd8, %rd1042;
	st.global.v2.f64 	[%rd1043+4096], {%fd733, %fd734};
	ld.shared.u64 	%rd1044, [%r2436+16384];
	ld.shared.v2.f64 	{%fd735, %fd736}, [%r2436+16400];
	st.global.u64 	[%rd1041+4096], %rd1044;
	st.global.v2.f64 	[%rd1043+8192], {%fd735, %fd736};
	ld.shared.u64 	%rd1045, [%r2436+24576];
	ld.shared.v2.f64 	{%fd737, %fd738}, [%r2436+24592];
	st.global.u64 	[%rd1041+6144], %rd1045;
	st.global.v2.f64 	[%rd1043+12288], {%fd737, %fd738};
	add.s64 	%rd1046, %rd1056, 1024;
	and.b64  	%rd1056, %rd1046, 4294967295;
	setp.gt.u64 	%p300, %rd22, %rd1056;
	@%p300 bra 	$L__BB11_25;
	bra.uni 	$L__BB11_264;
$L__BB11_26:
	setp.eq.s64 	%p290, %rd1047, 0;
	@%p290 bra 	$L__BB11_28;
	shl.b64 	%rd1014, %rd1051, 3;
	add.s64 	%rd1015, %rd7, %rd1014;
	st.global.u64 	[%rd1015], %rd1048;
	shl.b64 	%rd1016, %rd1051, 4;
	add.s64 	%rd1017, %rd8, %rd1016;
	st.global.v2.f64 	[%rd1017], {%fd740, %fd739};
$L__BB11_28:
	setp.eq.s64 	%p291, %rd11, %rd12;
	@%p291 bra 	$L__BB11_30;
	shl.b64 	%rd1018, %rd1050, 3;
	add.s64 	%rd1019, %rd7, %rd1018;
	st.global.u64 	[%rd1019], %rd11;
	shl.b64 	%rd1020, %rd1050, 4;
	add.s64 	%rd1021, %rd8, %rd1020;
	st.global.v2.f64 	[%rd1021], {%fd742, %fd741};
$L__BB11_30:
	setp.eq.s64 	%p292, %rd12, %rd13;
	@%p292 bra 	$L__BB11_264;
	shl.b64 	%rd1022, %rd27, 3;
	add.s64 	%rd1023, %rd7, %rd1022;
	st.global.u64 	[%rd1023], %rd12;
	shl.b64 	%rd1024, %rd27, 4;
	add.s64 	%rd1025, %rd8, %rd1024;
	st.global.v2.f64 	[%rd1025], {%fd24, %fd23};
	bra.uni 	$L__BB11_264;
$L__BB11_32:
	mov.u32 	%r9, %tid.x;
	and.b32  	%r1375, %r9, 31;
	and.b32  	%r1376, %r9, 992;
	mul.lo.s32 	%r1377, %r1376, 3;
	or.b32  	%r1378, %r1377, %r1375;
	cvt.u64.u32 	%rd677, %r1378;
	add.s64 	%rd44, %rd9, %rd677;
	shl.b64 	%rd678, %rd44, 3;
	add.s64 	%rd671, %rd5, %rd678;
	// begin inline asm
	ld.global.nc.u64 %rd670, [%rd671];
	// end inline asm
	add.s64 	%rd673, %rd671, 256;
	// begin inline asm
	ld.global.nc.u64 %rd672, [%rd673];
	// end inline asm
	add.s64 	%rd675, %rd671, 512;
	// begin inline asm
	ld.global.nc.u64 %rd674, [%rd675];
	// end inline asm
	// begin inline asm
	mov.u32 %r1374, %laneid;
	// end inline asm
	shr.u32 	%r11, %r9, 5;
	mad.lo.s32 	%r12, %r11, 96, %r1374;
	shl.b32 	%r1379, %r12, 3;
	mov.u32 	%r1380, _ZN6thrust24THRUST_300001_SM_1000_NS8cuda_cub4core6detail5shmemE;
	add.s32 	%r13, %r1380, %r1379;
	st.shared.u64 	[%r13], %rd670;
	st.shared.u64 	[%r13+256], %rd672;
	st.shared.u64 	[%r13+512], %rd674;
	bar.warp.sync 	-1;
	shl.b32 	%r14, %r1374, 1;
	shl.b32 	%r1381, %r1374, 4;
	add.s32 	%r15, %r13, %r1381;
	ld.shared.u64 	%rd45, [%r15];
	ld.shared.u64 	%rd46, [%r15+8];
	ld.shared.u64 	%rd47, [%r15+16];
	setp.ne.s32 	%p165, %r9, 0;
	mov.b64 	%rd1058, 0;
	@%p165 bra 	$L__BB11_34;
	shl.b64 	%rd681, %rd9, 3;
	add.s64 	%rd682, %rd5, %rd681;
	add.s64 	%rd680, %rd682, -8;
	// begin inline asm
	ld.global.nc.u64 %rd1058, [%rd680];
	// end inline asm
$L__BB11_34:
	setp.eq.s32 	%p166, %r9, 0;
	bar.sync 	0;
	shl.b64 	%rd692, %rd44, 4;
	add.s64 	%rd685, %rd6, %rd692;
	// begin inline asm
	ld.global.nc.v2.u64 {%rd683, %rd684}, [%rd685];
	// end inline asm
	add.s64 	%rd688, %rd685, 512;
	// begin inline asm
	ld.global.nc.v2.u64 {%rd686, %rd687}, [%rd688];
	// end inline asm
	add.s64 	%rd691, %rd685, 1024;
	// begin inline asm
	ld.global.nc.v2.u64 {%rd689, %rd690}, [%rd691];
	// end inline asm
	add.s32 	%r1383, %r13, %r1379;
	st.shared.v2.u64 	[%r1383], {%rd683, %rd684};
	st.shared.v2.u64 	[%r1383+512], {%rd686, %rd687};
	st.shared.v2.u64 	[%r1383+1024], {%rd689, %rd690};
	bar.warp.sync 	-1;
	add.s32 	%r1384, %r12, %r14;
	shl.b32 	%r1385, %r1384, 3;
	add.s32 	%r1386, %r15, %r1385;
	ld.shared.v2.f64 	{%fd25, %fd26}, [%r1386];
	ld.shared.v2.f64 	{%fd27, %fd28}, [%r1386+16];
	ld.shared.v2.f64 	{%fd30, %fd29}, [%r1386+32];
	bar.sync 	0;
	shl.b32 	%r1387, %r9, 3;
	add.s32 	%r1389, %r1380, %r1387;
	add.s32 	%r16, %r1389, 2480;
	st.shared.u64 	[%r1389+2480], %rd47;
	bar.sync 	0;
	@%p166 bra 	$L__BB11_36;
	ld.shared.u64 	%rd1058, [%r16+-8];
$L__BB11_36:
	setp.ne.s64 	%p167, %rd1058, %rd45;
	selp.u64 	%rd52, 1, 0, %p167;
	setp.ne.s64 	%p168, %rd45, %rd46;
	selp.u64 	%rd693, 1, 0, %p168;
	setp.ne.s64 	%p169, %rd46, %rd47;
	selp.u64 	%rd694, 1, 0, %p169;
	add.s64 	%rd53, %rd693, %rd52;
	add.f64 	%fd479, %fd25, %fd27;
	add.f64 	%fd480, %fd26, %fd28;
	selp.f64 	%fd481, %fd28, %fd480, %p168;
	selp.f64 	%fd482, %fd27, %fd479, %p168;
	add.s64 	%rd695, %rd53, %rd694;
	mov.b64 	{%r1391, %r1396}, %rd695;
	add.f64 	%fd483, %fd482, %fd30;
	add.f64 	%fd484, %fd481, %fd29;
	selp.f64 	%fd485, %fd29, %fd484, %p169;
	mov.b64 	%rd696, %fd485;
	mov.b64 	{%r1421, %r1426}, %rd696;
	selp.f64 	%fd486, %fd30, %fd483, %p169;
	mov.b64 	%rd697, %fd486;
	mov.b64 	{%r1411, %r1416}, %rd697;
	mov.b32 	%r1627, 1;
	mov.b32 	%r1628, 0;
	mov.b32 	%r1629, -1;
	// begin inline asm
	shfl.sync.up.b32 %r1390, %r1391, %r1627, %r1628, %r1629;
	// end inline asm
	// begin inline asm
	shfl.sync.up.b32 %r1395, %r1396, %r1627, %r1628, %r1629;
	// end inline asm
	mov.b64 	%rd698, {%r1390, %r1395};
	// begin inline asm
	shfl.sync.up.b32 %r1400, %r1628, %r1627, %r1628, %r1629;
	// end inline asm
	// begin inline asm
	shfl.sync.up.b32 %r1405, %r1628, %r1627, %r1628, %r1629;
	// end inline asm
	// begin inline asm
	shfl.sync.up.b32 %r1410, %r1411, %r1627, %r1628, %r1629;
	// end inline asm
	// begin inline asm
	shfl.sync.up.b32 %r1415, %r1416, %r1627, %r1628, %r1629;
	// end inline asm
	mov.b64 	%rd699, {%r1410, %r1415};
	mov.b64 	%fd487, %rd699;
	// begin inline asm
	shfl.sync.up.b32 %r1420, %r1421, %r1627, %r1628, %r1629;
	// end inline asm
	// begin inline asm
	shfl.sync.up.b32 %r1425, %r1426, %r1627, %r1628, %r1629;
	// end inline asm
	mov.b64 	%rd700, {%r1420, %r1425};
	mov.b64 	%fd488, %rd700;
	setp.eq.s64 	%p170, %rd695, 0;
	add.f64 	%fd489, %fd486, %fd487;
	add.f64 	%fd490, %fd485, %fd488;
	selp.f64 	%fd491, %fd489, %fd486, %p170;
	selp.f64 	%fd492, %fd490, %fd485, %p170;
	setp.lt.s32 	%p171, %r1374, 1;
	selp.b64 	%rd701, 0, %rd698, %p171;
	add.s64 	%rd702, %rd701, %rd695;
	mov.b64 	{%r1431, %r1436}, %rd702;
	selp.f64 	%fd493, %fd486, %fd491, %p171;
	mov.b64 	%rd703, %fd493;
	mov.b64 	{%r1451, %r1456}, %rd703;
	selp.f64 	%fd494, %fd485, %fd492, %p171;
	mov.b64 	%rd704, %fd494;
	mov.b64 	{%r1461, %r1466}, %rd704;
	mov.b32 	%r1467, 2;
	// begin inline asm
	shfl.sync.up.b32 %r1430, %r1431, %r1467, %r1628, %r1629;
	// end inline asm
	// begin inline asm
	shfl.sync.up.b32 %r1435, %r1436, %r1467, %r1628, %r1629;
	// end inline asm
	mov.b64 	%rd705, {%r1430, %r1435};
	// begin inline asm
	shfl.sync.up.b32 %r1440, %r1628, %r1467, %r1628, %r1629;
	// end inline asm
	// begin inline asm
	shfl.sync.up.b32 %r1445, %r1628, %r1467, %r1628, %r1629;
	// end inline asm
	// begin inline asm
	shfl.sync.up.b32 %r1450, %r1451, %r1467, %r1628, %r1629;
	// end inline asm
	// begin inline asm
	shfl.sync.up.b32 %r1455, %r1456, %r1467, %r1628, %r1629;
	// end inline asm
	mov.b64 	%rd706, {%r1450, %r1455};
	mov.b64 	%fd495, %rd706;
	// begin inline asm
	shfl.sync.up.b32 %r1460, %r1461, %r1467, %r1628, %r1629;
	// end inline asm
	// begin inline asm
	shfl.sync.up.b32 %r1465, %r1466, %r1467, %r1628, %r1629;
	// end inline asm
	mov.b64 	%rd707, {%r1460, %r1465};
	mov.b64 	%fd496, %rd707;
	setp.eq.s64 	%p172, %rd702, 0;
	add.f64 	%fd497, %fd493, %fd495;
	add.f64 	%fd498, %fd494, %fd496;
	selp.f64 	%fd499, %fd497, %fd493, %p172;
	selp.f64 	%fd500, %fd498, %fd494, %p172;
	setp.lt.s32 	%p173, %r1374, 2;
	selp.b64 	%rd708, 0, %rd705, %p173;
	add.s64 	%rd709, %rd708, %rd702;
	mov.b64 	{%r1471, %r1476}, %rd709;
	selp.f64 	%fd501, %fd493, %fd499, %p173;
	mov.b64 	%rd710, %fd501;
	mov.b64 	{%r1491, %r1496}, %rd710;
	selp.f64 	%fd502, %fd494, %fd500, %p173;
	mov.b64 	%rd711, %fd502;
	mov.b64 	{%r1501, %r1506}, %rd711;
	mov.b32 	%r1507, 4;
	// begin inline asm
	shfl.sync.up.b32 %r1470, %r1471, %r1507, %r1628, %r1629;
	// end inline asm
	// begin inline asm
	shfl.sync.up.b32 %r1475, %r1476, %r1507, %r1628, %r1629;
	// end inline asm
	mov.b64 	%rd712, {%r1470, %r1475};
	// begin inline asm
	shfl.sync.up.b32 %r1480, %r1628, %r1507, %r1628, %r1629;
	// end inline asm
	// begin inline asm
	shfl.sync.up.b32 %r1485, %r1628, %r1507, %r1628, %r1629;
	// end inline asm
	// begin inline asm
	shfl.sync.up.b32 %r1490, %r1491, %r1507, %r1628, %r1629;
	// end inline asm
	// begin inline asm
	shfl.sync.up.b32 %r1495, %r1496, %r1507, %r1628, %r1629;
	// end inline asm
	mov.b64 	%rd713, {%r1490, %r1495};
	mov.b64 	%fd503, %rd713;
	// begin inline asm
	shfl.sync.up.b32 %r1500, %r1501, %r1507, %r1628, %r1629;
	// end inline asm
	// begin inline asm
	shfl.sync.up.b32 %r1505, %r1506, %r1507, %r1628, %r1629;
	// end inline asm
	mov.b64 	%rd714, {%r1500, %r1505};
	mov.b64 	%fd504, %rd714;
	setp.eq.s64 	%p174, %rd709, 0;
	add.f64 	%fd505, %fd501, %fd503;
	add.f64 	%fd506, %fd502, %fd504;
	selp.f64 	%fd507, %fd505, %fd501, %p174;
	selp.f64 	%fd508, %fd506, %fd502, %p174;
	setp.lt.s32 	%p175, %r1374, 4;
	selp.b64 	%rd715, 0, %rd712, %p175;
	add.s64 	%rd716, %rd715, %rd709;
	mov.b64 	{%r1511, %r1516}, %rd716;
	selp.f64 	%fd509, %fd501, %fd507, %p175;
	mov.b64 	%rd717, %fd509;
	mov.b64 	{%r1531, %r1536}, %rd717;
	selp.f64 	%fd510, %fd502, %fd508, %p175;
	mov.b64 	%rd718, %fd510;
	mov.b64 	{%r1541, %r1546}, %rd718;
	mov.b32 	%r1547, 8;
	// begin inline asm
	shfl.sync.up.b32 %r1510, %r1511, %r1547, %r1628, %r1629;
	// end inline asm
	// begin inline asm
	shfl.sync.up.b32 %r1515, %r1516, %r1547, %r1628, %r1629;
	// end inline asm
	mov.b64 	%rd719, {%r1510, %r1515};
	// begin inline asm
	shfl.sync.up.b32 %r1520, %r1628, %r1547, %r1628, %r1629;
	// end inline asm
	// begin inline asm
	shfl.sync.up.b32 %r1525, %r1628, %r1547, %r1628, %r1629;
	// end inline asm
	// begin inline asm
	shfl.sync.up.b32 %r1530, %r1531, %r1547, %r1628, %r1629;
	// end inline asm
	// begin inline asm
	shfl.sync.up.b32 %r1535, %r1536, %r1547, %r1628, %r1629;
	// end inline asm
	mov.b64 	%rd720, {%r1530, %r1535};
	mov.b64 	%fd511, %rd720;
	// begin inline asm
	shfl.sync.up.b32 %r1540, %r1541, %r1547, %r1628, %r1629;
	// end inline asm
	// begin inline asm
	shfl.sync.up.b32 %r1545, %r1546, %r1547, %r1628, %r1629;
	// end inline asm
	mov.b64 	%rd721, {%r1540, %r1545};
	mov.b64 	%fd512, %rd721;
	setp.eq.s64 	%p176, %rd716, 0;
	add.f64 	%fd513, %fd509, %fd511;
	add.f64 	%fd514, %fd510, %fd512;
	selp.f64 	%fd515, %fd513, %fd509, %p176;
	selp.f64 	%fd516, %fd514, %fd510, %p176;
	setp.lt.s32 	%p177, %r1374, 8;
	selp.b64 	%rd722, 0, %rd719, %p177;
	add.s64 	%rd723, %rd722, %rd716;
	mov.b64 	{%r1551, %r1556}, %rd723;
	selp.f64 	%fd517, %fd509, %fd515, %p177;
	mov.b64 	%rd724, %fd517;
	mov.b64 	{%r1571, %r1576}, %rd724;
	selp.f64 	%fd518, %fd510, %fd516, %p177;
	mov.b64 	%rd725, %fd518;
	mov.b64 	{%r1581, %r1586}, %rd725;
	mov.b32 	%r1587, 16;
	// begin inline asm
	shfl.sync.up.b32 %r1550, %r1551, %r1587, %r1628, %r1629;
	// end inline asm
	// begin inline asm
	shfl.sync.up.b32 %r1555, %r1556, %r1587, %r1628, %r1629;
	// end inline asm
	mov.b64 	%rd726, {%r1550, %r1555};
	// begin inline asm
	shfl.sync.up.b32 %r1560, %r1628, %r1587, %r1628, %r1629;
	// end inline asm
	// begin inline asm
	shfl.sync.up.b32 %r1565, %r1628, %r1587, %r1628, %r1629;
	// end inline asm
	// begin inline asm
	shfl.sync.up.b32 %r1570, %r1571, %r1587, %r1628, %r1629;
	// end inline asm
	// begin inline asm
	shfl.sync.up.b32 %r1575, %r1576, %r1587, %r1628, %r1629;
	// end inline asm
	mov.b64 	%rd727, {%r1570, %r1575};
	mov.b64 	%fd519, %rd727;
	// begin inline asm
	shfl.sync.up.b32 %r1580, %r1581, %r1587, %r1628, %r1629;
	// end inline asm
	// begin inline asm
	shfl.sync.up.b32 %r1585, %r1586, %r1587, %r1628, %r1629;
	// end inline asm
	mov.b64 	%rd728, {%r1580, %r1585};
	mov.b64 	%fd520, %rd728;
	setp.eq.s64 	%p178, %rd723, 0;
	add.f64 	%fd521, %fd517, %fd519;
	add.f64 	%fd522, %fd518, %fd520;
	selp.f64 	%fd31, %fd521, %fd517, %p178;
	selp.f64 	%fd32, %fd522, %fd518, %p178;
	setp.lt.s32 	%p179, %r1374, 16;
	selp.b64 	%rd729, 0, %rd726, %p179;
	add.s64 	%rd54, %rd729, %rd723;
	mov.b64 	{%r1591, %r1596}, %rd54;
	selp.f64 	%fd523, %fd517, %fd31, %p179;
	mov.b64 	%rd730, %fd523;
	mov.b64 	{%r1611, %r1616}, %rd730;
	selp.f64 	%fd524, %fd518, %fd32, %p179;
	mov.b64 	%rd731, %fd524;
	mov.b64 	{%r1621, %r1626}, %rd731;
	// begin inline asm
	shfl.sync.up.b32 %r1590, %r1591, %r1627, %r1628, %r1629;
	// end inline asm
	// begin inline asm
	shfl.sync.up.b32 %r1595, %r1596, %r1627, %r1628, %r1629;
	// end inline asm
	mov.b64 	%rd1073, {%r1590, %r1595};
	// begin inline asm
	shfl.sync.up.b32 %r1600, %r1628, %r1627, %r1628, %r1629;
	// end inline asm
	// begin inline asm
	shfl.sync.up.b32 %r1605, %r1628, %r1627, %r1628, %r1629;
	// end inline asm
	// begin inline asm
	shfl.sync.up.b32 %r1610, %r1611, %r1627, %r1628, %r1629;
	// end inline asm
	// begin inline asm
	shfl.sync.up.b32 %r1615, %r1616, %r1627, %r1628, %r1629;
	// end inline asm
	mov.b64 	%rd732, {%r1610, %r1615};
	mov.b64 	%fd772, %rd732;
	// begin inline asm
	shfl.sync.up.b32 %r1620, %r1621, %r1627, %r1628, %r1629;
	// end inline asm
	// begin inline asm
	shfl.sync.up.b32 %r1625, %r1626, %r1627, %r1628, %r1629;
	// end inline asm
	mov.b64 	%rd733, {%r1620, %r1625};
	mov.b64 	%fd771, %rd733;
	setp.ne.s32 	%p180, %r1374, 31;
	@%p180 bra 	$L__BB11_38;
	shl.b32 	%r1630, %r11, 5;
	add.s32 	%r1632, %r1380, %r1630;
	st.shared.u64 	[%r1632], %rd54;
	mov.b32 	%r1633, 0;
	st.shared.v2.u32 	[%r1632+8], {%r1633, %r1633};
	st.shared.v2.f64 	[%r1632+16], {%fd31, %fd32};
$L__BB11_38:
	bar.sync 	0;
	ld.shared.u64 	%rd734, [_ZN6thrust24THRUST_300001_SM_1000_NS8cuda_cub4core6detail5shmemE];
	ld.shared.v2.f64 	{%fd525, %fd526}, [_ZN6thrust24THRUST_300001_SM_1000_NS8cuda_cub4core6detail5shmemE+16];
	ld.shared.u64 	%rd735, [_ZN6thrust24THRUST_300001_SM_1000_NS8cuda_cub4core6detail5shmemE+32];
	ld.shared.v2.f64 	{%fd527, %fd528}, [_ZN6thrust24THRUST_300001_SM_1000_NS8cuda_cub4core6detail5shmemE+48];
	add.s64 	%rd736, %rd735, %rd734;
	setp.eq.s64 	%p181, %rd735, 0;
	add.f64 	%fd529, %fd525, %fd527;
	add.f64 	%fd530, %fd526, %fd528;
	selp.f64 	%fd531, %fd529, %fd527, %p181;
	selp.f64 	%fd532, %fd530, %fd528, %p181;
	setp.eq.s32 	%p182, %r11, 2;
	selp.b64 	%rd737, %rd736, %rd734, %p182;
	selp.f64 	%fd533, %fd531, %fd525, %p182;
	selp.f64 	%fd534, %fd532, %fd526, %p182;
	ld.shared.u64 	%rd738, [_ZN6thrust24THRUST_300001_SM_1000_NS8cuda_cub4core6detail5shmemE+64];
	ld.shared.v2.f64 	{%fd535, %fd536}, [_ZN6thrust24THRUST_300001_SM_1000_NS8cuda_cub4core6detail5shmemE+80];
	add.s64 	%rd739, %rd738, %rd736;
	setp.eq.s64 	%p183, %rd738, 0;
	add.f64 	%fd537, %fd531, %fd535;
	add.f64 	%fd538, %fd532, %fd536;
	selp.f64 	%fd539, %fd537, %fd535, %p183;
	selp.f64 	%fd540, %fd538, %fd536, %p183;
	setp.eq.s32 	%p184, %r11, 3;
	selp.b64 	%rd740, %rd739, %rd737, %p184;
	selp.f64 	%fd541, %fd539, %fd533, %p184;
	selp.f64 	%fd542, %fd540, %fd534, %p184;
	ld.shared.u64 	%rd741, [_ZN6thrust24THRUST_300001_SM_1000_NS8cuda_cub4core6detail5shmemE+96];
	ld.shared.v2.f64 	{%fd543, %fd544}, [_ZN6thrust24THRUST_300001_SM_1000_NS8cuda_cub4core6detail5shmemE+112];
	add.s64 	%rd742, %rd741, %rd739;
	setp.eq.s64 	%p185, %rd741, 0;
	add.f64 	%fd545, %fd539, %fd543;
	add.f64 	%fd546, %fd540, %fd544;
	selp.f64 	%fd547, %fd545, %fd543, %p185;
	selp.f64 	%fd548, %fd546, %fd544, %p185;
	setp.eq.s32 	%p186, %r11, 4;
	selp.b64 	%rd743, %rd742, %rd740, %p186;
	selp.f64 	%fd549, %fd547, %fd541, %p186;
	selp.f64 	%fd550, %fd548, %fd542, %p186;
	ld.shared.u64 	%rd744, [_ZN6thrust24THRUST_300001_SM_1000_NS8cuda_cub4core6detail5shmemE+128];
	ld.shared.v2.f64 	{%fd551, %fd552}, [_ZN6thrust24THRUST_300001_SM_1000_NS8cuda_cub4core6detail5shmemE+144];
	add.s64 	%rd745, %rd744, %rd742;
	setp.eq.s64 	%p187, %rd744, 0;
	add.f64 	%fd553, %fd547, %fd551;
	add.f64 	%fd554, %fd548, %fd552;
	selp.f64 	%fd555, %fd553, %fd551, %p187;
	selp.f64 	%fd556, %fd554, %fd552, %p187;
	setp.eq.s32 	%p188, %r11, 5;
	selp.b64 	%rd746, %rd745, %rd743, %p188;
	selp.f64 	%fd557, %fd555, %fd549, %p188;
	selp.f64 	%fd558, %fd556, %fd550, %p188;
	ld.shared.u64 	%rd747, [_ZN6thrust24THRUST_300001_SM_1000_NS8cuda_cub4core6detail5shmemE+160];
	ld.shared.v2.f64 	{%fd559, %fd560}, [_ZN6thrust24THRUST_300001_SM_1000_NS8cuda_cub4core6detail5shmemE+176];
	add.s64 	%rd748, %rd747, %rd745;
	setp.eq.s64 	%p189, %rd747, 0;
	add.f64 	%fd561, %fd555, %fd559;
	add.f64 	%fd562, %fd556, %fd560;
	selp.f64 	%fd563, %fd561, %fd559, %p189;
	selp.f64 	%fd564, %fd562, %fd560, %p189;
	setp.eq.s32 	%p190, %r11, 6;
	selp.b64 	%rd749, %rd748, %rd746, %p190;
	selp.f64 	%fd565, %fd563, %fd557, %p190;
	selp.f64 	%fd566, %fd564, %fd558, %p190;
	ld.shared.u64 	%rd750, [_ZN6thrust24THRUST_300001_SM_1000_NS8cuda_cub4core6detail5shmemE+192];
	ld.shared.v2.f64 	{%fd567, %fd568}, [_ZN6thrust24THRUST_300001_SM_1000_NS8cuda_cub4core6detail5shmemE+208];
	add.s64 	%rd751, %rd750, %rd748;
	setp.eq.s64 	%p191, %rd750, 0;
	add.f64 	%fd569, %fd563, %fd567;
	add.f64 	%fd570, %fd564, %fd568;
	selp.f64 	%fd571, %fd569, %fd567, %p191;
	selp.f64 	%fd572, %fd570, %fd568, %p191;
	setp.eq.s32 	%p192, %r11, 7;
	selp.b64 	%rd56, %rd751, %rd749, %p192;
	selp.f64 	%fd35, %fd571, %fd565, %p192;
	selp.f64 	%fd36, %fd572, %fd566, %p192;
	ld.shared.u64 	%rd752, [_ZN6thrust24THRUST_300001_SM_1000_NS8cuda_cub4core6detail5shmemE+224];
	ld.shared.v2.f64 	{%fd573, %fd574}, [_ZN6thrust24THRUST_300001_SM_1000_NS8cuda_cub4core6detail5shmemE+240];
	add.s64 	%rd57, %rd752, %rd751;
	setp.eq.s64 	%p193, %rd752, 0;
	add.f64 	%fd575, %fd571, %fd573;
	add.f64 	%fd576, %fd572, %fd574;
	selp.f64 	%fd37, %fd575, %fd573, %p193;
	selp.f64 	%fd38, %fd576, %fd574, %p193;
	setp.lt.u32 	%p194, %r9, 32;
	@%p194 bra 	$L__BB11_40;
	setp.eq.s64 	%p195, %rd1073, 0;
	add.f64 	%fd577, %fd35, %fd772;
	add.f64 	%fd578, %fd36, %fd771;
	selp.f64 	%fd579, %fd577, %fd772, %p195;
	selp.f64 	%fd580, %fd578, %fd771, %p195;
	setp.eq.s32 	%p196, %r1374, 0;
	selp.f64 	%fd771, %fd36, %fd580, %p196;
	selp.f64 	%fd772, %fd35, %fd579, %p196;
	selp.b64 	%rd753, 0, %rd1073, %p196;
	add.s64 	%rd1073, %rd56, %rd753;
	bra.uni 	$L__BB11_94;
$L__BB11_40:
	setp.ne.s32 	%p197, %r9, 0;
	mul.wide.u32 	%rd754, %r1, 4;
	add.s64 	%rd59, %rd266, %rd754;
	@%p197 bra 	$L__BB11_42;
	st.shared.u64 	[_ZN6thrust24THRUST_300001_SM_1000_NS8cuda_cub4core6detail5shmemE+400], %rd57;
	mov.b32 	%r1635, 0;
	st.shared.v2.u32 	[_ZN6thrust24THRUST_300001_SM_1000_NS8cuda_cub4core6detail5shmemE+408], {%r1635, %r1635};
	st.shared.v2.f64 	[_ZN6thrust24THRUST_300001_SM_1000_NS8cuda_cub4core6detail5shmemE+416], {%fd37, %fd38};
	mul.wide.u32 	%rd762, %r1, 32;
	add.s64 	%rd763, %rd267, %rd762;
	add.s64 	%rd755, %rd763, 1024;
	mov.b64 	%rd759, %fd37;
	mov.b64 	%rd760, %fd38;
	mov.b64 	%rd757, 0;
	// begin inline asm
	st.cg.v2.u64 [%rd755], {%rd57, %rd757};
	// end inline asm
	add.s64 	%rd758, %rd763, 1040;
	// begin inline asm
	st.cg.v2.u64 [%rd758], {%rd759, %rd760};
	// end inline asm
	add.s64 	%rd761, %rd59, 128;
	mov.b32 	%r1634, 100;
	// begin inline asm
	st.release.gpu.u32 [%rd761], %r1634;
	// end inline asm
$L__BB11_42:
	not.b32 	%r17, %r9;
	add.s32 	%r2455, %r1, %r17;
	mov.u32 	%r1636, %nctaid.x;
	setp.gt.u32 	%p198, %r1636, 499;
	@%p198 bra 	$L__BB11_44;
	membar.cta;
	bra.uni 	$L__BB11_45;
$L__BB11_44:
	mov.b32 	%r1637, 450;
	// begin inline asm
	nanosleep.u32 %r1637;
	// end inline asm
$L__BB11_45:
	mul.wide.s32 	%rd764, %r17, 4;
	add.s64 	%rd765, %rd59, %rd764;
	add.s64 	%rd60, %rd765, 128;
$L__BB11_46:
	// begin inline asm
	ld.relaxed.gpu.u32 %r2450, [%rd60];
	// end inline asm
	membar.gl;
	setp.eq.s32 	%p199, %r2450, 99;
	mov.b32 	%r1639, -1;
	vote.sync.any.pred 	%p200, %p199, %r1639;
	@%p200 bra 	$L__BB11_46;
	setp.eq.s32 	%p201, %r2450, 101;
	@%p201 bra 	$L__BB11_50;
	setp.ne.s32 	%p202, %r2450, 100;
	@%p202 bra 	$L__BB11_51;
	mul.wide.s32 	%rd788, %r2455, 32;
	add.s64 	%rd789, %rd267, %rd788;
	add.s64 	%rd784, %rd789, 1024;
	// begin inline asm
	ld.cg.v2.u64 {%rd1059, %rd783}, [%rd784];
	// end inline asm
	add.s64 	%rd787, %rd789, 1040;
	// begin inline asm
	ld.cg.v2.u64 {%rd785, %rd786}, [%rd787];
	// end inline asm
	shr.u64 	%rd790, %rd783, 8;
	shr.u64 	%rd791, %rd783, 16;
	shr.u64 	%rd792, %rd783, 24;
	shr.u64 	%rd793, %rd783, 40;
	shr.u64 	%rd794, %rd783, 48;
	shr.u64 	%rd795, %rd783, 56;
	mov.b64 	%fd743, %rd785;
	mov.b64 	%fd744, %rd786;
	cvt.u32.u64 	%r1654, %rd792;
	cvt.u32.u64 	%r1655, %rd791;
	prmt.b32 	%r1656, %r1655, %r1654, 0x3340U;
	cvt.u32.u64 	%r1657, %rd783;
	cvt.u32.u64 	%r1658, %rd790;
	prmt.b32 	%r1659, %r1657, %r1658, 0x3340U;
	prmt.b32 	%r2440, %r1659, %r1656, 0x5410U;
	cvt.u32.u64 	%r1660, %rd795;
	cvt.u32.u64 	%r1661, %rd794;
	prmt.b32 	%r1662, %r1661, %r1660, 0x3340U;
	{ .reg .b32 tmp; mov.b64 {tmp, %r1663}, %rd783; }
	cvt.u32.u64 	%r1664, %rd793;
	prmt.b32 	%r1665, %r1663, %r1664, 0x3340U;
	prmt.b32 	%r2441, %r1665, %r1662, 0x5410U;
	bra.uni 	$L__BB11_51;
$L__BB11_50:
	mul.wide.s32 	%rd774, %r2455, 32;
	add.s64 	%rd775, %rd268, %rd774;
	add.s64 	%rd770, %rd775, 1024;
	// begin inline asm
	ld.cg.v2.u64 {%rd1059, %rd769}, [%rd770];
	// end inline asm
	add.s64 	%rd773, %rd775, 1040;
	// begin inline asm
	ld.cg.v2.u64 {%rd771, %rd772}, [%rd773];
	// end inline asm
	shr.u64 	%rd776, %rd769, 8;
	shr.u64 	%rd777, %rd769, 16;
	shr.u64 	%rd778, %rd769, 24;
	shr.u64 	%rd779, %rd769, 40;
	shr.u64 	%rd780, %rd769, 48;
	shr.u64 	%rd781, %rd769, 56;
	mov.b64 	%fd743, %rd771;
	mov.b64 	%fd744, %rd772;
	cvt.u32.u64 	%r1642, %rd778;
	cvt.u32.u64 	%r1643, %rd777;
	prmt.b32 	%r1644, %r1643, %r1642, 0x3340U;
	cvt.u32.u64 	%r1645, %rd769;
	cvt.u32.u64 	%r1646, %rd776;
	prmt.b32 	%r1647, %r1645, %r1646, 0x3340U;
	prmt.b32 	%r2440, %r1647, %r1644, 0x5410U;
	cvt.u32.u64 	%r1648, %rd781;
	cvt.u32.u64 	%r1649, %rd780;
	prmt.b32 	%r1650, %r1649, %r1648, 0x3340U;
	{ .reg .b32 tmp; mov.b64 {tmp, %r1651}, %rd769; }
	cvt.u32.u64 	%r1652, %rd779;
	prmt.b32 	%r1653, %r1651, %r1652, 0x3340U;
	prmt.b32 	%r2441, %r1653, %r1650, 0x5410U;
$L__BB11_51:
	setp.eq.s32 	%p203, %r2450, 101;
	mov.b32 	%r1706, -1;
	vote.sync.ballot.b32 	%r1707, %p203, %r1706;
	// begin inline asm
	mov.u32 %r1666, %lanemask_ge;
	// end inline asm
	and.b32  	%r1708, %r1707, %r1666;
	or.b32  	%r1709, %r1708, -2147483648;
	add.s32 	%r1710, %r1709, -1;
	not.b32 	%r1711, %r1709;
	and.b32  	%r1712, %r1711, %r1710;
	popc.b32 	%r27, %r1712;
	mov.b64 	{%r1668, %r1673}, %rd1059;
	mov.b32 	%r1704, 1;
	// begin inline asm
	shfl.sync.down.b32 %r1667, %r1668, %r1704, %r27, %r1706;
	// end inline asm
	// begin inline asm
	shfl.sync.down.b32 %r1672, %r1673, %r1704, %r27, %r1706;
	// end inline asm
	// begin inline asm
	shfl.sync.down.b32 %r1677, %r2440, %r1704, %r27, %r1706;
	// end inline asm
	// begin inline asm
	shfl.sync.down.b32 %r1682, %r2441, %r1704, %r27, %r1706;
	// end inline asm
	mov.b64 	%rd796, %fd743;
	mov.b64 	{%r1688, %r1693}, %rd796;
	// begin inline asm
	shfl.sync.down.b32 %r1687, %r1688, %r1704, %r27, %r1706;
	// end inline asm
	// begin inline asm
	shfl.sync.down.b32 %r1692, %r1693, %r1704, %r27, %r1706;
	// end inline asm
	mov.b64 	%rd797, %fd744;
	mov.b64 	{%r1698, %r1703}, %rd797;
	// begin inline asm
	shfl.sync.down.b32 %r1697, %r1698, %r1704, %r27, %r1706;
	// end inline asm
	// begin inline asm
	shfl.sync.down.b32 %r1702, %r1703, %r1704, %r27, %r1706;
	// end inline asm
	setp.ge.s32 	%p205, %r1374, %r27;
	@%p205 bra 	$L__BB11_54;
	mov.b64 	%rd798, {%r1667, %r1672};
	add.s64 	%rd64, %rd1059, %rd798;
	setp.ne.s64 	%p206, %rd1059, 0;
	mov.u64 	%rd1059, %rd64;
	@%p206 bra 	$L__BB11_54;
	mov.b64 	%rd799, {%r1687, %r1692};
	mov.b64 	%fd582, %rd799;
	add.f64 	%fd743, %fd743, %fd582;
	mov.b64 	%rd800, {%r1697, %r1702};
	mov.b64 	%fd583, %rd800;
	add.f64 	%fd744, %fd744, %fd583;
$L__BB11_54:
	mov.b64 	{%r1716, %r1721}, %rd1059;
	mov.b32 	%r1752, 2;
	mov.b32 	%r1754, -1;
	// begin inline asm
	shfl.sync.down.b32 %r1715, %r1716, %r1752, %r27, %r1754;
	// end inline asm
	// begin inline asm
	shfl.sync.down.b32 %r1720, %r1721, %r1752, %r27, %r1754;
	// end inline asm
	// begin inline asm
	shfl.sync.down.b32 %r1725, %r2440, %r1752, %r27, %r1754;
	// end inline asm
	// begin inline asm
	shfl.sync.down.b32 %r1730, %r2441, %r1752, %r27, %r1754;
	// end inline asm
	mov.b64 	%rd801, %fd743;
	mov.b64 	{%r1736, %r1741}, %rd801;
	// begin inline asm
	shfl.sync.down.b32 %r1735, %r1736, %r1752, %r27, %r1754;
	// end inline asm
	// begin inline asm
	shfl.sync.down.b32 %r1740, %r1741, %r1752, %r27, %r1754;
	// end inline asm
	mov.b64 	%rd802, %fd744;
	mov.b64 	{%r1746, %r1751}, %rd802;
	// begin inline asm
	shfl.sync.down.b32 %r1745, %r1746, %r1752, %r27, %r1754;
	// end inline asm
	// begin inline asm
	shfl.sync.down.b32 %r1750, %r1751, %r1752, %r27, %r1754;
	// end inline asm
	add.s32 	%r46, %r1374, 2;
	setp.gt.s32 	%p207, %r46, %r27;
	@%p207 bra 	$L__BB11_57;
	mov.b64 	%rd803, {%r1715, %r1720};
	add.s64 	%rd66, %rd1059, %rd803;
	setp.ne.s64 	%p208, %rd1059, 0;
	mov.u64 	%rd1059, %rd66;
	@%p208 bra 	$L__BB11_57;
	mov.b64 	%rd804, {%r1735, %r1740};
	mov.b64 	%fd584, %rd804;
	add.f64 	%fd743, %fd743, %fd584;
	mov.b64 	%rd805, {%r1745, %r1750};
	mov.b64 	%fd585, %rd805;
	add.f64 	%fd744, %fd744, %fd585;
$L__BB11_57:
	mov.b64 	{%r1758, %r1763}, %rd1059;
	mov.b32 	%r1794, 4;
	mov.b32 	%r1796, -1;
	// begin inline asm
	shfl.sync.down.b32 %r1757, %r1758, %r1794, %r27, %r1796;
	// end inline asm
	// begin inline asm
	shfl.sync.down.b32 %r1762, %r1763, %r1794, %r27, %r1796;
	// end inline asm
	// begin inline asm
	shfl.sync.down.b32 %r1767, %r2440, %r1794, %r27, %r1796;
	// end inline asm
	// begin inline asm
	shfl.sync.down.b32 %r1772, %r2441, %r1794, %r27, %r1796;
	// end inline asm
	mov.b64 	%rd806, %fd743;
	mov.b64 	{%r1778, %r1783}, %rd806;
	// begin inline asm
	shfl.sync.down.b32 %r1777, %r1778, %r1794, %r27, %r1796;
	// end inline asm
	// begin inline asm
	shfl.sync.down.b32 %r1782, %r1783, %r1794, %r27, %r1796;
	// end inline asm
	mov.b64 	%rd807, %fd744;
	mov.b64 	{%r1788, %r1793}, %rd807;
	// begin inline asm
	shfl.sync.down.b32 %r1787, %r1788, %r1794, %r27, %r1796;
	// end inline asm
	// begin inline asm
	shfl.sync.down.b32 %r1792, %r1793, %r1794, %r27, %r1796;
	// end inline asm
	add.s32 	%r57, %r1374, 4;
	setp.gt.s32 	%p209, %r57, %r27;
	@%p209 bra 	$L__BB11_60;
	mov.b64 	%rd808, {%r1757, %r1762};
	add.s64 	%rd68, %rd1059, %rd808;
	setp.ne.s64 	%p210, %rd1059, 0;
	mov.u64 	%rd1059, %rd68;
	@%p210 bra 	$L__BB11_60;
	mov.b64 	%rd809, {%r1777, %r1782};
	mov.b64 	%fd586, %rd809;
	add.f64 	%fd743, %fd743, %fd586;
	mov.b64 	%rd810, {%r1787, %r1792};
	mov.b64 	%fd587, %rd810;
	add.f64 	%fd744, %fd744, %fd587;
$L__BB11_60:
	mov.b64 	{%r1800, %r1805}, %rd1059;
	mov.b32 	%r1836, 8;
	mov.b32 	%r1838, -1;
	// begin inline asm
	shfl.sync.down.b32 %r1799, %r1800, %r1836, %r27, %r1838;
	// end inline asm
	// begin inline asm
	shfl.sync.down.b32 %r1804, %r1805, %r1836, %r27, %r1838;
	// end inline asm
	// begin inline asm
	shfl.sync.down.b32 %r1809, %r2440, %r1836, %r27, %r1838;
	// end inline asm
	// begin inline asm
	shfl.sync.down.b32 %r1814, %r2441, %r1836, %r27, %r1838;
	// end inline asm
	mov.b64 	%rd811, %fd743;
	mov.b64 	{%r1820, %r1825}, %rd811;
	// begin inline asm
	shfl.sync.down.b32 %r1819, %r1820, %r1836, %r27, %r1838;
	// end inline asm
	// begin inline asm
	shfl.sync.down.b32 %r1824, %r1825, %r1836, %r27, %r1838;
	// end inline asm
	mov.b64 	%rd812, %fd744;
	mov.b64 	{%r1830, %r1835}, %rd812;
	// begin inline asm
	shfl.sync.down.b32 %r1829, %r1830, %r1836, %r27, %r1838;
	// end inline asm
	// begin inline asm
	shfl.sync.down.b32 %r1834, %r1835, %r1836, %r27, %r1838;
	// end inline asm
	add.s32 	%r68, %r1374, 8;
	setp.gt.s32 	%p211, %r68, %r27;
	@%p211 bra 	$L__BB11_63;
	mov.b64 	%rd813, {%r1799, %r1804};
	add.s64 	%rd70, %rd1059, %rd813;
	setp.ne.s64 	%p212, %rd1059, 0;
	mov.u64 	%rd1059, %rd70;
	@%p212 bra 	$L__BB11_63;
	mov.b64 	%rd814, {%r1819, %r1824};
	mov.b64 	%fd588, %rd814;
	add.f64 	%fd743, %fd743, %fd588;
	mov.b64 	%rd815, {%r1829, %r1834};
	mov.b64 	%fd589, %rd815;
	add.f64 	%fd744, %fd744, %fd589;
$L__BB11_63:
	mov.b64 	{%r1842, %r1847}, %rd1059;
	mov.b32 	%r1878, 16;
	mov.b32 	%r1880, -1;
	// begin inline asm
	shfl.sync.down.b32 %r1841, %r1842, %r1878, %r27, %r1880;
	// end inline asm
	// begin inline asm
	shfl.sync.down.b32 %r1846, %r1847, %r1878, %r27, %r1880;
	// end inline asm
	// begin inline asm
	shfl.sync.down.b32 %r1851, %r2440, %r1878, %r27, %r1880;
	// end inline asm
	// begin inline asm
	shfl.sync.down.b32 %r1856, %r2441, %r1878, %r27, %r1880;
	// end inline asm
	mov.b64 	%rd816, %fd743;
	mov.b64 	{%r1862, %r1867}, %rd816;
	// begin inline asm
	shfl.sync.down.b32 %r1861, %r1862, %r1878, %r27, %r1880;
	// end inline asm
	// begin inline asm
	shfl.sync.down.b32 %r1866, %r1867, %r1878, %r27, %r1880;
	// end inline asm
	mov.b64 	%rd817, %fd744;
	mov.b64 	{%r1872, %r1877}, %rd817;
	// begin inline asm
	shfl.sync.down.b32 %r1871, %r1872, %r1878, %r27, %r1880;
	// end inline asm
	// begin inline asm
	shfl.sync.down.b32 %r1876, %r1877, %r1878, %r27, %r1880;
	// end inline asm
	add.s32 	%r79, %r1374, 16;
	setp.gt.s32 	%p213, %r79, %r27;
	@%p213 bra 	$L__BB11_66;
	mov.b64 	%rd818, {%r1841, %r1846};
	add.s64 	%rd72, %rd1059, %rd818;
	setp.ne.s64 	%p214, %rd1059, 0;
	mov.u64 	%rd1059, %rd72;
	@%p214 bra 	$L__BB11_66;
	mov.b64 	%rd819, {%r1861, %r1866};
	mov.b64 	%fd590, %rd819;
	add.f64 	%fd743, %fd743, %fd590;
	mov.b64 	%rd820, {%r1871, %r1876};
	mov.b64 	%fd591, %rd820;
	add.f64 	%fd744, %fd744, %fd591;
$L__BB11_66:
$L__BB11_67:
	setp.ne.s32 	%p215, %r2450, 101;
	mov.b32 	%r1884, -1;
	vote.sync.all.pred 	%p216, %p215, %r1884;
	not.pred 	%p217, %p216;
	@%p217 bra 	$L__BB11_90;
	mul.wide.s32 	%rd871, %r2455, 4;
	add.s64 	%rd76, %rd266, %rd871;
$L__BB11_69:
	// begin inline asm
	ld.relaxed.gpu.u32 %r2450, [%rd76];
	// end inline asm
	membar.gl;
	setp.eq.s32 	%p237, %r2450, 99;
	mov.b32 	%r1914, -1;
	vote.sync.any.pred 	%p238, %p237, %r1914;
	@%p238 bra 	$L__BB11_69;
	setp.eq.s32 	%p239, %r2450, 101;
	@%p239 bra 	$L__BB11_73;
	setp.ne.s32 	%p240, %r2450, 100;
	@%p240 bra 	$L__BB11_74;
	mul.wide.s32 	%rd892, %r2455, 32;
	add.s64 	%rd888, %rd267, %rd892;
	// begin inline asm
	ld.cg.v2.u64 {%rd1067, %rd887}, [%rd888];
	// end inline asm
	add.s64 	%rd891, %rd888, 16;
	// begin inline asm
	ld.cg.v2.u64 {%rd889, %rd890}, [%rd891];
	// end inline asm
	shr.u64 	%rd893, %rd887, 8;
	shr.u64 	%rd894, %rd887, 16;
	shr.u64 	%rd895, %rd887, 24;
	shr.u64 	%rd896, %rd887, 40;
	shr.u64 	%rd897, %rd887, 48;
	shr.u64 	%rd898, %rd887, 56;
	mov.b64 	%fd759, %rd889;
	mov.b64 	%fd760, %rd890;
	cvt.u32.u64 	%r1928, %rd895;
	cvt.u32.u64 	%r1929, %rd894;
	prmt.b32 	%r1930, %r1929, %r1928, 0x3340U;
	cvt.u32.u64 	%r1931, %rd887;
	cvt.u32.u64 	%r1932, %rd893;
	prmt.b32 	%r1933, %r1931, %r1932, 0x3340U;
	prmt.b32 	%r2458, %r1933, %r1930, 0x5410U;
	cvt.u32.u64 	%r1934, %rd898;
	cvt.u32.u64 	%r1935, %rd897;
	prmt.b32 	%r1936, %r1935, %r1934, 0x3340U;
	{ .reg .b32 tmp; mov.b64 {tmp, %r1937}, %rd887; }
	cvt.u32.u64 	%r1938, %rd896;
	prmt.b32 	%r1939, %r1937, %r1938, 0x3340U;
	prmt.b32 	%r2459, %r1939, %r1936, 0x5410U;
	bra.uni 	$L__BB11_74;
$L__BB11_73:
	mul.wide.s32 	%rd879, %r2455, 32;
	add.s64 	%rd875, %rd268, %rd879;
	// begin inline asm
	ld.cg.v2.u64 {%rd1067, %rd874}, [%rd875];
	// end inline asm
	add.s64 	%rd878, %rd875, 16;
	// begin inline asm
	ld.cg.v2.u64 {%rd876, %rd877}, [%rd878];
	// end inline asm
	shr.u64 	%rd880, %rd874, 8;
	shr.u64 	%rd881, %rd874, 16;
	shr.u64 	%rd882, %rd874, 24;
	shr.u64 	%rd883, %rd874, 40;
	shr.u64 	%rd884, %rd874, 48;
	shr.u64 	%rd885, %rd874, 56;
	mov.b64 	%fd759, %rd876;
	mov.b64 	%fd760, %rd877;
	cvt.u32.u64 	%r1916, %rd882;
	cvt.u32.u64 	%r1917, %rd881;
	prmt.b32 	%r1918, %r1917, %r1916, 0x3340U;
	cvt.u32.u64 	%r1919, %rd874;
	cvt.u32.u64 	%r1920, %rd880;
	prmt.b32 	%r1921, %r1919, %r1920, 0x3340U;
	prmt.b32 	%r2458, %r1921, %r1918, 0x5410U;
	cvt.u32.u64 	%r1922, %rd885;
	cvt.u32.u64 	%r1923, %rd884;
	prmt.b32 	%r1924, %r1923, %r1922, 0x3340U;
	{ .reg .b32 tmp; mov.b64 {tmp, %r1925}, %rd874; }
	cvt.u32.u64 	%r1926, %rd883;
	prmt.b32 	%r1927, %r1925, %r1926, 0x3340U;
	prmt.b32 	%r2459, %r1927, %r1924, 0x5410U;
$L__BB11_74:
	mov.b32 	%r1979, -1;
	vote.sync.ballot.b32 	%r1980, %p239, %r1979;
	and.b32  	%r1981, %r1980, %r1666;
	or.b32  	%r1982, %r1981, -2147483648;
	add.s32 	%r1983, %r1982, -1;
	not.b32 	%r1984, %r1982;
	and.b32  	%r1985, %r1984, %r1983;
	popc.b32 	%r97, %r1985;
	mov.b64 	{%r1941, %r1946}, %rd1067;
	mov.b32 	%r1977, 1;
	// begin inline asm
	shfl.sync.down.b32 %r1940, %r1941, %r1977, %r97, %r1979;
	// end inline asm
	// begin inline asm
	shfl.sync.down.b32 %r1945, %r1946, %r1977, %r97, %r1979;
	// end inline asm
	// begin inline asm
	shfl.sync.down.b32 %r1950, %r2458, %r1977, %r97, %r1979;
	// end inline asm
	// begin inline asm
	shfl.sync.down.b32 %r1955, %r2459, %r1977, %r97, %r1979;
	// end inline asm
	mov.b64 	%rd899, %fd759;
	mov.b64 	{%r1961, %r1966}, %rd899;
	// begin inline asm
	shfl.sync.down.b32 %r1960, %r1961, %r1977, %r97, %r1979;
	// end inline asm
	// begin inline asm
	shfl.sync.down.b32 %r1965, %r1966, %r1977, %r97, %r1979;
	// end inline asm
	mov.b64 	%rd900, %fd760;
	mov.b64 	{%r1971, %r1976}, %rd900;
	// begin inline asm
	shfl.sync.down.b32 %r1970, %r1971, %r1977, %r97, %r1979;
	// end inline asm
	// begin inline asm
	shfl.sync.down.b32 %r1975, %r1976, %r1977, %r97, %r1979;
	// end inline asm
	setp.ge.s32 	%p243, %r1374, %r97;
	mov.u64 	%rd1069, %rd1067;
	mov.f64 	%fd763, %fd759;
	mov.f64 	%fd764, %fd760;
	@%p243 bra 	$L__BB11_77;
	mov.b64 	%rd901, {%r1940, %r1945};
	add.s64 	%rd1069, %rd1067, %rd901;
	setp.ne.s64 	%p244, %rd1067, 0;
	@%p244 bra 	$L__BB11_77;
	mov.b64 	%rd902, {%r1960, %r1965};
	mov.b64 	%fd613, %rd902;
	add.f64 	%fd763, %fd759, %fd613;
	mov.b64 	%rd903, {%r1970, %r1975};
	mov.b64 	%fd614, %rd903;
	add.f64 	%fd764, %fd760, %fd614;
$L__BB11_77:
	mov.b64 	{%r1989, %r1994}, %rd1069;
	mov.b32 	%r2025, 2;
	mov.b32 	%r2027, -1;
	// begin inline asm
	shfl.sync.down.b32 %r1988, %r1989, %r2025, %r97, %r2027;
	// end inline asm
	// begin inline asm
	shfl.sync.down.b32 %r1993, %r1994, %r2025, %r97, %r2027;
	// end inline asm
	// begin inline asm
	shfl.sync.down.b32 %r1998, %r2458, %r2025, %r97, %r2027;
	// end inline asm
	// begin inline asm
	shfl.sync.down.b32 %r2003, %r2459, %r2025, %r97, %r2027;
	// end inline asm
	mov.b64 	%rd904, %fd763;
	mov.b64 	{%r2009, %r2014}, %rd904;
	// begin inline asm
	shfl.sync.down.b32 %r2008, %r2009, %r2025, %r97, %r2027;
	// end inline asm
	// begin inline asm
	shfl.sync.down.b32 %r2013, %r2014, %r2025, %r97, %r2027;
	// end inline asm
	mov.b64 	%rd905, %fd764;
	mov.b64 	{%r2019, %r2024}, %rd905;
	// begin inline asm
	shfl.sync.down.b32 %r2018, %r2019, %r2025, %r97, %r2027;
	// end inline asm
	// begin inline asm
	shfl.sync.down.b32 %r2023, %r2024, %r2025, %r97, %r2027;
	// end inline asm
	setp.gt.s32 	%p245, %r46, %r97;
	@%p245 bra 	$L__BB11_80;
	mov.b64 	%rd906, {%r1988, %r1993};
	add.s64 	%rd82, %rd1069, %rd906;
	setp.ne.s64 	%p246, %rd1069, 0;
	mov.u64 	%rd1069, %rd82;
	@%p246 bra 	$L__BB11_80;
	mov.b64 	%rd907, {%r2008, %r2013};
	mov.b64 	%fd615, %rd907;
	add.f64 	%fd763, %fd763, %fd615;
	mov.b64 	%rd908, {%r2018, %r2023};
	mov.b64 	%fd616, %rd908;
	add.f64 	%fd764, %fd764, %fd616;
$L__BB11_80:
	mov.b64 	{%r2031, %r2036}, %rd1069;
	mov.b32 	%r2067, 4;
	mov.b32 	%r2069, -1;
	// begin inline asm
	shfl.sync.down.b32 %r2030, %r2031, %r2067, %r97, %r2069;
	// end inline asm
	// begin inline asm
	shfl.sync.down.b32 %r2035, %r2036, %r2067, %r97, %r2069;
	// end inline asm
	// begin inline asm
	shfl.sync.down.b32 %r2040, %r2458, %r2067, %r97, %r2069;
	// end inline asm
	// begin inline asm
	shfl.sync.down.b32 %r2045, %r2459, %r2067, %r97, %r2069;
	// end inline asm
	mov.b64 	%rd909, %fd763;
	mov.b64 	{%r2051, %r2056}, %rd909;
	// begin inline asm
	shfl.sync.down.b32 %r2050, %r2051, %r2067, %r97, %r2069;
	// end inline asm
	// begin inline asm
	shfl.sync.down.b32 %r2055, %r2056, %r2067, %r97, %r2069;
	// end inline asm
	mov.b64 	%rd910, %fd764;
	mov.b64 	{%r2061, %r2066}, %rd910;
	// begin inline asm
	shfl.sync.down.b32 %r2060, %r2061, %r2067, %r97, %r2069;
	// end inline asm
	// begin inline asm
	shfl.sync.down.b32 %r2065, %r2066, %r2067, %r97, %r2069;
	// end inline asm
	setp.gt.s32 	%p247, %r57, %r97;
	@%p247 bra 	$L__BB11_83;
	mov.b64 	%rd911, {%r2030, %r2035};
	add.s64 	%rd84, %rd1069, %rd911;
	setp.ne.s64 	%p248, %rd1069, 0;
	mov.u64 	%rd1069, %rd84;
	@%p248 bra 	$L__BB11_83;
	mov.b64 	%rd912, {%r2050, %r2055};
	mov.b64 	%fd617, %rd912;
	add.f64 	%fd763, %fd763, %fd617;
	mov.b64 	%rd913, {%r2060, %r2065};
	mov.b64 	%fd618, %rd913;
	add.f64 	%fd764, %fd764, %fd618;
$L__BB11_83:
	mov.b64 	{%r2073, %r2078}, %rd1069;
	mov.b32 	%r2109, 8;
	mov.b32 	%r2111, -1;
	// begin inline asm
	shfl.sync.down.b32 %r2072, %r2073, %r2109, %r97, %r2111;
	// end inline asm
	// begin inline asm
	shfl.sync.down.b32 %r2077, %r2078, %r2109, %r97, %r2111;
	// end inline asm
	// begin inline asm
	shfl.sync.down.b32 %r2082, %r2458, %r2109, %r97, %r2111;
	// end inline asm
	// begin inline asm
	shfl.sync.down.b32 %r2087, %r2459, %r2109, %r97, %r2111;
	// end inline asm
	mov.b64 	%rd914, %fd763;
	mov.b64 	{%r2093, %r2098}, %rd914;
	// begin inline asm
	shfl.sync.down.b32 %r2092, %r2093, %r2109, %r97, %r2111;
	// end inline asm
	// begin inline asm
	shfl.sync.down.b32 %r2097, %r2098, %r2109, %r97, %r2111;
	// end inline asm
	mov.b64 	%rd915, %fd764;
	mov.b64 	{%r2103, %r2108}, %rd915;
	// begin inline asm
	shfl.sync.down.b32 %r2102, %r2103, %r2109, %r97, %r2111;
	// end inline asm
	// begin inline asm
	shfl.sync.down.b32 %r2107, %r2108, %r2109, %r97, %r2111;
	// end inline asm
	setp.gt.s32 	%p249, %r68, %r97;
	@%p249 bra 	$L__BB11_86;
	mov.b64 	%rd916, {%r2072, %r2077};
	add.s64 	%rd86, %rd1069, %rd916;
	setp.ne.s64 	%p250, %rd1069, 0;
	mov.u64 	%rd1069, %rd86;
	@%p250 bra 	$L__BB11_86;
	mov.b64 	%rd917, {%r2092, %r2097};
	mov.b64 	%fd619, %rd917;
	add.f64 	%fd763, %fd763, %fd619;
	mov.b64 	%rd918, {%r2102, %r2107};
	mov.b64 	%fd620, %rd918;
	add.f64 	%fd764, %fd764, %fd620;
$L__BB11_86:
	mov.b64 	{%r2115, %r2120}, %rd1069;
	mov.b32 	%r2151, 16;
	mov.b32 	%r2153, -1;
	// begin inline asm
	shfl.sync.down.b32 %r2114, %r2115, %r2151, %r97, %r2153;
	// end inline asm
	// begin inline asm
	shfl.sync.down.b32 %r2119, %r2120, %r2151, %r97, %r2153;
	// end inline asm
	// begin inline asm
	shfl.sync.down.b32 %r2124, %r2458, %r2151, %r97, %r2153;
	// end inline asm
	// begin inline asm
	shfl.sync.down.b32 %r2129, %r2459, %r2151, %r97, %r2153;
	// end inline asm
	mov.b64 	%rd919, %fd763;
	mov.b64 	{%r2135, %r2140}, %rd919;
	// begin inline asm
	shfl.sync.down.b32 %r2134, %r2135, %r2151, %r97, %r2153;
	// end inline asm
	// begin inline asm
	shfl.sync.down.b32 %r2139, %r2140, %r2151, %r97, %r2153;
	// end inline asm
	mov.b64 	%rd920, %fd764;
	mov.b64 	{%r2145, %r2150}, %rd920;
	// begin inline asm
	shfl.sync.down.b32 %r2144, %r2145, %r2151, %r97, %r2153;
	// end inline asm
	// begin inline asm
	shfl.sync.down.b32 %r2149, %r2150, %r2151, %r97, %r2153;
	// end inline asm
	setp.gt.s32 	%p251, %r79, %r97;
	@%p251 bra 	$L__BB11_89;
	mov.b64 	%rd921, {%r2114, %r2119};
	add.s64 	%rd88, %rd1069, %rd921;
	setp.ne.s64 	%p252, %rd1069, 0;
	mov.u64 	%rd1069, %rd88;
	@%p252 bra 	$L__BB11_89;
	mov.b64 	%rd922, {%r2134, %r2139};
	mov.b64 	%fd621, %rd922;
	add.f64 	%fd763, %fd763, %fd621;
	mov.b64 	%rd923, {%r2144, %r2149};
	mov.b64 	%fd622, %rd923;
	add.f64 	%fd764, %fd764, %fd622;
$L__BB11_89:
	add.s64 	%rd90, %rd1069, %rd1059;
	setp.eq.s64 	%p253, %rd1059, 0;
	add.f64 	%fd623, %fd743, %fd763;
	add.f64 	%fd624, %fd744, %fd764;
	selp.f64 	%fd743, %fd623, %fd743, %p253;
	selp.f64 	%fd744, %fd624, %fd744, %p253;
	add.s32 	%r2455, %r2455, -32;
	mov.u64 	%rd1059, %rd90;
	bra.uni 	$L__BB11_67;
$L__BB11_90:
	setp.ne.s32 	%p218, %r9, 0;
	@%p218 bra 	$L__BB11_92;
	add.s64 	%rd823, %rd1059, %rd57;
	setp.eq.s64 	%p219, %rd57, 0;
	add.f64 	%fd593, %fd37, %fd743;
	add.f64 	%fd594, %fd38, %fd744;
	selp.f64 	%fd595, %fd593, %fd37, %p219;
	selp.f64 	%fd596, %fd594, %fd38, %p219;
	mul.wide.u32 	%rd829, %r1, 32;
	add.s64 	%rd830, %rd268, %rd829;
	add.s64 	%rd822, %rd830, 1024;
	mov.b64 	%rd826, %fd595;
	mov.b64 	%rd827, %fd596;
	mov.b64 	%rd824, 0;
	// begin inline asm
	st.cg.v2.u64 [%rd822], {%rd823, %rd824};
	// end inline asm
	add.s64 	%rd825, %rd830, 1040;
	// begin inline asm
	st.cg.v2.u64 [%rd825], {%rd826, %rd827};
	// end inline asm
	mul.wide.u32 	%rd831, %r1, 4;
	add.s64 	%rd832, %rd266, %rd831;
	add.s64 	%rd828, %rd832, 128;
	mov.b32 	%r1886, 101;
	// begin inline asm
	st.release.gpu.u32 [%rd828], %r1886;
	// end inline asm
	st.shared.u64 	[_ZN6thrust24THRUST_300001_SM_1000_NS8cuda_cub4core6detail5shmemE+336], %rd1059;
	st.shared.v2.u32 	[_ZN6thrust24THRUST_300001_SM_1000_NS8cuda_cub4core6detail5shmemE+344], {%r2440, %r2441};
	st.shared.v2.f64 	[_ZN6thrust24THRUST_300001_SM_1000_NS8cuda_cub4core6detail5shmemE+352], {%fd743, %fd744};
	st.shared.u64 	[_ZN6thrust24THRUST_300001_SM_1000_NS8cuda_cub4core6detail5shmemE+368], %rd823;
	mov.b32 	%r1887, 0;
	st.shared.v2.u32 	[_ZN6thrust24THRUST_300001_SM_1000_NS8cuda_cub4core6detail5shmemE+376], {%r1887, %r1887};
	st.shared.v2.f64 	[_ZN6thrust24THRUST_300001_SM_1000_NS8cuda_cub4core6detail5shmemE+384], {%fd595, %fd596};
$L__BB11_92:
	setp.ne.s32 	%p220, %r1374, 0;
	@%p220 bra 	$L__BB11_94;
	st.shared.u64 	[_ZN6thrust24THRUST_300001_SM_1000_NS8cuda_cub4core6detail5shmemE+272], %rd1059;
	st.shared.v2.u32 	[_ZN6thrust24THRUST_300001_SM_1000_NS8cuda_cub4core6detail5shmemE+280], {%r2440, %r2441};
	st.shared.v2.f64 	[_ZN6thrust24THRUST_300001_SM_1000_NS8cuda_cub4core6detail5shmemE+288], {%fd743, %fd744};
	mov.f64 	%fd771, %fd744;
	mov.f64 	%fd772, %fd743;
	mov.u64 	%rd1073, %rd1059;
$L__BB11_94:
	setp.eq.s32 	%p221, %r9, 0;
	bar.sync 	0;
	@%p221 bra 	$L__BB11_97;
	ld.shared.u64 	%rd833, [_ZN6thrust24THRUST_300001_SM_1000_NS8cuda_cub4core6detail5shmemE+272];
	add.s64 	%rd92, %rd833, %rd1073;
	setp.ne.s64 	%p222, %rd1073, 0;
	mov.u64 	%rd1073, %rd92;
	@%p222 bra 	$L__BB11_97;
	ld.shared.v2.f64 	{%fd597, %fd598}, [_ZN6thrust24THRUST_300001_SM_1000_NS8cuda_cub4core6detail5shmemE+288];
	add.f64 	%fd772, %fd772, %fd597;
	add.f64 	%fd771, %fd771, %fd598;
$L__BB11_97:
	setp.ne.s64 	%p223, %rd45, %rd46;
	setp.ne.s64 	%p224, %rd1058, %rd45;
	add.s64 	%rd94, %rd1073, %rd52;
	add.f64 	%fd599, %fd772, %fd25;
	add.f64 	%fd600, %fd771, %fd26;
	selp.f64 	%fd105, %fd25, %fd599, %p224;
	selp.f64 	%fd106, %fd26, %fd600, %p224;
	add.s64 	%rd95, %rd53, %rd1073;
	add.f64 	%fd601, %fd105, %fd27;
	add.f64 	%fd602, %fd106, %fd28;
	selp.f64 	%fd107, %fd27, %fd601, %p223;
	selp.f64 	%fd108, %fd28, %fd602, %p223;
	ld.shared.u64 	%rd96, [_ZN6thrust24THRUST_300001_SM_1000_NS8cuda_cub4core6detail5shmemE+400];
	ld.shared.u64 	%rd97, [_ZN6thrust24THRUST_300001_SM_1000_NS8cuda_cub4core6detail5shmemE+336];
	setp.lt.s64 	%p225, %rd96, 257;
	@%p225 bra 	$L__BB11_111;
	setp.eq.s64 	%p229, %rd1058, %rd45;
	bar.sync 	0;
	@%p229 bra 	$L__BB11_100;
	cvt.u32.u64 	%r1888, %rd97;
	cvt.u32.u64 	%r1889, %rd1073;
	sub.s32 	%r1890, %r1889, %r1888;
	shl.b32 	%r1891, %r1890, 5;
	mov.u32 	%r1892, _ZN6thrust24THRUST_300001_SM_1000_NS8cuda_cub4core6detail5shmemE;
	add.s32 	%r1893, %r1892, %r1891;
	st.shared.u64 	[%r1893], %rd1058;
	st.shared.v2.f64 	[%r1893+16], {%fd772, %fd771};
$L__BB11_100:
	setp.eq.s64 	%p230, %rd45, %rd46;
	@%p230 bra 	$L__BB11_102;
	cvt.u32.u64 	%r1894, %rd97;
	cvt.u32.u64 	%r1895, %rd94;
	sub.s32 	%r1896, %r1895, %r1894;
	shl.b32 	%r1897, %r1896, 5;
	mov.u32 	%r1898, _ZN6thrust24THRUST_300001_SM_1000_NS8cuda_cub4core6detail5shmemE;
	add.s32 	%r1899, %r1898, %r1897;
	st.shared.u64 	[%r1899], %rd45;
	st.shared.v2.f64 	[%r1899+16], {%fd105, %fd106};
$L__BB11_102:
	setp.eq.s64 	%p231, %rd46, %rd47;
	@%p231 bra 	$L__BB11_104;
	cvt.u32.u64 	%r1900, %rd97;
	cvt.u32.u64 	%r1901, %rd95;
	sub.s32 	%r1902, %r1901, %r1900;
	shl.b32 	%r1903, %r1902, 5;
	mov.u32 	%r1904, _ZN6thrust24THRUST_300001_SM_1000_NS8cuda_cub4core6detail5shmemE;
	add.s32 	%r1905, %r1904, %r1903;
	st.shared.u64 	[%r1905], %rd46;
	st.shared.v2.f64 	[%r1905+16], {%fd107, %fd108};
$L__BB11_104:
	bar.sync 	0;
	cvt.u64.u32 	%rd1079, %r9;
	setp.le.u64 	%p232, %rd96, %rd1079;
	@%p232 bra 	$L__BB11_264;
	not.b64 	%rd846, %rd1079;
	add.s64 	%rd99, %rd96, %rd846;
	shr.u64 	%rd847, %rd99, 8;
	add.s64 	%rd848, %rd847, 1;
	and.b64  	%rd1075, %rd848, 3;
	and.b64  	%rd849, %rd99, 768;
	setp.eq.s64 	%p233, %rd849, 768;
	@%p233 bra 	$L__BB11_108;
	add.s64 	%rd850, %rd97, %rd1079;
	shl.b64 	%rd851, %rd850, 4;
	add.s64 	%rd1077, %rd8, %rd851;
	shl.b64 	%rd852, %rd850, 3;
	add.s64 	%rd1076, %rd7, %rd852;
	shl.b32 	%r1906, %r9, 5;
	mov.u32 	%r1907, _ZN6thrust24THRUST_300001_SM_1000_NS8cuda_cub4core6detail5shmemE;
	add.s32 	%r1908, %r1906, %r1907;
	add.s32 	%r2466, %r1908, 16;
	shl.b64 	%rd853, %rd1075, 8;
	add.s64 	%rd1079, %rd853, %rd1079;
$L__BB11_107:
	.pragma "nounroll";
	ld.shared.u64 	%rd854, [%r2466+-16];
	ld.shared.v2.f64 	{%fd603, %fd604}, [%r2466];
	st.global.u64 	[%rd1076], %rd854;
	st.global.v2.f64 	[%rd1077], {%fd603, %fd604};
	add.s64 	%rd1077, %rd1077, 4096;
	add.s64 	%rd1076, %rd1076, 2048;
	add.s32 	%r2466, %r2466, 8192;
	add.s64 	%rd1075, %rd1075, -1;
	setp.ne.s64 	%p234, %rd1075, 0;
	@%p234 bra 	$L__BB11_107;
$L__BB11_108:
	setp.lt.u64 	%p235, %rd99, 768;
	@%p235 bra 	$L__BB11_264;
	mov.u32 	%r1911, _ZN6thrust24THRUST_300001_SM_1000_NS8cuda_cub4core6detail5shmemE;
$L__BB11_110:
	cvt.u32.u64 	%r1909, %rd1079;
	add.s64 	%rd855, %rd1079, %rd97;
	shl.b32 	%r1910, %r1909, 5;
	add.s32 	%r1912, %r1911, %r1910;
	ld.shared.u64 	%rd856, [%r1912];
	ld.shared.v2.f64 	{%fd605, %fd606}, [%r1912+16];
	shl.b64 	%rd857, %rd855, 3;
	add.s64 	%rd858, %rd7, %rd857;
	st.global.u64 	[%rd858], %rd856;
	shl.b64 	%rd859, %rd855, 4;
	add.s64 	%rd860, %rd8, %rd859;
	st.global.v2.f64 	[%rd860], {%fd605, %fd606};
	and.b64  	%rd861, %rd1079, 4294967295;
	add.s64 	%rd862, %rd97, %rd861;
	ld.shared.u64 	%rd863, [%r1912+8192];
	ld.shared.v2.f64 	{%fd607, %fd608}, [%r1912+8208];
	shl.b64 	%rd864, %rd862, 3;
	add.s64 	%rd865, %rd7, %rd864;
	st.global.u64 	[%rd865+2048], %rd863;
	shl.b64 	%rd866, %rd862, 4;
	add.s64 	%rd867, %rd8, %rd866;
	st.global.v2.f64 	[%rd867+4096], {%fd607, %fd608};
	ld.shared.u64 	%rd868, [%r1912+16384];
	ld.shared.v2.f64 	{%fd609, %fd610}, [%r1912+16400];
	st.global.u64 	[%rd865+4096], %rd868;
	st.global.v2.f64 	[%rd867+8192], {%fd609, %fd610};
	ld.shared.u64 	%rd869, [%r1912+24576];
	ld.shared.v2.f64 	{%fd611, %fd612}, [%r1912+24592];
	st.global.u64 	[%rd865+6144], %rd869;
	st.global.v2.f64 	[%rd867+12288], {%fd611, %fd612};
	add.s64 	%rd870, %rd1079, 1024;
	and.b64  	%rd1079, %rd870, 4294967295;
	setp.gt.u64 	%p236, %rd96, %rd1079;
	@%p236 bra 	$L__BB11_110;
	bra.uni 	$L__BB11_264;
$L__BB11_111:
	setp.eq.s64 	%p226, %rd1058, %rd45;
	@%p226 bra 	$L__BB11_113;
	shl.b64 	%rd834, %rd1073, 3;
	add.s64 	%rd835, %rd7, %rd834;
	st.global.u64 	[%rd835], %rd1058;
	shl.b64 	%rd836, %rd1073, 4;
	add.s64 	%rd837, %rd8, %rd836;
	st.global.v2.f64 	[%rd837], {%fd772, %fd771};
$L__BB11_113:
	setp.eq.s64 	%p227, %rd45, %rd46;
	@%p227 bra 	$L__BB11_115;
	shl.b64 	%rd838, %rd94, 3;
	add.s64 	%rd839, %rd7, %rd838;
	st.global.u64 	[%rd839], %rd45;
	shl.b64 	%rd840, %rd94, 4;
	add.s64 	%rd841, %rd8, %rd840;
	st.global.v2.f64 	[%rd841], {%fd105, %fd106};
$L__BB11_115:
	setp.eq.s64 	%p228, %rd46, %rd47;
	@%p228 bra 	$L__BB11_264;
	shl.b64 	%rd842, %rd95, 3;
	add.s64 	%rd843, %rd7, %rd842;
	st.global.u64 	[%rd843], %rd46;
	shl.b64 	%rd844, %rd95, 4;
	add.s64 	%rd845, %rd8, %rd844;
	st.global.v2.f64 	[%rd845], {%fd107, %fd108};
	bra.uni 	$L__BB11_264;
$L__BB11_117:
	setp.lt.s64 	%p7, %rd10, 1;
	@%p7 bra 	$L__BB11_264;
	setp.ne.s32 	%p8, %r1, 0;
	@%p8 bra 	$L__BB11_163;
	cvt.u32.u64 	%r148, %rd269;
	shl.b64 	%rd542, %rd9, 3;
	add.s64 	%rd541, %rd5, %rd542;
	// begin inline asm
	ld.global.nc.u64 %rd1082, [%rd541];
	// end inline asm
	mov.u32 	%r149, %tid.x;
	and.b32  	%r1091, %r149, 31;
	and.b32  	%r1092, %r149, 992;
	mul.lo.s32 	%r1093, %r1092, 3;
	or.b32  	%r150, %r1093, %r1091;
	setp.ge.s32 	%p107, %r150, %r148;
	shl.b32 	%r1094, %r150, 3;
	cvt.u64.u32 	%rd543, %r1094;
	add.s64 	%rd114, %rd541, %rd543;
	mov.u64 	%rd1080, %rd1082;
	@%p107 bra 	$L__BB11_121;
	// begin inline asm
	ld.global.nc.u64 %rd1080, [%rd114];
	// end inline asm
$L__BB11_121:
	add.s32 	%r151, %r150, 32;
	setp.ge.s32 	%p108, %r151, %r148;
	mov.u64 	%rd1081, %rd1082;
	@%p108 bra 	$L__BB11_123;
	add.s64 	%rd547, %rd114, 256;
	// begin inline asm
	ld.global.nc.u64 %rd1081, [%rd547];
	// end inline asm
$L__BB11_123:
	add.s32 	%r152, %r150, 64;
	setp.ge.s32 	%p109, %r152, %r148;
	@%p109 bra 	$L__BB11_125;
	add.s64 	%rd549, %rd114, 512;
	// begin inline asm
	ld.global.nc.u64 %rd1082, [%rd549];
	// end inline asm
$L__BB11_125:
	setp.ge.s32 	%p110, %r150, %r148;
	// begin inline asm
	mov.u32 %r1095, %laneid;
	// end inline asm
	shr.u32 	%r154, %r149, 5;
	mad.lo.s32 	%r155, %r154, 96, %r1095;
	shl.b32 	%r1096, %r155, 3;
	mov.u32 	%r1097, _ZN6thrust24THRUST_300001_SM_1000_NS8cuda_cub4core6detail5shmemE;
	add.s32 	%r156, %r1097, %r1096;
	st.shared.u64 	[%r156], %rd1080;
	st.shared.u64 	[%r156+256], %rd1081;
	st.shared.u64 	[%r156+512], %rd1082;
	bar.warp.sync 	-1;
	shl.b32 	%r157, %r1095, 1;
	shl.b32 	%r1098, %r1095, 4;
	add.s32 	%r158, %r156, %r1098;
	ld.shared.u64 	%rd121, [%r158];
	ld.shared.u64 	%rd122, [%r158+8];
	ld.shared.u64 	%rd123, [%r158+16];
	bar.sync 	0;
	shl.b64 	%rd553, %rd9, 4;
	add.s64 	%rd552, %rd6, %rd553;
	// begin inline asm
	ld.global.nc.v2.u64 {%rd1087, %rd1088}, [%rd552];
	// end inline asm
	shl.b32 	%r1099, %r150, 4;
	cvt.u64.u32 	%rd554, %r1099;
	add.s64 	%rd126, %rd552, %rd554;
	mov.u64 	%rd1083, %rd1087;
	mov.u64 	%rd1084, %rd1088;
	@%p110 bra 	$L__BB11_127;
	// begin inline asm
	ld.global.nc.v2.u64 {%rd1083, %rd1084}, [%rd126];
	// end inline asm
$L__BB11_127:
	setp.ge.s32 	%p111, %r151, %r148;
	mov.u64 	%rd1085, %rd1087;
	mov.u64 	%rd1086, %rd1088;
	@%p111 bra 	$L__BB11_129;
	add.s64 	%rd560, %rd126, 512;
	// begin inline asm
	ld.global.nc.v2.u64 {%rd1085, %rd1086}, [%rd560];
	// end inline asm
$L__BB11_129:
	setp.ge.s32 	%p112, %r152, %r148;
	@%p112 bra 	$L__BB11_131;
	add.s64 	%rd563, %rd126, 1024;
	// begin inline asm
	ld.global.nc.v2.u64 {%rd1087, %rd1088}, [%rd563];
	// end inline asm
$L__BB11_131:
	add.s32 	%r1101, %r156, %r1096;
	st.shared.v2.u64 	[%r1101], {%rd1083, %rd1084};
	st.shared.v2.u64 	[%r1101+512], {%rd1085, %rd1086};
	st.shared.v2.u64 	[%r1101+1024], {%rd1087, %rd1088};
	bar.warp.sync 	-1;
	add.s32 	%r1102, %r155, %r157;
	shl.b32 	%r1103, %r1102, 3;
	add.s32 	%r1104, %r158, %r1103;
	ld.shared.v2.f64 	{%fd777, %fd778}, [%r1104];
	ld.shared.v2.f64 	{%fd111, %fd112}, [%r1104+16];
	ld.shared.v2.f64 	{%fd114, %fd113}, [%r1104+32];
	bar.sync 	0;
	shl.b32 	%r1105, %r149, 3;
	add.s32 	%r1107, %r1097, %r1105;
	add.s32 	%r159, %r1107, 2480;
	st.shared.u64 	[%r1107+2480], %rd123;
	bar.sync 	0;
	setp.eq.s32 	%p113, %r149, 0;
	mov.b64 	%rd1090, 1;
	@%p113 bra 	$L__BB11_133;
	ld.shared.u64 	%rd1089, [%r159+-8];
	setp.ne.s64 	%p114, %rd1089, %rd121;
	selp.u64 	%rd1090, 1, 0, %p114;
$L__BB11_133:
	setp.eq.s32 	%p115, %r149, 0;
	setp.ne.s64 	%p116, %rd121, %rd122;
	setp.ne.s64 	%p117, %rd122, %rd123;
	mul.lo.s32 	%r1348, %r149, 3;
	cvt.u64.u32 	%rd566, %r1348;
	setp.eq.s64 	%p118, %rd10, %rd566;
	selp.u64 	%rd567, 1, 0, %p118;
	selp.b64 	%rd568, %rd567, %rd1090, %p118;
	selp.b64 	%rd143, %rd567, %rd568, %p115;
	add.s32 	%r1349, %r1348, 1;
	cvt.u64.u32 	%rd569, %r1349;
	setp.eq.s64 	%p119, %rd10, %rd569;
	or.pred  	%p1, %p119, %p116;
	selp.u64 	%rd144, 1, 0, %p1;
	add.s32 	%r1350, %r1348, 2;
	cvt.u64.u32 	%rd570, %r1350;
	setp.eq.s64 	%p120, %rd10, %rd570;
	or.pred  	%p2, %p120, %p117;
	selp.u64 	%rd571, 1, 0, %p2;
	add.s64 	%rd572, %rd143, %rd144;
	add.f64 	%fd365, %fd777, %fd111;
	add.f64 	%fd366, %fd778, %fd112;
	selp.f64 	%fd367, %fd111, %fd365, %p1;
	selp.f64 	%fd368, %fd112, %fd366, %p1;
	add.s64 	%rd573, %rd572, %rd571;
	mov.b64 	{%r1109, %r1114}, %rd573;
	add.f64 	%fd369, %fd367, %fd114;
	add.f64 	%fd370, %fd368, %fd113;
	selp.f64 	%fd371, %fd114, %fd369, %p2;
	mov.b64 	%rd574, %fd371;
	mov.b64 	{%r1129, %r1134}, %rd574;
	selp.f64 	%fd372, %fd113, %fd370, %p2;
	mov.b64 	%rd575, %fd372;
	mov.b64 	{%r1139, %r1144}, %rd575;
	mov.b32 	%r1345, 1;
	mov.b32 	%r1346, 0;
	mov.b32 	%r1347, -1;
	// begin inline asm
	shfl.sync.up.b32 %r1108, %r1109, %r1345, %r1346, %r1347;
	// end inline asm
	// begin inline asm
	shfl.sync.up.b32 %r1113, %r1114, %r1345, %r1346, %r1347;
	// end inline asm
	mov.b64 	%rd576, {%r1108, %r1113};
	// begin inline asm
	shfl.sync.up.b32 %r1118, %r1346, %r1345, %r1346, %r1347;
	// end inline asm
	// begin inline asm
	shfl.sync.up.b32 %r1123, %r1346, %r1345, %r1346, %r1347;
	// end inline asm
	// begin inline asm
	shfl.sync.up.b32 %r1128, %r1129, %r1345, %r1346, %r1347;
	// end inline asm
	// begin inline asm
	shfl.sync.up.b32 %r1133, %r1134, %r1345, %r1346, %r1347;
	// end inline asm
	mov.b64 	%rd577, {%r1128, %r1133};
	mov.b64 	%fd373, %rd577;
	// begin inline asm
	shfl.sync.up.b32 %r1138, %r1139, %r1345, %r1346, %r1347;
	// end inline asm
	// begin inline asm
	shfl.sync.up.b32 %r1143, %r1144, %r1345, %r1346, %r1347;
	// end inline asm
	mov.b64 	%rd578, {%r1138, %r1143};
	mov.b64 	%fd374, %rd578;
	setp.eq.s64 	%p121, %rd573, 0;
	add.f64 	%fd375, %fd371, %fd373;
	add.f64 	%fd376, %fd372, %fd374;
	selp.f64 	%fd377, %fd375, %fd371, %p121;
	selp.f64 	%fd378, %fd376, %fd372, %p121;
	setp.lt.s32 	%p122, %r1095, 1;
	selp.b64 	%rd579, 0, %rd576, %p122;
	add.s64 	%rd580, %rd579, %rd573;
	mov.b64 	{%r1149, %r1154}, %rd580;
	selp.f64 	%fd379, %fd371, %fd377, %p122;
	mov.b64 	%rd581, %fd379;
	mov.b64 	{%r1169, %r1174}, %rd581;
	selp.f64 	%fd380, %fd372, %fd378, %p122;
	mov.b64 	%rd582, %fd380;
	mov.b64 	{%r1179, %r1184}, %rd582;
	mov.b32 	%r1185, 2;
	// begin inline asm
	shfl.sync.up.b32 %r1148, %r1149, %r1185, %r1346, %r1347;
	// end inline asm
	// begin inline asm
	shfl.sync.up.b32 %r1153, %r1154, %r1185, %r1346, %r1347;
	// end inline asm
	mov.b64 	%rd583, {%r1148, %r1153};
	// begin inline asm
	shfl.sync.up.b32 %r1158, %r1346, %r1185, %r1346, %r1347;
	// end inline asm
	// begin inline asm
	shfl.sync.up.b32 %r1163, %r1346, %r1185, %r1346, %r1347;
	// end inline asm
	// begin inline asm
	shfl.sync.up.b32 %r1168, %r1169, %r1185, %r1346, %r1347;
	// end inline asm
	// begin inline asm
	shfl.sync.up.b32 %r1173, %r1174, %r1185, %r1346, %r1347;
	// end inline asm
	mov.b64 	%rd584, {%r1168, %r1173};
	mov.b64 	%fd381, %rd584;
	// begin inline asm
	shfl.sync.up.b32 %r1178, %r1179, %r1185, %r1346, %r1347;
	// end inline asm
	// begin inline asm
	shfl.sync.up.b32 %r1183, %r1184, %r1185, %r1346, %r1347;
	// end inline asm
	mov.b64 	%rd585, {%r1178, %r1183};
	mov.b64 	%fd382, %rd585;
	setp.eq.s64 	%p123, %rd580, 0;
	add.f64 	%fd383, %fd379, %fd381;
	add.f64 	%fd384, %fd380, %fd382;
	selp.f64 	%fd385, %fd383, %fd379, %p123;
	selp.f64 	%fd386, %fd384, %fd380, %p123;
	setp.lt.s32 	%p124, %r1095, 2;
	selp.b64 	%rd586, 0, %rd583, %p124;
	add.s64 	%rd587, %rd586, %rd580;
	mov.b64 	{%r1189, %r1194}, %rd587;
	selp.f64 	%fd387, %fd379, %fd385, %p124;
	mov.b64 	%rd588, %fd387;
	mov.b64 	{%r1209, %r1214}, %rd588;
	selp.f64 	%fd388, %fd380, %fd386, %p124;
	mov.b64 	%rd589, %fd388;
	mov.b64 	{%r1219, %r1224}, %rd589;
	mov.b32 	%r1225, 4;
	// begin inline asm
	shfl.sync.up.b32 %r1188, %r1189, %r1225, %r1346, %r1347;
	// end inline asm
	// begin inline asm
	shfl.sync.up.b32 %r1193, %r1194, %r1225, %r1346, %r1347;
	// end inline asm
	mov.b64 	%rd590, {%r1188, %r1193};
	// begin inline asm
	shfl.sync.up.b32 %r1198, %r1346, %r1225, %r1346, %r1347;
	// end inline asm
	// begin inline asm
	shfl.sync.up.b32 %r1203, %r1346, %r1225, %r1346, %r1347;
	// end inline asm
	// begin inline asm
	shfl.sync.up.b32 %r1208, %r1209, %r1225, %r1346, %r1347;
	// end inline asm
	// begin inline asm
	shfl.sync.up.b32 %r1213, %r1214, %r1225, %r1346, %r1347;
	// end inline asm
	mov.b64 	%rd591, {%r1208, %r1213};
	mov.b64 	%fd389, %rd591;
	// begin inline asm
	shfl.sync.up.b32 %r1218, %r1219, %r1225, %r1346, %r1347;
	// end inline asm
	// begin inline asm
	shfl.sync.up.b32 %r1223, %r1224, %r1225, %r1346, %r1347;
	// end inline asm
	mov.b64 	%rd592, {%r1218, %r1223};
	mov.b64 	%fd390, %rd592;
	setp.eq.s64 	%p125, %rd587, 0;
	add.f64 	%fd391, %fd387, %fd389;
	add.f64 	%fd392, %fd388, %fd390;
	selp.f64 	%fd393, %fd391, %fd387, %p125;
	selp.f64 	%fd394, %fd392, %fd388, %p125;
	setp.lt.s32 	%p126, %r1095, 4;
	selp.b64 	%rd593, 0, %rd590, %p126;
	add.s64 	%rd594, %rd593, %rd587;
	mov.b64 	{%r1229, %r1234}, %rd594;
	selp.f64 	%fd395, %fd387, %fd393, %p126;
	mov.b64 	%rd595, %fd395;
	mov.b64 	{%r1249, %r1254}, %rd595;
	selp.f64 	%fd396, %fd388, %fd394, %p126;
	mov.b64 	%rd596, %fd396;
	mov.b64 	{%r1259, %r1264}, %rd596;
	mov.b32 	%r1265, 8;
	// begin inline asm
	shfl.sync.up.b32 %r1228, %r1229, %r1265, %r1346, %r1347;
	// end inline asm
	// begin inline asm
	shfl.sync.up.b32 %r1233, %r1234, %r1265, %r1346, %r1347;
	// end inline asm
	mov.b64 	%rd597, {%r1228, %r1233};
	// begin inline asm
	shfl.sync.up.b32 %r1238, %r1346, %r1265, %r1346, %r1347;
	// end inline asm
	// begin inline asm
	shfl.sync.up.b32 %r1243, %r1346, %r1265, %r1346, %r1347;
	// end inline asm
	// begin inline asm
	shfl.sync.up.b32 %r1248, %r1249, %r1265, %r1346, %r1347;
	// end inline asm
	// begin inline asm
	shfl.sync.up.b32 %r1253, %r1254, %r1265, %r1346, %r1347;
	// end inline asm
	mov.b64 	%rd598, {%r1248, %r1253};
	mov.b64 	%fd397, %rd598;
	// begin inline asm
	shfl.sync.up.b32 %r1258, %r1259, %r1265, %r1346, %r1347;
	// end inline asm
	// begin inline asm
	shfl.sync.up.b32 %r1263, %r1264, %r1265, %r1346, %r1347;
	// end inline asm
	mov.b64 	%rd599, {%r1258, %r1263};
	mov.b64 	%fd398, %rd599;
	setp.eq.s64 	%p127, %rd594, 0;
	add.f64 	%fd399, %fd395, %fd397;
	add.f64 	%fd400, %fd396, %fd398;
	selp.f64 	%fd401, %fd399, %fd395, %p127;
	selp.f64 	%fd402, %fd400, %fd396, %p127;
	setp.lt.s32 	%p128, %r1095, 8;
	selp.b64 	%rd600, 0, %rd597, %p128;
	add.s64 	%rd601, %rd600, %rd594;
	mov.b64 	{%r1269, %r1274}, %rd601;
	selp.f64 	%fd403, %fd395, %fd401, %p128;
	mov.b64 	%rd602, %fd403;
	mov.b64 	{%r1289, %r1294}, %rd602;
	selp.f64 	%fd404, %fd396, %fd402, %p128;
	mov.b64 	%rd603, %fd404;
	mov.b64 	{%r1299, %r1304}, %rd603;
	mov.b32 	%r1305, 16;
	// begin inline asm
	shfl.sync.up.b32 %r1268, %r1269, %r1305, %r1346, %r1347;
	// end inline asm
	// begin inline asm
	shfl.sync.up.b32 %r1273, %r1274, %r1305, %r1346, %r1347;
	// end inline asm
	mov.b64 	%rd604, {%r1268, %r1273};
	// begin inline asm
	shfl.sync.up.b32 %r1278, %r1346, %r1305, %r1346, %r1347;
	// end inline asm
	// begin inline asm
	shfl.sync.up.b32 %r1283, %r1346, %r1305, %r1346, %r1347;
	// end inline asm
	// begin inline asm
	shfl.sync.up.b32 %r1288, %r1289, %r1305, %r1346, %r1347;
	// end inline asm
	// begin inline asm
	shfl.sync.up.b32 %r1293, %r1294, %r1305, %r1346, %r1347;
	// end inline asm
	mov.b64 	%rd605, {%r1288, %r1293};
	mov.b64 	%fd405, %rd605;
	// begin inline asm
	shfl.sync.up.b32 %r1298, %r1299, %r1305, %r1346, %r1347;
	// end inline asm
	// begin inline asm
	shfl.sync.up.b32 %r1303, %r1304, %r1305, %r1346, %r1347;
	// end inline asm
	mov.b64 	%rd606, {%r1298, %r1303};
	mov.b64 	%fd406, %rd606;
	setp.eq.s64 	%p129, %rd601, 0;
	add.f64 	%fd407, %fd403, %fd405;
	add.f64 	%fd408, %fd404, %fd406;
	selp.f64 	%fd115, %fd407, %fd403, %p129;
	selp.f64 	%fd116, %fd408, %fd404, %p129;
	setp.lt.s32 	%p130, %r1095, 16;
	selp.b64 	%rd607, 0, %rd604, %p130;
	add.s64 	%rd145, %rd607, %rd601;
	mov.b64 	{%r1309, %r1314}, %rd145;
	selp.f64 	%fd409, %fd403, %fd115, %p130;
	mov.b64 	%rd608, %fd409;
	mov.b64 	{%r1329, %r1334}, %rd608;
	selp.f64 	%fd410, %fd404, %fd116, %p130;
	mov.b64 	%rd609, %fd410;
	mov.b64 	{%r1339, %r1344}, %rd609;
	// begin inline asm
	shfl.sync.up.b32 %r1308, %r1309, %r1345, %r1346, %r1347;
	// end inline asm
	// begin inline asm
	shfl.sync.up.b32 %r1313, %r1314, %r1345, %r1346, %r1347;
	// end inline asm
	mov.b64 	%rd1091, {%r1308, %r1313};
	// begin inline asm
	shfl.sync.up.b32 %r1318, %r1346, %r1345, %r1346, %r1347;
	// end inline asm
	// begin inline asm
	shfl.sync.up.b32 %r1323, %r1346, %r1345, %r1346, %r1347;
	// end inline asm
	// begin inline asm
	shfl.sync.up.b32 %r1328, %r1329, %r1345, %r1346, %r1347;
	// end inline asm
	// begin inline asm
	shfl.sync.up.b32 %r1333, %r1334, %r1345, %r1346, %r1347;
	// end inline asm
	mov.b64 	%rd610, {%r1328, %r1333};
	mov.b64 	%fd775, %rd610;
	// begin inline asm
	shfl.sync.up.b32 %r1338, %r1339, %r1345, %r1346, %r1347;
	// end inline asm
	// begin inline asm
	shfl.sync.up.b32 %r1343, %r1344, %r1345, %r1346, %r1347;
	// end inline asm
	mov.b64 	%rd611, {%r1338, %r1343};
	mov.b64 	%fd776, %rd611;
	setp.ne.s32 	%p131, %r1095, 31;
	@%p131 bra 	$L__BB11_135;
	shl.b32 	%r1351, %r154, 5;
	add.s32 	%r1353, %r1097, %r1351;
	st.shared.u64 	[%r1353], %rd145;
	mov.b32 	%r1354, 0;
	st.shared.v2.u32 	[%r1353+8], {%r1354, %r1354};
	st.shared.v2.f64 	[%r1353+16], {%fd115, %fd116};
$L__BB11_135:
	bar.sync 	0;
	ld.shared.u64 	%rd612, [_ZN6thrust24THRUST_300001_SM_1000_NS8cuda_cub4core6detail5shmemE];
	ld.shared.v2.f64 	{%fd411, %fd412}, [_ZN6thrust24THRUST_300001_SM_1000_NS8cuda_cub4core6detail5shmemE+16];
	ld.shared.u64 	%rd613, [_ZN6thrust24THRUST_300001_SM_1000_NS8cuda_cub4core6detail5shmemE+32];
	ld.shared.v2.f64 	{%fd413, %fd414}, [_ZN6thrust24THRUST_300001_SM_1000_NS8cuda_cub4core6detail5shmemE+48];
	add.s64 	%rd614, %rd613, %rd612;
	setp.eq.s64 	%p132, %rd613, 0;
	add.f64 	%fd415, %fd411, %fd413;
	add.f64 	%fd416, %fd412, %fd414;
	selp.f64 	%fd417, %fd415, %fd413, %p132;
	selp.f64 	%fd418, %fd416, %fd414, %p132;
	setp.eq.s32 	%p133, %r154, 2;
	selp.b64 	%rd615, %rd614, %rd612, %p133;
	selp.f64 	%fd419, %fd417, %fd411, %p133;
	selp.f64 	%fd420, %fd418, %fd412, %p133;
	ld.shared.u64 	%rd616, [_ZN6thrust24THRUST_300001_SM_1000_NS8cuda_cub4core6detail5shmemE+64];
	ld.shared.v2.f64 	{%fd421, %fd422}, [_ZN6thrust24THRUST_300001_SM_1000_NS8cuda_cub4core6detail5shmemE+80];
	add.s64 	%rd617, %rd616, %rd614;
	setp.eq.s64 	%p134, %rd616, 0;
	add.f64 	%fd423, %fd417, %fd421;
	add.f64 	%fd424, %fd418, %fd422;
	selp.f64 	%fd425, %fd423, %fd421, %p134;
	selp.f64 	%fd426, %fd424, %fd422, %p134;
	setp.eq.s32 	%p135, %r154, 3;
	selp.b64 	%rd618, %rd617, %rd615, %p135;
	selp.f64 	%fd427, %fd425, %fd419, %p135;
	selp.f64 	%fd428, %fd426, %fd420, %p135;
	ld.shared.u64 	%rd619, [_ZN6thrust24THRUST_300001_SM_1000_NS8cuda_cub4core6detail5shmemE+96];
	ld.shared.v2.f64 	{%fd429, %fd430}, [_ZN6thrust24THRUST_300001_SM_1000_NS8cuda_cub4core6detail5shmemE+112];
	add.s64 	%rd620, %rd619, %rd617;
	setp.eq.s64 	%p136, %rd619, 0;
	add.f64 	%fd431, %fd425, %fd429;
	add.f64 	%fd432, %fd426, %fd430;
	selp.f64 	%fd433, %fd431, %fd429, %p136;
	selp.f64 	%fd434, %fd432, %fd430, %p136;
	setp.eq.s32 	%p137, %r154, 4;
	selp.b64 	%rd621, %rd620, %rd618, %p137;
	selp.f64 	%fd435, %fd433, %fd427, %p137;
	selp.f64 	%fd436, %fd434, %fd428, %p137;
	ld.shared.u64 	%rd622, [_ZN6thrust24THRUST_300001_SM_1000_NS8cuda_cub4core6detail5shmemE+128];
	ld.shared.v2.f64 	{%fd437, %fd438}, [_ZN6thrust24THRUST_300001_SM_1000_NS8cuda_cub4core6detail5shmemE+144];
	add.s64 	%rd623, %rd622, %rd620;
	setp.eq.s64 	%p138, %rd622, 0;
	add.f64 	%fd439, %fd433, %fd437;
	add.f64 	%fd440, %fd434, %fd438;
	selp.f64 	%fd441, %fd439, %fd437, %p138;
	selp.f64 	%fd442, %fd440, %fd438, %p138;
	setp.eq.s32 	%p139, %r154, 5;
	selp.b64 	%rd624, %rd623, %rd621, %p139;
	selp.f64 	%fd443, %fd441, %fd435, %p139;
	selp.f64 	%fd444, %fd442, %fd436, %p139;
	ld.shared.u64 	%rd625, [_ZN6thrust24THRUST_300001_SM_1000_NS8cuda_cub4core6detail5shmemE+160];
	ld.shared.v2.f64 	{%fd445, %fd446}, [_ZN6thrust24THRUST_300001_SM_1000_NS8cuda_cub4core6detail5shmemE+176];
	add.s64 	%rd626, %rd625, %rd623;
	setp.eq.s64 	%p140, %rd625, 0;
	add.f64 	%fd447, %fd441, %fd445;
	add.f64 	%fd448, %fd442, %fd446;
	selp.f64 	%fd449, %fd447, %fd445, %p140;
	selp.f64 	%fd450, %fd448, %fd446, %p140;
	setp.eq.s32 	%p141, %r154, 6;
	selp.b64 	%rd627, %rd626, %rd624, %p141;
	selp.f64 	%fd451, %fd449, %fd443, %p141;
	selp.f64 	%fd452, %fd450, %fd444, %p141;
	ld.shared.u64 	%rd628, [_ZN6thrust24THRUST_300001_SM_1000_NS8cuda_cub4core6detail5shmemE+192];
	ld.shared.v2.f64 	{%fd453, %fd454}, [_ZN6thrust24THRUST_300001_SM_1000_NS8cuda_cub4core6detail5shmemE+208];
	add.s64 	%rd629, %rd628, %rd626;
	setp.eq.s64 	%p142, %rd628, 0;
	add.f64 	%fd455, %fd449, %fd453;
	add.f64 	%fd456, %fd450, %fd454;
	selp.f64 	%fd457, %fd455, %fd453, %p142;
	selp.f64 	%fd458, %fd456, %fd454, %p142;
	setp.eq.s32 	%p143, %r154, 7;
	selp.b64 	%rd147, %rd629, %rd627, %p143;
	selp.f64 	%fd119, %fd457, %fd451, %p143;
	selp.f64 	%fd120, %fd458, %fd452, %p143;
	ld.shared.u64 	%rd630, [_ZN6thrust24THRUST_300001_SM_1000_NS8cuda_cub4core6detail5shmemE+224];
	ld.shared.v2.f64 	{%fd459, %fd460}, [_ZN6thrust24THRUST_300001_SM_1000_NS8cuda_cub4core6detail5shmemE+240];
	add.s64 	%rd1099, %rd630, %rd629;
	setp.eq.s64 	%p144, %rd630, 0;
	add.f64 	%fd461, %fd457, %fd459;
	add.f64 	%fd462, %fd458, %fd460;
	selp.f64 	%fd121, %fd461, %fd459, %p144;
	selp.f64 	%fd122, %fd462, %fd460, %p144;
	setp.lt.u32 	%p145, %r149, 32;
	@%p145 bra 	$L__BB11_137;
	setp.eq.s64 	%p146, %rd1091, 0;
	add.f64 	%fd463, %fd119, %fd775;
	add.f64 	%fd464, %fd120, %fd776;
	selp.f64 	%fd465, %fd463, %fd775, %p146;
	selp.f64 	%fd466, %fd464, %fd776, %p146;
	setp.eq.s32 	%p147, %r1095, 0;
	selp.b64 	%rd631, 0, %rd1091, %p147;
	add.s64 	%rd1091, %rd147, %rd631;
	selp.f64 	%fd775, %fd119, %fd465, %p147;
	selp.f64 	%fd776, %fd120, %fd466, %p147;
$L__BB11_137:
	setp.eq.s32 	%p148, %r149, 0;
	mov.b64 	%rd1092, 0;
	mov.u64 	%rd1093, %rd143;
	@%p148 bra 	$L__BB11_140;
	add.s64 	%rd1093, %rd143, %rd1091;
	setp.ne.s64 	%p149, %rd143, 0;
	mov.u64 	%rd1092, %rd1091;
	@%p149 bra 	$L__BB11_140;
	add.f64 	%fd777, %fd775, %fd777;
	add.f64 	%fd778, %fd776, %fd778;
$L__BB11_140:
	add.s64 	%rd154, %rd1093, %rd144;
	add.f64 	%fd467, %fd777, %fd111;
	add.f64 	%fd468, %fd778, %fd112;
	selp.f64 	%fd131, %fd111, %fd467, %p1;
	selp.f64 	%fd132, %fd112, %fd468, %p1;
	setp.lt.s64 	%p150, %rd1099, 257;
	@%p150 bra 	$L__BB11_153;
	bar.sync 	0;
	setp.eq.s64 	%p154, %rd143, 0;
	@%p154 bra 	$L__BB11_143;
	cvt.u32.u64 	%r1355, %rd1092;
	shl.b32 	%r1356, %r1355, 5;
	add.s32 	%r1358, %r1097, %r1356;
	st.shared.u64 	[%r1358], %rd1089;
	st.shared.v2.f64 	[%r1358+16], {%fd775, %fd776};
$L__BB11_143:
	not.pred 	%p155, %p1;
	@%p155 bra 	$L__BB11_145;
	cvt.u32.u64 	%r1359, %rd1093;
	shl.b32 	%r1360, %r1359, 5;
	add.s32 	%r1362, %r1097, %r1360;
	st.shared.u64 	[%r1362], %rd121;
	st.shared.v2.f64 	[%r1362+16], {%fd777, %fd778};
$L__BB11_145:
	not.pred 	%p156, %p2;
	@%p156 bra 	$L__BB11_147;
	cvt.u32.u64 	%r1363, %rd154;
	shl.b32 	%r1364, %r1363, 5;
	add.s32 	%r1366, %r1097, %r1364;
	st.shared.u64 	[%r1366], %rd122;
	st.shared.v2.f64 	[%r1366+16], {%fd131, %fd132};
$L__BB11_147:
	bar.sync 	0;
	cvt.u64.u32 	%rd1098, %r149;
	setp.le.u64 	%p157, %rd1099, %rd1098;
	@%p157 bra 	$L__BB11_159;
	not.b64 	%rd645, %rd1098;
	add.s64 	%rd156, %rd1099, %rd645;
	shr.u64 	%rd646, %rd156, 8;
	add.s64 	%rd647, %rd646, 1;
	and.b64  	%rd1094, %rd647, 3;
	and.b64  	%rd648, %rd156, 768;
	setp.eq.s64 	%p158, %rd648, 768;
	@%p158 bra 	$L__BB11_151;
	shl.b64 	%rd649, %rd1098, 4;
	add.s64 	%rd1096, %rd8, %rd649;
	shl.b64 	%rd650, %rd1098, 3;
	add.s64 	%rd1095, %rd7, %rd650;
	shl.b32 	%r1367, %r149, 5;
	add.s32 	%r1369, %r1367, %r1097;
	add.s32 	%r2467, %r1369, 16;
	shl.b64 	%rd651, %rd1094, 8;
	add.s64 	%rd1098, %rd651, %rd1098;
$L__BB11_150:
	.pragma "nounroll";
	ld.shared.u64 	%rd652, [%r2467+-16];
	ld.shared.v2.f64 	{%fd469, %fd470}, [%r2467];
	st.global.u64 	[%rd1095], %rd652;
	st.global.v2.f64 	[%rd1096], {%fd469, %fd470};
	add.s64 	%rd1096, %rd1096, 4096;
	add.s64 	%rd1095, %rd1095, 2048;
	add.s32 	%r2467, %r2467, 8192;
	add.s64 	%rd1094, %rd1094, -1;
	setp.ne.s64 	%p159, %rd1094, 0;
	@%p159 bra 	$L__BB11_150;
$L__BB11_151:
	setp.lt.u64 	%p160, %rd156, 768;
	@%p160 bra 	$L__BB11_159;
$L__BB11_152:
	cvt.u32.u64 	%r1370, %rd1098;
	shl.b32 	%r1371, %r1370, 5;
	add.s32 	%r1373, %r1097, %r1371;
	ld.shared.u64 	%rd653, [%r1373];
	ld.shared.v2.f64 	{%fd471, %fd472}, [%r1373+16];
	shl.b64 	%rd654, %rd1098, 3;
	add.s64 	%rd655, %rd7, %rd654;
	st.global.u64 	[%rd655], %rd653;
	shl.b64 	%rd656, %rd1098, 4;
	add.s64 	%rd657, %rd8, %rd656;
	st.global.v2.f64 	[%rd657], {%fd471, %fd472};
	ld.shared.u64 	%rd658, [%r1373+8192];
	ld.shared.v2.f64 	{%fd473, %fd474}, [%r1373+8208];
	and.b64  	%rd659, %rd654, 34359738360;
	add.s64 	%rd660, %rd7, %rd659;
	st.global.u64 	[%rd660+2048], %rd658;
	and.b64  	%rd661, %rd656, 68719476720;
	add.s64 	%rd662, %rd8, %rd661;
	st.global.v2.f64 	[%rd662+4096], {%fd473, %fd474};
	ld.shared.u64 	%rd663, [%r1373+16384];
	ld.shared.v2.f64 	{%fd475, %fd476}, [%r1373+16400];
	st.global.u64 	[%rd660+4096], %rd663;
	st.global.v2.f64 	[%rd662+8192], {%fd475, %fd476};
	ld.shared.u64 	%rd664, [%r1373+24576];
	ld.shared.v2.f64 	{%fd477, %fd478}, [%r1373+24592];
	st.global.u64 	[%rd660+6144], %rd664;
	st.global.v2.f64 	[%rd662+12288], {%fd477, %fd478};
	add.s64 	%rd665, %rd1098, 1024;
	and.b64  	%rd1098, %rd665, 4294967295;
	setp.gt.u64 	%p161, %rd1099, %rd1098;
	@%p161 bra 	$L__BB11_152;
	bra.uni 	$L__BB11_159;
$L__BB11_153:
	setp.eq.s64 	%p151, %rd143, 0;
	@%p151 bra 	$L__BB11_155;
	shl.b64 	%rd633, %rd1092, 3;
	add.s64 	%rd634, %rd7, %rd633;
	st.global.u64 	[%rd634], %rd1089;
	shl.b64 	%rd635, %rd1092, 4;
	add.s64 	%rd636, %rd8, %rd635;
	st.global.v2.f64 	[%rd636], {%fd775, %fd776};
$L__BB11_155:
	not.pred 	%p152, %p1;
	@%p152 bra 	$L__BB11_157;
	shl.b64 	%rd637, %rd1093, 3;
	add.s64 	%rd638, %rd7, %rd637;
	st.global.u64 	[%rd638], %rd121;
	shl.b64 	%rd639, %rd1093, 4;
	add.s64 	%rd640, %rd8, %rd639;
	st.global.v2.f64 	[%rd640], {%fd777, %fd778};
$L__BB11_157:
	not.pred 	%p153, %p2;
	@%p153 bra 	$L__BB11_159;
	shl.b64 	%rd641, %rd154, 3;
	add.s64 	%rd642, %rd7, %rd641;
	st.global.u64 	[%rd642], %rd122;
	shl.b64 	%rd643, %rd154, 4;
	add.s64 	%rd644, %rd8, %rd643;
	st.global.v2.f64 	[%rd644], {%fd131, %fd132};
$L__BB11_159:
	setp.ne.s32 	%p162, %r149, 255;
	@%p162 bra 	$L__BB11_264;
	setp.ne.s64 	%p163, %rd10, 768;
	@%p163 bra 	$L__BB11_162;
	shl.b64 	%rd666, %rd1099, 3;
	add.s64 	%rd667, %rd7, %rd666;
	st.global.u64 	[%rd667], %rd123;
	shl.b64 	%rd668, %rd1099, 4;
	add.s64 	%rd669, %rd8, %rd668;
	st.global.v2.f64 	[%rd669], {%fd121, %fd122};
	add.s64 	%rd1099, %rd1099, 1;
$L__BB11_162:
	st.global.u64 	[%rd1], %rd1099;
	bra.uni 	$L__BB11_264;
$L__BB11_163:
	cvt.u32.u64 	%r163, %rd10;
	shl.b64 	%rd275, %rd9, 3;
	add.s64 	%rd274, %rd5, %rd275;
	// begin inline asm
	ld.global.nc.u64 %rd1102, [%rd274];
	// end inline asm
	mov.u32 	%r164, %tid.x;
	and.b32  	%r306, %r164, 31;
	and.b32  	%r307, %r164, 992;
	mul.lo.s32 	%r308, %r307, 3;
	or.b32  	%r165, %r308, %r306;
	setp.ge.u32 	%p9, %r165, %r163;
	shl.b32 	%r309, %r165, 3;
	cvt.u64.u32 	%rd276, %r309;
	add.s64 	%rd174, %rd274, %rd276;
	mov.u64 	%rd1100, %rd1102;
	@%p9 bra 	$L__BB11_165;
	// begin inline asm
	ld.global.nc.u64 %rd1100, [%rd174];
	// end inline asm
$L__BB11_165:
	add.s32 	%r166, %r165, 32;
	setp.ge.u32 	%p10, %r166, %r163;
	mov.u64 	%rd1101, %rd1102;
	@%p10 bra 	$L__BB11_167;
	add.s64 	%rd280, %rd174, 256;
	// begin inline asm
	ld.global.nc.u64 %rd1101, [%rd280];
	// end inline asm
$L__BB11_167:
	add.s32 	%r167, %r165, 64;
	setp.ge.u32 	%p11, %r167, %r163;
	@%p11 bra 	$L__BB11_169;
	add.s64 	%rd282, %rd174, 512;
	// begin inline asm
	ld.global.nc.u64 %rd1102, [%rd282];
	// end inline asm
$L__BB11_169:
	// begin inline asm
	mov.u32 %r310, %laneid;
	// end inline asm
	shr.u32 	%r169, %r164, 5;
	mad.lo.s32 	%r170, %r169, 96, %r310;
	shl.b32 	%r311, %r170, 3;
	mov.u32 	%r312, _ZN6thrust24THRUST_300001_SM_1000_NS8cuda_cub4core6detail5shmemE;
	add.s32 	%r171, %r312, %r311;
	st.shared.u64 	[%r171], %rd1100;
	st.shared.u64 	[%r171+256], %rd1101;
	st.shared.u64 	[%r171+512], %rd1102;
	bar.warp.sync 	-1;
	shl.b32 	%r172, %r310, 1;
	shl.b32 	%r313, %r310, 4;
	add.s32 	%r173, %r171, %r313;
	ld.shared.u64 	%rd181, [%r173];
	ld.shared.u64 	%rd182, [%r173+8];
	ld.shared.u64 	%rd183, [%r173+16];
	setp.ne.s32 	%p12, %r164, 0;
	mov.b64 	%rd1110, 0;
	@%p12 bra 	$L__BB11_171;
	add.s64 	%rd285, %rd274, -8;
	// begin inline asm
	ld.global.nc.u64 %rd1110, [%rd285];
	// end inline asm
$L__BB11_171:
	setp.ge.u32 	%p13, %r165, %r163;
	bar.sync 	0;
	shl.b64 	%rd289, %rd9, 4;
	add.s64 	%rd288, %rd6, %rd289;
	// begin inline asm
	ld.global.nc.v2.u64 {%rd1108, %rd1109}, [%rd288];
	// end inline asm
	shl.b32 	%r314, %r165, 4;
	cvt.u64.u32 	%rd290, %r314;
	add.s64 	%rd188, %rd288, %rd290;
	mov.u64 	%rd1104, %rd1108;
	mov.u64 	%rd1105, %rd1109;
	@%p13 bra 	$L__BB11_173;
	// begin inline asm
	ld.global.nc.v2.u64 {%rd1104, %rd1105}, [%rd188];
	// end inline asm
$L__BB11_173:
	setp.ge.u32 	%p14, %r166, %r163;
	mov.u64 	%rd1106, %rd1108;
	mov.u64 	%rd1107, %rd1109;
	@%p14 bra 	$L__BB11_175;
	add.s64 	%rd296, %rd188, 512;
	// begin inline asm
	ld.global.nc.v2.u64 {%rd1106, %rd1107}, [%rd296];
	// end inline asm
$L__BB11_175:
	setp.ge.u32 	%p15, %r167, %r163;
	@%p15 bra 	$L__BB11_177;
	add.s64 	%rd299, %rd188, 1024;
	// begin inline asm
	ld.global.nc.v2.u64 {%rd1108, %rd1109}, [%rd299];
	// end inline asm
$L__BB11_177:
	setp.eq.s32 	%p16, %r164, 0;
	add.s32 	%r316, %r171, %r311;
	st.shared.v2.u64 	[%r316], {%rd1104, %rd1105};
	st.shared.v2.u64 	[%r316+512], {%rd1106, %rd1107};
	st.shared.v2.u64 	[%r316+1024], {%rd1108, %rd1109};
	bar.warp.sync 	-1;
	add.s32 	%r317, %r170, %r172;
	shl.b32 	%r318, %r317, 3;
	add.s32 	%r319, %r173, %r318;
	ld.shared.v2.f64 	{%fd133, %fd134}, [%r319];
	ld.shared.v2.f64 	{%fd135, %fd136}, [%r319+16];
	ld.shared.v2.f64 	{%fd138, %fd137}, [%r319+32];
	bar.sync 	0;
	shl.b32 	%r320, %r164, 3;
	add.s32 	%r322, %r312, %r320;
	add.s32 	%r174, %r322, 2480;
	st.shared.u64 	[%r322+2480], %rd183;
	bar.sync 	0;
	@%p16 bra 	$L__BB11_179;
	ld.shared.u64 	%rd1110, [%r174+-8];
$L__BB11_179:
	setp.ne.s64 	%p17, %rd1110, %rd181;
	setp.ne.s64 	%p18, %rd181, %rd182;
	setp.ne.s64 	%p19, %rd182, %rd183;
	mul.lo.s32 	%r563, %r164, 3;
	cvt.u64.u32 	%rd300, %r563;
	setp.eq.s64 	%p20, %rd10, %rd300;
	or.pred  	%p3, %p20, %p17;
	selp.u64 	%rd301, 1, 0, %p3;
	add.s32 	%r564, %r563, 1;
	cvt.u64.u32 	%rd302, %r564;
	setp.eq.s64 	%p21, %rd10, %rd302;
	or.pred  	%p4, %p21, %p18;
	selp.u64 	%rd303, 1, 0, %p4;
	add.s32 	%r565, %r563, 2;
	cvt.u64.u32 	%rd304, %r565;
	setp.eq.s64 	%p22, %rd10, %rd304;
	or.pred  	%p5, %p22, %p19;
	selp.u64 	%rd305, 1, 0, %p5;
	add.s64 	%rd203, %rd303, %rd301;
	add.f64 	%fd219, %fd133, %fd135;
	add.f64 	%fd220, %fd134, %fd136;
	selp.f64 	%fd221, %fd135, %fd219, %p4;
	selp.f64 	%fd222, %fd136, %fd220, %p4;
	add.s64 	%rd306, %rd203, %rd305;
	mov.b64 	{%r324, %r329}, %rd306;
	add.f64 	%fd223, %fd221, %fd138;
	add.f64 	%fd224, %fd222, %fd137;
	selp.f64 	%fd225, %fd138, %fd223, %p5;
	mov.b64 	%rd307, %fd225;
	mov.b64 	{%r344, %r349}, %rd307;
	selp.f64 	%fd226, %fd137, %fd224, %p5;
	mov.b64 	%rd308, %fd226;
	mov.b64 	{%r354, %r359}, %rd308;
	mov.b32 	%r560, 1;
	mov.b32 	%r561, 0;
	mov.b32 	%r562, -1;
	// begin inline asm
	shfl.sync.up.b32 %r323, %r324, %r560, %r561, %r562;
	// end inline asm
	// begin inline asm
	shfl.sync.up.b32 %r328, %r329, %r560, %r561, %r562;
	// end inline asm
	mov.b64 	%rd309, {%r323, %r328};
	// begin inline asm
	shfl.sync.up.b32 %r333, %r561, %r560, %r561, %r562;
	// end inline asm
	// begin inline asm
	shfl.sync.up.b32 %r338, %r561, %r560, %r561, %r562;
	// end inline asm
	// begin inline asm
	shfl.sync.up.b32 %r343, %r344, %r560, %r561, %r562;
	// end inline asm
	// begin inline asm
	shfl.sync.up.b32 %r348, %r349, %r560, %r561, %r562;
	// end inline asm
	mov.b64 	%rd310, {%r343, %r348};
	mov.b64 	%fd227, %rd310;
	// begin inline asm
	shfl.sync.up.b32 %r353, %r354, %r560, %r561, %r562;
	// end inline asm
	// begin inline asm
	shfl.sync.up.b32 %r358, %r359, %r560, %r561, %r562;
	// end inline asm
	mov.b64 	%rd311, {%r353, %r358};
	mov.b64 	%fd228, %rd311;
	setp.eq.s64 	%p23, %rd306, 0;
	add.f64 	%fd229, %fd225, %fd227;
	add.f64 	%fd230, %fd226, %fd228;
	selp.f64 	%fd231, %fd229, %fd225, %p23;
	selp.f64 	%fd232, %fd230, %fd226, %p23;
	setp.lt.s32 	%p24, %r310, 1;
	selp.b64 	%rd312, 0, %rd309, %p24;
	add.s64 	%rd313, %rd312, %rd306;
	mov.b64 	{%r364, %r369}, %rd313;
	selp.f64 	%fd233, %fd225, %fd231, %p24;
	mov.b64 	%rd314, %fd233;
	mov.b64 	{%r384, %r389}, %rd314;
	selp.f64 	%fd234, %fd226, %fd232, %p24;
	mov.b64 	%rd315, %fd234;
	mov.b64 	{%r394, %r399}, %rd315;
	mov.b32 	%r400, 2;
	// begin inline asm
	shfl.sync.up.b32 %r363, %r364, %r400, %r561, %r562;
	// end inline asm
	// begin inline asm
	shfl.sync.up.b32 %r368, %r369, %r400, %r561, %r562;
	// end inline asm
	mov.b64 	%rd316, {%r363, %r368};
	// begin inline asm
	shfl.sync.up.b32 %r373, %r561, %r400, %r561, %r562;
	// end inline asm
	// begin inline asm
	shfl.sync.up.b32 %r378, %r561, %r400, %r561, %r562;
	// end inline asm
	// begin inline asm
	shfl.sync.up.b32 %r383, %r384, %r400, %r561, %r562;
	// end inline asm
	// begin inline asm
	shfl.sync.up.b32 %r388, %r389, %r400, %r561, %r562;
	// end inline asm
	mov.b64 	%rd317, {%r383, %r388};
	mov.b64 	%fd235, %rd317;
	// begin inline asm
	shfl.sync.up.b32 %r393, %r394, %r400, %r561, %r562;
	// end inline asm
	// begin inline asm
	shfl.sync.up.b32 %r398, %r399, %r400, %r561, %r562;
	// end inline asm
	mov.b64 	%rd318, {%r393, %r398};
	mov.b64 	%fd236, %rd318;
	setp.eq.s64 	%p25, %rd313, 0;
	add.f64 	%fd237, %fd233, %fd235;
	add.f64 	%fd238, %fd234, %fd236;
	selp.f64 	%fd239, %fd237, %fd233, %p25;
	selp.f64 	%fd240, %fd238, %fd234, %p25;
	setp.lt.s32 	%p26, %r310, 2;
	selp.b64 	%rd319, 0, %rd316, %p26;
	add.s64 	%rd320, %rd319, %rd313;
	mov.b64 	{%r404, %r409}, %rd320;
	selp.f64 	%fd241, %fd233, %fd239, %p26;
	mov.b64 	%rd321, %fd241;
	mov.b64 	{%r424, %r429}, %rd321;
	selp.f64 	%fd242, %fd234, %fd240, %p26;
	mov.b64 	%rd322, %fd242;
	mov.b64 	{%r434, %r439}, %rd322;
	mov.b32 	%r440, 4;
	// begin inline asm
	shfl.sync.up.b32 %r403, %r404, %r440, %r561, %r562;
	// end inline asm
	// begin inline asm
	shfl.sync.up.b32 %r408, %r409, %r440, %r561, %r562;
	// end inline asm
	mov.b64 	%rd323, {%r403, %r408};
	// begin inline asm
	shfl.sync.up.b32 %r413, %r561, %r440, %r561, %r562;
	// end inline asm
	// begin inline asm
	shfl.sync.up.b32 %r418, %r561, %r440, %r561, %r562;
	// end inline asm
	// begin inline asm
	shfl.sync.up.b32 %r423, %r424, %r440, %r561, %r562;
	// end inline asm
	// begin inline asm
	shfl.sync.up.b32 %r428, %r429, %r440, %r561, %r562;
	// end inline asm
	mov.b64 	%rd324, {%r423, %r428};
	mov.b64 	%fd243, %rd324;
	// begin inline asm
	shfl.sync.up.b32 %r433, %r434, %r440, %r561, %r562;
	// end inline asm
	// begin inline asm
	shfl.sync.up.b32 %r438, %r439, %r440, %r561, %r562;
	// end inline asm
	mov.b64 	%rd325, {%r433, %r438};
	mov.b64 	%fd244, %rd325;
	setp.eq.s64 	%p27, %rd320, 0;
	add.f64 	%fd245, %fd241, %fd243;
	add.f64 	%fd246, %fd242, %fd244;
	selp.f64 	%fd247, %fd245, %fd241, %p27;
	selp.f64 	%fd248, %fd246, %fd242, %p27;
	setp.lt.s32 	%p28, %r310, 4;
	selp.b64 	%rd326, 0, %rd323, %p28;
	add.s64 	%rd327, %rd326, %rd320;
	mov.b64 	{%r444, %r449}, %rd327;
	selp.f64 	%fd249, %fd241, %fd247, %p28;
	mov.b64 	%rd328, %fd249;
	mov.b64 	{%r464, %r469}, %rd328;
	selp.f64 	%fd250, %fd242, %fd248, %p28;
	mov.b64 	%rd329, %fd250;
	mov.b64 	{%r474, %r479}, %rd329;
	mov.b32 	%r480, 8;
	// begin inline asm
	shfl.sync.up.b32 %r443, %r444, %r480, %r561, %r562;
	// end inline asm
	// begin inline asm
	shfl.sync.up.b32 %r448, %r449, %r480, %r561, %r562;
	// end inline asm
	mov.b64 	%rd330, {%r443, %r448};
	// begin inline asm
	shfl.sync.up.b32 %r453, %r561, %r480, %r561, %r562;
	// end inline asm
	// begin inline asm
	shfl.sync.up.b32 %r458, %r561, %r480, %r561, %r562;
	// end inline asm
	// begin inline asm
	shfl.sync.up.b32 %r463, %r464, %r480, %r561, %r562;
	// end inline asm
	// begin inline asm
	shfl.sync.up.b32 %r468, %r469, %r480, %r561, %r562;
	// end inline asm
	mov.b64 	%rd331, {%r463, %r468};
	mov.b64 	%fd251, %rd331;
	// begin inline asm
	shfl.sync.up.b32 %r473, %r474, %r480, %r561, %r562;
	// end inline asm
	// begin inline asm
	shfl.sync.up.b32 %r478, %r479, %r480, %r561, %r562;
	// end inline asm
	mov.b64 	%rd332, {%r473, %r478};
	mov.b64 	%fd252, %rd332;
	setp.eq.s64 	%p29, %rd327, 0;
	add.f64 	%fd253, %fd249, %fd251;
	add.f64 	%fd254, %fd250, %fd252;
	selp.f64 	%fd255, %fd253, %fd249, %p29;
	selp.f64 	%fd256, %fd254, %fd250, %p29;
	setp.lt.s32 	%p30, %r310, 8;
	selp.b64 	%rd333, 0, %rd330, %p30;
	add.s64 	%rd334, %rd333, %rd327;
	mov.b64 	{%r484, %r489}, %rd334;
	selp.f64 	%fd257, %fd249, %fd255, %p30;
	mov.b64 	%rd335, %fd257;
	mov.b64 	{%r504, %r509}, %rd335;
	selp.f64 	%fd258, %fd250, %fd256, %p30;
	mov.b64 	%rd336, %fd258;
	mov.b64 	{%r514, %r519}, %rd336;
	mov.b32 	%r520, 16;
	// begin inline asm
	shfl.sync.up.b32 %r483, %r484, %r520, %r561, %r562;
	// end inline asm
	// begin inline asm
	shfl.sync.up.b32 %r488, %r489, %r520, %r561, %r562;
	// end inline asm
	mov.b64 	%rd337, {%r483, %r488};
	// begin inline asm
	shfl.sync.up.b32 %r493, %r561, %r520, %r561, %r562;
	// end inline asm
	// begin inline asm
	shfl.sync.up.b32 %r498, %r561, %r520, %r561, %r562;
	// end inline asm
	// begin inline asm
	shfl.sync.up.b32 %r503, %r504, %r520, %r561, %r562;
	// end inline asm
	// begin inline asm
	shfl.sync.up.b32 %r508, %r509, %r520, %r561, %r562;
	// end inline asm
	mov.b64 	%rd338, {%r503, %r508};
	mov.b64 	%fd259, %rd338;
	// begin inline asm
	shfl.sync.up.b32 %r513, %r514, %r520, %r561, %r562;
	// end inline asm
	// begin inline asm
	shfl.sync.up.b32 %r518, %r519, %r520, %r561, %r562;
	// end inline asm
	mov.b64 	%rd339, {%r513, %r518};
	mov.b64 	%fd260, %rd339;
	setp.eq.s64 	%p31, %rd334, 0;
	add.f64 	%fd261, %fd257, %fd259;
	add.f64 	%fd262, %fd258, %fd260;
	selp.f64 	%fd139, %fd261, %fd257, %p31;
	selp.f64 	%fd140, %fd262, %fd258, %p31;
	setp.lt.s32 	%p32, %r310, 16;
	selp.b64 	%rd340, 0, %rd337, %p32;
	add.s64 	%rd204, %rd340, %rd334;
	mov.b64 	{%r524, %r529}, %rd204;
	selp.f64 	%fd263, %fd257, %fd139, %p32;
	mov.b64 	%rd341, %fd263;
	mov.b64 	{%r544, %r549}, %rd341;
	selp.f64 	%fd264, %fd258, %fd140, %p32;
	mov.b64 	%rd342, %fd264;
	mov.b64 	{%r554, %r559}, %rd342;
	// begin inline asm
	shfl.sync.up.b32 %r523, %r524, %r560, %r561, %r562;
	// end inline asm
	// begin inline asm
	shfl.sync.up.b32 %r528, %r529, %r560, %r561, %r562;
	// end inline asm
	mov.b64 	%rd1125, {%r523, %r528};
	// begin inline asm
	shfl.sync.up.b32 %r533, %r561, %r560, %r561, %r562;
	// end inline asm
	// begin inline asm
	shfl.sync.up.b32 %r538, %r561, %r560, %r561, %r562;
	// end inline asm
	// begin inline asm
	shfl.sync.up.b32 %r543, %r544, %r560, %r561, %r562;
	// end inline asm
	// begin inline asm
	shfl.sync.up.b32 %r548, %r549, %r560, %r561, %r562;
	// end inline asm
	mov.b64 	%rd343, {%r543, %r548};
	mov.b64 	%fd807, %rd343;
	// begin inline asm
	shfl.sync.up.b32 %r553, %r554, %r560, %r561, %r562;
	// end inline asm
	// begin inline asm
	shfl.sync.up.b32 %r558, %r559, %r560, %r561, %r562;
	// end inline asm
	mov.b64 	%rd344, {%r553, %r558};
	mov.b64 	%fd808, %rd344;
	setp.ne.s32 	%p33, %r310, 31;
	@%p33 bra 	$L__BB11_181;
	shl.b32 	%r566, %r169, 5;
	add.s32 	%r568, %r312, %r566;
	st.shared.u64 	[%r568], %rd204;
	mov.b32 	%r569, 0;
	st.shared.v2.u32 	[%r568+8], {%r569, %r569};
	st.shared.v2.f64 	[%r568+16], {%fd139, %fd140};
$L__BB11_181:
	bar.sync 	0;
	ld.shared.u64 	%rd345, [_ZN6thrust24THRUST_300001_SM_1000_NS8cuda_cub4core6detail5shmemE];
	ld.shared.v2.f64 	{%fd265, %fd266}, [_ZN6thrust24THRUST_300001_SM_1000_NS8cuda_cub4core6detail5shmemE+16];
	ld.shared.u64 	%rd346, [_ZN6thrust24THRUST_300001_SM_1000_NS8cuda_cub4core6detail5shmemE+32];
	ld.shared.v2.f64 	{%fd267, %fd268}, [_ZN6thrust24THRUST_300001_SM_1000_NS8cuda_cub4core6detail5shmemE+48];
	add.s64 	%rd347, %rd346, %rd345;
	setp.eq.s64 	%p34, %rd346, 0;
	add.f64 	%fd269, %fd265, %fd267;
	add.f64 	%fd270, %fd266, %fd268;
	selp.f64 	%fd271, %fd269, %fd267, %p34;
	selp.f64 	%fd272, %fd270, %fd268, %p34;
	setp.eq.s32 	%p35, %r169, 2;
	selp.b64 	%rd348, %rd347, %rd345, %p35;
	selp.f64 	%fd273, %fd271, %fd265, %p35;
	selp.f64 	%fd274, %fd272, %fd266, %p35;
	ld.shared.u64 	%rd349, [_ZN6thrust24THRUST_300001_SM_1000_NS8cuda_cub4core6detail5shmemE+64];
	ld.shared.v2.f64 	{%fd275, %fd276}, [_ZN6thrust24THRUST_300001_SM_1000_NS8cuda_cub4core6detail5shmemE+80];
	add.s64 	%rd350, %rd349, %rd347;
	setp.eq.s64 	%p36, %rd349, 0;
	add.f64 	%fd277, %fd271, %fd275;
	add.f64 	%fd278, %fd272, %fd276;
	selp.f64 	%fd279, %fd277, %fd275, %p36;
	selp.f64 	%fd280, %fd278, %fd276, %p36;
	setp.eq.s32 	%p37, %r169, 3;
	selp.b64 	%rd351, %rd350, %rd348, %p37;
	selp.f64 	%fd281, %fd279, %fd273, %p37;
	selp.f64 	%fd282, %fd280, %fd274, %p37;
	ld.shared.u64 	%rd352, [_ZN6thrust24THRUST_300001_SM_1000_NS8cuda_cub4core6detail5shmemE+96];
	ld.shared.v2.f64 	{%fd283, %fd284}, [_ZN6thrust24THRUST_300001_SM_1000_NS8cuda_cub4core6detail5shmemE+112];
	add.s64 	%rd353, %rd352, %rd350;
	setp.eq.s64 	%p38, %rd352, 0;
	add.f64 	%fd285, %fd279, %fd283;
	add.f64 	%fd286, %fd280, %fd284;
	selp.f64 	%fd287, %fd285, %fd283, %p38;
	selp.f64 	%fd288, %fd286, %fd284, %p38;
	setp.eq.s32 	%p39, %r169, 4;
	selp.b64 	%rd354, %rd353, %rd351, %p39;
	selp.f64 	%fd289, %fd287, %fd281, %p39;
	selp.f64 	%fd290, %fd288, %fd282, %p39;
	ld.shared.u64 	%rd355, [_ZN6thrust24THRUST_300001_SM_1000_NS8cuda_cub4core6detail5shmemE+128];
	ld.shared.v2.f64 	{%fd291, %fd292}, [_ZN6thrust24THRUST_300001_SM_1000_NS8cuda_cub4core6detail5shmemE+144];
	add.s64 	%rd356, %rd355, %rd353;
	setp.eq.s64 	%p40, %rd355, 0;
	add.f64 	%fd293, %fd287, %fd291;
	add.f64 	%fd294, %fd288, %fd292;
	selp.f64 	%fd295, %fd293, %fd291, %p40;
	selp.f64 	%fd296, %fd294, %fd292, %p40;
	setp.eq.s32 	%p41, %r169, 5;
	selp.b64 	%rd357, %rd356, %rd354, %p41;
	selp.f64 	%fd297, %fd295, %fd289, %p41;
	selp.f64 	%fd298, %fd296, %fd290, %p41;
	ld.shared.u64 	%rd358, [_ZN6thrust24THRUST_300001_SM_1000_NS8cuda_cub4core6detail5shmemE+160];
	ld.shared.v2.f64 	{%fd299, %fd300}, [_ZN6thrust24THRUST_300001_SM_1000_NS8cuda_cub4core6detail5shmemE+176];
	add.s64 	%rd359, %rd358, %rd356;
	setp.eq.s64 	%p42, %rd358, 0;
	add.f64 	%fd301, %fd295, %fd299;
	add.f64 	%fd302, %fd296, %fd300;
	selp.f64 	%fd303, %fd301, %fd299, %p42;
	selp.f64 	%fd304, %fd302, %fd300, %p42;
	setp.eq.s32 	%p43, %r169, 6;
	selp.b64 	%rd360, %rd359, %rd357, %p43;
	selp.f64 	%fd305, %fd303, %fd297, %p43;
	selp.f64 	%fd306, %fd304, %fd298, %p43;
	ld.shared.u64 	%rd361, [_ZN6thrust24THRUST_300001_SM_1000_NS8cuda_cub4core6detail5shmemE+192];
	ld.shared.v2.f64 	{%fd307, %fd308}, [_ZN6thrust24THRUST_300001_SM_1000_NS8cuda_cub4core6detail5shmemE+208];
	add.s64 	%rd362, %rd361, %rd359;
	setp.eq.s64 	%p44, %rd361, 0;
	add.f64 	%fd309, %fd303, %fd307;
	add.f64 	%fd310, %fd304, %fd308;
	selp.f64 	%fd311, %fd309, %fd307, %p44;
	selp.f64 	%fd312, %fd310, %fd308, %p44;
	setp.eq.s32 	%p45, %r169, 7;
	selp.b64 	%rd206, %rd362, %rd360, %p45;
	selp.f64 	%fd143, %fd311, %fd305, %p45;
	selp.f64 	%fd144, %fd312, %fd306, %p45;
	ld.shared.u64 	%rd363, [_ZN6thrust24THRUST_300001_SM_1000_NS8cuda_cub4core6detail5shmemE+224];
	ld.shared.v2.f64 	{%fd313, %fd314}, [_ZN6thrust24THRUST_300001_SM_1000_NS8cuda_cub4core6detail5shmemE+240];
	add.s64 	%rd207, %rd363, %rd362;
	setp.eq.s64 	%p46, %rd363, 0;
	add.f64 	%fd315, %fd311, %fd313;
	add.f64 	%fd316, %fd312, %fd314;
	selp.f64 	%fd145, %fd315, %fd313, %p46;
	selp.f64 	%fd146, %fd316, %fd314, %p46;
	setp.lt.u32 	%p47, %r164, 32;
	@%p47 bra 	$L__BB11_183;
	setp.eq.s64 	%p48, %rd1125, 0;
	add.f64 	%fd317, %fd143, %fd807;
	add.f64 	%fd318, %fd144, %fd808;
	selp.f64 	%fd319, %fd317, %fd807, %p48;
	selp.f64 	%fd320, %fd318, %fd808, %p48;
	setp.eq.s32 	%p49, %r310, 0;
	selp.b64 	%rd364, 0, %rd1125, %p49;
	add.s64 	%rd1125, %rd206, %rd364;
	selp.f64 	%fd807, %fd143, %fd319, %p49;
	selp.f64 	%fd808, %fd144, %fd320, %p49;
	bra.uni 	$L__BB11_237;
$L__BB11_183:
	setp.ne.s32 	%p50, %r164, 0;
	mul.wide.u32 	%rd365, %r1, 4;
	add.s64 	%rd209, %rd266, %rd365;
	@%p50 bra 	$L__BB11_185;
	st.shared.u64 	[_ZN6thrust24THRUST_300001_SM_1000_NS8cuda_cub4core6detail5shmemE+400], %rd207;
	mov.b32 	%r571, 0;
	st.shared.v2.u32 	[_ZN6thrust24THRUST_300001_SM_1000_NS8cuda_cub4core6detail5shmemE+408], {%r571, %r571};
	st.shared.v2.f64 	[_ZN6thrust24THRUST_300001_SM_1000_NS8cuda_cub4core6detail5shmemE+416], {%fd145, %fd146};
	mul.wide.u32 	%rd373, %r1, 32;
	add.s64 	%rd374, %rd267, %rd373;
	add.s64 	%rd366, %rd374, 1024;
	mov.b64 	%rd370, %fd145;
	mov.b64 	%rd371, %fd146;
	mov.b64 	%rd368, 0;
	// begin inline asm
	st.cg.v2.u64 [%rd366], {%rd207, %rd368};
	// end inline asm
	add.s64 	%rd369, %rd374, 1040;
	// begin inline asm
	st.cg.v2.u64 [%rd369], {%rd370, %rd371};
	// end inline asm
	add.s64 	%rd372, %rd209, 128;
	mov.b32 	%r570, 100;
	// begin inline asm
	st.release.gpu.u32 [%rd372], %r570;
	// end inline asm
$L__BB11_185:
	not.b32 	%r175, %r164;
	add.s32 	%r2485, %r1, %r175;
	mov.u32 	%r572, %nctaid.x;
	setp.gt.u32 	%p51, %r572, 499;
	@%p51 bra 	$L__BB11_187;
	membar.cta;
	bra.uni 	$L__BB11_188;
$L__BB11_187:
	mov.b32 	%r573, 450;
	// begin inline asm
	nanosleep.u32 %r573;
	// end inline asm
$L__BB11_188:
	mul.wide.s32 	%rd375, %r175, 4;
	add.s64 	%rd376, %rd209, %rd375;
	add.s64 	%rd210, %rd376, 128;
$L__BB11_189:
	// begin inline asm
	ld.relaxed.gpu.u32 %r2482, [%rd210];
	// end inline asm
	membar.gl;
	setp.eq.s32 	%p52, %r2482, 99;
	mov.b32 	%r575, -1;
	vote.sync.any.pred 	%p53, %p52, %r575;
	@%p53 bra 	$L__BB11_189;
	setp.eq.s32 	%p54, %r2482, 101;
	@%p54 bra 	$L__BB11_193;
	setp.ne.s32 	%p55, %r2482, 100;
	@%p55 bra 	$L__BB11_194;
	mul.wide.s32 	%rd399, %r2485, 32;
	add.s64 	%rd400, %rd267, %rd399;
	add.s64 	%rd395, %rd400, 1024;
	// begin inline asm
	ld.cg.v2.u64 {%rd1111, %rd394}, [%rd395];
	// end inline asm
	add.s64 	%rd398, %rd400, 1040;
	// begin inline asm
	ld.cg.v2.u64 {%rd396, %rd397}, [%rd398];
	// end inline asm
	shr.u64 	%rd401, %rd394, 8;
	shr.u64 	%rd402, %rd394, 16;
	shr.u64 	%rd403, %rd394, 24;
	shr.u64 	%rd404, %rd394, 40;
	shr.u64 	%rd405, %rd394, 48;
	shr.u64 	%rd406, %rd394, 56;
	mov.b64 	%fd779, %rd396;
	mov.b64 	%fd780, %rd397;
	cvt.u32.u64 	%r590, %rd403;
	cvt.u32.u64 	%r591, %rd402;
	prmt.b32 	%r592, %r591, %r590, 0x3340U;
	cvt.u32.u64 	%r593, %rd394;
	cvt.u32.u64 	%r594, %rd401;
	prmt.b32 	%r595, %r593, %r594, 0x3340U;
	prmt.b32 	%r2470, %r595, %r592, 0x5410U;
	cvt.u32.u64 	%r596, %rd406;
	cvt.u32.u64 	%r597, %rd405;
	prmt.b32 	%r598, %r597, %r596, 0x3340U;
	{ .reg .b32 tmp; mov.b64 {tmp, %r599}, %rd394; }
	cvt.u32.u64 	%r600, %rd404;
	prmt.b32 	%r601, %r599, %r600, 0x3340U;
	prmt.b32 	%r2471, %r601, %r598, 0x5410U;
	bra.uni 	$L__BB11_194;
$L__BB11_193:
	mul.wide.s32 	%rd385, %r2485, 32;
	add.s64 	%rd386, %rd268, %rd385;
	add.s64 	%rd381, %rd386, 1024;
	// begin inline asm
	ld.cg.v2.u64 {%rd1111, %rd380}, [%rd381];
	// end inline asm
	add.s64 	%rd384, %rd386, 1040;
	// begin inline asm
	ld.cg.v2.u64 {%rd382, %rd383}, [%rd384];
	// end inline asm
	shr.u64 	%rd387, %rd380, 8;
	shr.u64 	%rd388, %rd380, 16;
	shr.u64 	%rd389, %rd380, 24;
	shr.u64 	%rd390, %rd380, 40;
	shr.u64 	%rd391, %rd380, 48;
	shr.u64 	%rd392, %rd380, 56;
	mov.b64 	%fd779, %rd382;
	mov.b64 	%fd780, %rd383;
	cvt.u32.u64 	%r578, %rd389;
	cvt.u32.u64 	%r579, %rd388;
	prmt.b32 	%r580, %r579, %r578, 0x3340U;
	cvt.u32.u64 	%r581, %rd380;
	cvt.u32.u64 	%r582, %rd387;
	prmt.b32 	%r583, %r581, %r582, 0x3340U;
	prmt.b32 	%r2470, %r583, %r580, 0x5410U;
	cvt.u32.u64 	%r584, %rd392;
	cvt.u32.u64 	%r585, %rd391;
	prmt.b32 	%r586, %r585, %r584, 0x3340U;
	{ .reg .b32 tmp; mov.b64 {tmp, %r587}, %rd380; }
	cvt.u32.u64 	%r588, %rd390;
	prmt.b32 	%r589, %r587, %r588, 0x3340U;
	prmt.b32 	%r2471, %r589, %r586, 0x5410U;
$L__BB11_194:
	setp.eq.s32 	%p56, %r2482, 101;
	mov.b32 	%r642, -1;
	vote.sync.ballot.b32 	%r643, %p56, %r642;
	// begin inline asm
	mov.u32 %r602, %lanemask_ge;
	// end inline asm
	and.b32  	%r644, %r643, %r602;
	or.b32  	%r645, %r644, -2147483648;
	add.s32 	%r646, %r645, -1;
	not.b32 	%r647, %r645;
	and.b32  	%r648, %r647, %r646;
	popc.b32 	%r185, %r648;
	mov.b64 	{%r604, %r609}, %rd1111;
	mov.b32 	%r640, 1;
	// begin inline asm
	shfl.sync.down.b32 %r603, %r604, %r640, %r185, %r642;
	// end inline asm
	// begin inline asm
	shfl.sync.down.b32 %r608, %r609, %r640, %r185, %r642;
	// end inline asm
	// begin inline asm
	shfl.sync.down.b32 %r613, %r2470, %r640, %r185, %r642;
	// end inline asm
	// begin inline asm
	shfl.sync.down.b32 %r618, %r2471, %r640, %r185, %r642;
	// end inline asm
	mov.b64 	%rd407, %fd779;
	mov.b64 	{%r624, %r629}, %rd407;
	// begin inline asm
	shfl.sync.down.b32 %r623, %r624, %r640, %r185, %r642;
	// end inline asm
	// begin inline asm
	shfl.sync.down.b32 %r628, %r629, %r640, %r185, %r642;
	// end inline asm
	mov.b64 	%rd408, %fd780;
	mov.b64 	{%r634, %r639}, %rd408;
	// begin inline asm
	shfl.sync.down.b32 %r633, %r634, %r640, %r185, %r642;
	// end inline asm
	// begin inline asm
	shfl.sync.down.b32 %r638, %r639, %r640, %r185, %r642;
	// end inline asm
	setp.ge.s32 	%p58, %r310, %r185;
	@%p58 bra 	$L__BB11_197;
	mov.b64 	%rd409, {%r603, %r608};
	add.s64 	%rd214, %rd1111, %rd409;
	setp.ne.s64 	%p59, %rd1111, 0;
	mov.u64 	%rd1111, %rd214;
	@%p59 bra 	$L__BB11_197;
	mov.b64 	%rd410, {%r623, %r628};
	mov.b64 	%fd322, %rd410;
	add.f64 	%fd779, %fd779, %fd322;
	mov.b64 	%rd411, {%r633, %r638};
	mov.b64 	%fd323, %rd411;
	add.f64 	%fd780, %fd780, %fd323;
$L__BB11_197:
	mov.b64 	{%r652, %r657}, %rd1111;
	mov.b32 	%r688, 2;
	mov.b32 	%r690, -1;
	// begin inline asm
	shfl.sync.down.b32 %r651, %r652, %r688, %r185, %r690;
	// end inline asm
	// begin inline asm
	shfl.sync.down.b32 %r656, %r657, %r688, %r185, %r690;
	// end inline asm
	// begin inline asm
	shfl.sync.down.b32 %r661, %r2470, %r688, %r185, %r690;
	// end inline asm
	// begin inline asm
	shfl.sync.down.b32 %r666, %r2471, %r688, %r185, %r690;
	// end inline asm
	mov.b64 	%rd412, %fd779;
	mov.b64 	{%r672, %r677}, %rd412;
	// begin inline asm
	shfl.sync.down.b32 %r671, %r672, %r688, %r185, %r690;
	// end inline asm
	// begin inline asm
	shfl.sync.down.b32 %r676, %r677, %r688, %r185, %r690;
	// end inline asm
	mov.b64 	%rd413, %fd780;
	mov.b64 	{%r682, %r687}, %rd413;
	// begin inline asm
	shfl.sync.down.b32 %r681, %r682, %r688, %r185, %r690;
	// end inline asm
	// begin inline asm
	shfl.sync.down.b32 %r686, %r687, %r688, %r185, %r690;
	// end inline asm
	add.s32 	%r204, %r310, 2;
	setp.gt.s32 	%p60, %r204, %r185;
	@%p60 bra 	$L__BB11_200;
	mov.b64 	%rd414, {%r651, %r656};
	add.s64 	%rd216, %rd1111, %rd414;
	setp.ne.s64 	%p61, %rd1111, 0;
	mov.u64 	%rd1111, %rd216;
	@%p61 bra 	$L__BB11_200;
	mov.b64 	%rd415, {%r671, %r676};
	mov.b64 	%fd324, %rd415;
	add.f64 	%fd779, %fd779, %fd324;
	mov.b64 	%rd416, {%r681, %r686};
	mov.b64 	%fd325, %rd416;
	add.f64 	%fd780, %fd780, %fd325;
$L__BB11_200:
	mov.b64 	{%r694, %r699}, %rd1111;
	mov.b32 	%r730, 4;
	mov.b32 	%r732, -1;
	// begin inline asm
	shfl.sync.down.b32 %r693, %r694, %r730, %r185, %r732;
	// end inline asm
	// begin inline asm
	shfl.sync.down.b32 %r698, %r699, %r730, %r185, %r732;
	// end inline asm
	// begin inline asm
	shfl.sync.down.b32 %r703, %r2470, %r730, %r185, %r732;
	// end inline asm
	// begin inline asm
	shfl.sync.down.b32 %r708, %r2471, %r730, %r185, %r732;
	// end inline asm
	mov.b64 	%rd417, %fd779;
	mov.b64 	{%r714, %r719}, %rd417;
	// begin inline asm
	shfl.sync.down.b32 %r713, %r714, %r730, %r185, %r732;
	// end inline asm
	// begin inline asm
	shfl.sync.down.b32 %r718, %r719, %r730, %r185, %r732;
	// end inline asm
	mov.b64 	%rd418, %fd780;
	mov.b64 	{%r724, %r729}, %rd418;
	// begin inline asm
	shfl.sync.down.b32 %r723, %r724, %r730, %r185, %r732;
	// end inline asm
	// begin inline asm
	shfl.sync.down.b32 %r728, %r729, %r730, %r185, %r732;
	// end inline asm
	add.s32 	%r215, %r310, 4;
	setp.gt.s32 	%p62, %r215, %r185;
	@%p62 bra 	$L__BB11_203;
	mov.b64 	%rd419, {%r693, %r698};
	add.s64 	%rd218, %rd1111, %rd419;
	setp.ne.s64 	%p63, %rd1111, 0;
	mov.u64 	%rd1111, %rd218;
	@%p63 bra 	$L__BB11_203;
	mov.b64 	%rd420, {%r713, %r718};
	mov.b64 	%fd326, %rd420;
	add.f64 	%fd779, %fd779, %fd326;
	mov.b64 	%rd421, {%r723, %r728};
	mov.b64 	%fd327, %rd421;
	add.f64 	%fd780, %fd780, %fd327;
$L__BB11_203:
	mov.b64 	{%r736, %r741}, %rd1111;
	mov.b32 	%r772, 8;
	mov.b32 	%r774, -1;
	// begin inline asm
	shfl.sync.down.b32 %r735, %r736, %r772, %r185, %r774;
	// end inline asm
	// begin inline asm
	shfl.sync.down.b32 %r740, %r741, %r772, %r185, %r774;
	// end inline asm
	// begin inline asm
	shfl.sync.down.b32 %r745, %r2470, %r772, %r185, %r774;
	// end inline asm
	// begin inline asm
	shfl.sync.down.b32 %r750, %r2471, %r772, %r185, %r774;
	// end inline asm
	mov.b64 	%rd422, %fd779;
	mov.b64 	{%r756, %r761}, %rd422;
	// begin inline asm
	shfl.sync.down.b32 %r755, %r756, %r772, %r185, %r774;
	// end inline asm
	// begin inline asm
	shfl.sync.down.b32 %r760, %r761, %r772, %r185, %r774;
	// end inline asm
	mov.b64 	%rd423, %fd780;
	mov.b64 	{%r766, %r771}, %rd423;
	// begin inline asm
	shfl.sync.down.b32 %r765, %r766, %r772, %r185, %r774;
	// end inline asm
	// begin inline asm
	shfl.sync.down.b32 %r770, %r771, %r772, %r185, %r774;
	// end inline asm
	add.s32 	%r226, %r310, 8;
	setp.gt.s32 	%p64, %r226, %r185;
	@%p64 bra 	$L__BB11_206;
	mov.b64 	%rd424, {%r735, %r740};
	add.s64 	%rd220, %rd1111, %rd424;
	setp.ne.s64 	%p65, %rd1111, 0;
	mov.u64 	%rd1111, %rd220;
	@%p65 bra 	$L__BB11_206;
	mov.b64 	%rd425, {%r755, %r760};
	mov.b64 	%fd328, %rd425;
	add.f64 	%fd779, %fd779, %fd328;
	mov.b64 	%rd426, {%r765, %r770};
	mov.b64 	%fd329, %rd426;
	add.f64 	%fd780, %fd780, %fd329;
$L__BB11_206:
	mov.b64 	{%r778, %r783}, %rd1111;
	mov.b32 	%r814, 16;
	mov.b32 	%r816, -1;
	// begin inline asm
	shfl.sync.down.b32 %r777, %r778, %r814, %r185, %r816;
	// end inline asm
	// begin inline asm
	shfl.sync.down.b32 %r782, %r783, %r814, %r185, %r816;
	// end inline asm
	// begin inline asm
	shfl.sync.down.b32 %r787, %r2470, %r814, %r185, %r816;
	// end inline asm
	// begin inline asm
	shfl.sync.down.b32 %r792, %r2471, %r814, %r185, %r816;
	// end inline asm
	mov.b64 	%rd427, %fd779;
	mov.b64 	{%r798, %r803}, %rd427;
	// begin inline asm
	shfl.sync.down.b32 %r797, %r798, %r814, %r185, %r816;
	// end inline asm
	// begin inline asm
	shfl.sync.down.b32 %r802, %r803, %r814, %r185, %r816;
	// end inline asm
	mov.b64 	%rd428, %fd780;
	mov.b64 	{%r808, %r813}, %rd428;
	// begin inline asm
	shfl.sync.down.b32 %r807, %r808, %r814, %r185, %r816;
	// end inline asm
	// begin inline asm
	shfl.sync.down.b32 %r812, %r813, %r814, %r185, %r816;
	// end inline asm
	add.s32 	%r237, %r310, 16;
	setp.gt.s32 	%p66, %r237, %r185;
	@%p66 bra 	$L__BB11_209;
	mov.b64 	%rd429, {%r777, %r782};
	add.s64 	%rd222, %rd1111, %rd429;
	setp.ne.s64 	%p67, %rd1111, 0;
	mov.u64 	%rd1111, %rd222;
	@%p67 bra 	$L__BB11_209;
	mov.b64 	%rd430, {%r797, %r802};
	mov.b64 	%fd330, %rd430;
	add.f64 	%fd779, %fd779, %fd330;
	mov.b64 	%rd431, {%r807, %r812};
	mov.b64 	%fd331, %rd431;
	add.f64 	%fd780, %fd780, %fd331;
$L__BB11_209:
$L__BB11_210:
	setp.ne.s32 	%p68, %r2482, 101;
	mov.b32 	%r820, -1;
	vote.sync.all.pred 	%p69, %p68, %r820;
	not.pred 	%p70, %p69;
	@%p70 bra 	$L__BB11_233;
	mul.wide.s32 	%rd487, %r2485, 4;
	add.s64 	%rd226, %rd266, %rd487;
$L__BB11_212:
	// begin inline asm
	ld.relaxed.gpu.u32 %r2482, [%rd226];
	// end inline asm
	membar.gl;
	setp.eq.s32 	%p90, %r2482, 99;
	mov.b32 	%r850, -1;
	vote.sync.any.pred 	%p91, %p90, %r850;
	@%p91 bra 	$L__BB11_212;
	setp.eq.s32 	%p92, %r2482, 101;
	@%p92 bra 	$L__BB11_216;
	setp.ne.s32 	%p93, %r2482, 100;
	@%p93 bra 	$L__BB11_217;
	mul.wide.s32 	%rd508, %r2485, 32;
	add.s64 	%rd504, %rd267, %rd508;
	// begin inline asm
	ld.cg.v2.u64 {%rd1119, %rd503}, [%rd504];
	// end inline asm
	add.s64 	%rd507, %rd504, 16;
	// begin inline asm
	ld.cg.v2.u64 {%rd505, %rd506}, [%rd507];
	// end inline asm
	shr.u64 	%rd509, %rd503, 8;
	shr.u64 	%rd510, %rd503, 16;
	shr.u64 	%rd511, %rd503, 24;
	shr.u64 	%rd512, %rd503, 40;
	shr.u64 	%rd513, %rd503, 48;
	shr.u64 	%rd514, %rd503, 56;
	mov.b64 	%fd795, %rd505;
	mov.b64 	%fd796, %rd506;
	cvt.u32.u64 	%r864, %rd511;
	cvt.u32.u64 	%r865, %rd510;
	prmt.b32 	%r866, %r865, %r864, 0x3340U;
	cvt.u32.u64 	%r867, %rd503;
	cvt.u32.u64 	%r868, %rd509;
	prmt.b32 	%r869, %r867, %r868, 0x3340U;
	prmt.b32 	%r2488, %r869, %r866, 0x5410U;
	cvt.u32.u64 	%r870, %rd514;
	cvt.u32.u64 	%r871, %rd513;
	prmt.b32 	%r872, %r871, %r870, 0x3340U;
	{ .reg .b32 tmp; mov.b64 {tmp, %r873}, %rd503; }
	cvt.u32.u64 	%r874, %rd512;
	prmt.b32 	%r875, %r873, %r874, 0x3340U;
	prmt.b32 	%r2489, %r875, %r872, 0x5410U;
	bra.uni 	$L__BB11_217;
$L__BB11_216:
	mul.wide.s32 	%rd495, %r2485, 32;
	add.s64 	%rd491, %rd268, %rd495;
	// begin inline asm
	ld.cg.v2.u64 {%rd1119, %rd490}, [%rd491];
	// end inline asm
	add.s64 	%rd494, %rd491, 16;
	// begin inline asm
	ld.cg.v2.u64 {%rd492, %rd493}, [%rd494];
	// end inline asm
	shr.u64 	%rd496, %rd490, 8;
	shr.u64 	%rd497, %rd490, 16;
	shr.u64 	%rd498, %rd490, 24;
	shr.u64 	%rd499, %rd490, 40;
	shr.u64 	%rd500, %rd490, 48;
	shr.u64 	%rd501, %rd490, 56;
	mov.b64 	%fd795, %rd492;
	mov.b64 	%fd796, %rd493;
	cvt.u32.u64 	%r852, %rd498;
	cvt.u32.u64 	%r853, %rd497;
	prmt.b32 	%r854, %r853, %r852, 0x3340U;
	cvt.u32.u64 	%r855, %rd490;
	cvt.u32.u64 	%r856, %rd496;
	prmt.b32 	%r857, %r855, %r856, 0x3340U;
	prmt.b32 	%r2488, %r857, %r854, 0x5410U;
	cvt.u32.u64 	%r858, %rd501;
	cvt.u32.u64 	%r859, %rd500;
	prmt.b32 	%r860, %r859, %r858, 0x3340U;
	{ .reg .b32 tmp; mov.b64 {tmp, %r861}, %rd490; }
	cvt.u32.u64 	%r862, %rd499;
	prmt.b32 	%r863, %r861, %r862, 0x3340U;
	prmt.b32 	%r2489, %r863, %r860, 0x5410U;
$L__BB11_217:
	mov.b32 	%r915, -1;
	vote.sync.ballot.b32 	%r916, %p92, %r915;
	and.b32  	%r917, %r916, %r602;
	or.b32  	%r918, %r917, -2147483648;
	add.s32 	%r919, %r918, -1;
	not.b32 	%r920, %r918;
	and.b32  	%r921, %r920, %r919;
	popc.b32 	%r255, %r921;
	mov.b64 	{%r877, %r882}, %rd1119;
	mov.b32 	%r913, 1;
	// begin inline asm
	shfl.sync.down.b32 %r876, %r877, %r913, %r255, %r915;
	// end inline asm
	// begin inline asm
	shfl.sync.down.b32 %r881, %r882, %r913, %r255, %r915;
	// end inline asm
	// begin inline asm
	shfl.sync.down.b32 %r886, %r2488, %r913, %r255, %r915;
	// end inline asm
	// begin inline asm
	shfl.sync.down.b32 %r891, %r2489, %r913, %r255, %r915;
	// end inline asm
	mov.b64 	%rd515, %fd795;
	mov.b64 	{%r897, %r902}, %rd515;
	// begin inline asm
	shfl.sync.down.b32 %r896, %r897, %r913, %r255, %r915;
	// end inline asm
	// begin inline asm
	shfl.sync.down.b32 %r901, %r902, %r913, %r255, %r915;
	// end inline asm
	mov.b64 	%rd516, %fd796;
	mov.b64 	{%r907, %r912}, %rd516;
	// begin inline asm
	shfl.sync.down.b32 %r906, %r907, %r913, %r255, %r915;
	// end inline asm
	// begin inline asm
	shfl.sync.down.b32 %r911, %r912, %r913, %r255, %r915;
	// end inline asm
	setp.ge.s32 	%p96, %r310, %r255;
	mov.u64 	%rd1121, %rd1119;
	mov.f64 	%fd799, %fd795;
	mov.f64 	%fd800, %fd796;
	@%p96 bra 	$L__BB11_220;
	mov.b64 	%rd517, {%r876, %r881};
	add.s64 	%rd1121, %rd1119, %rd517;
	setp.ne.s64 	%p97, %rd1119, 0;
	@%p97 bra 	$L__BB11_220;
	mov.b64 	%rd518, {%r896, %r901};
	mov.b64 	%fd353, %rd518;
	add.f64 	%fd799, %fd795, %fd353;
	mov.b64 	%rd519, {%r906, %r911};
	mov.b64 	%fd354, %rd519;
	add.f64 	%fd800, %fd796, %fd354;
$L__BB11_220:
	mov.b64 	{%r925, %r930}, %rd1121;
	mov.b32 	%r961, 2;
	mov.b32 	%r963, -1;
	// begin inline asm
	shfl.sync.down.b32 %r924, %r925, %r961, %r255, %r963;
	// end inline asm
	// begin inline asm
	shfl.sync.down.b32 %r929, %r930, %r961, %r255, %r963;
	// end inline asm
	// begin inline asm
	shfl.sync.down.b32 %r934, %r2488, %r961, %r255, %r963;
	// end inline asm
	// begin inline asm
	shfl.sync.down.b32 %r939, %r2489, %r961, %r255, %r963;
	// end inline asm
	mov.b64 	%rd520, %fd799;
	mov.b64 	{%r945, %r950}, %rd520;
	// begin inline asm
	shfl.sync.down.b32 %r944, %r945, %r961, %r255, %r963;
	// end inline asm
	// begin inline asm
	shfl.sync.down.b32 %r949, %r950, %r961, %r255, %r963;
	// end inline asm
	mov.b64 	%rd521, %fd800;
	mov.b64 	{%r955, %r960}, %rd521;
	// begin inline asm
	shfl.sync.down.b32 %r954, %r955, %r961, %r255, %r963;
	// end inline asm
	// begin inline asm
	shfl.sync.down.b32 %r959, %r960, %r961, %r255, %r963;
	// end inline asm
	setp.gt.s32 	%p98, %r204, %r255;
	@%p98 bra 	$L__BB11_223;
	mov.b64 	%rd522, {%r924, %r929};
	add.s64 	%rd232, %rd1121, %rd522;
	setp.ne.s64 	%p99, %rd1121, 0;
	mov.u64 	%rd1121, %rd232;
	@%p99 bra 	$L__BB11_223;
	mov.b64 	%rd523, {%r944, %r949};
	mov.b64 	%fd355, %rd523;
	add.f64 	%fd799, %fd799, %fd355;
	mov.b64 	%rd524, {%r954, %r959};
	mov.b64 	%fd356, %rd524;
	add.f64 	%fd800, %fd800, %fd356;
$L__BB11_223:
	mov.b64 	{%r967, %r972}, %rd1121;
	mov.b32 	%r1003, 4;
	mov.b32 	%r1005, -1;
	// begin inline asm
	shfl.sync.down.b32 %r966, %r967, %r1003, %r255, %r1005;
	// end inline asm
	// begin inline asm
	shfl.sync.down.b32 %r971, %r972, %r1003, %r255, %r1005;
	// end inline asm
	// begin inline asm
	shfl.sync.down.b32 %r976, %r2488, %r1003, %r255, %r1005;
	// end inline asm
	// begin inline asm
	shfl.sync.down.b32 %r981, %r2489, %r1003, %r255, %r1005;
	// end inline asm
	mov.b64 	%rd525, %fd799;
	mov.b64 	{%r987, %r992}, %rd525;
	// begin inline asm
	shfl.sync.down.b32 %r986, %r987, %r1003, %r255, %r1005;
	// end inline asm
	// begin inline asm
	shfl.sync.down.b32 %r991, %r992, %r1003, %r255, %r1005;
	// end inline asm
	mov.b64 	%rd526, %fd800;
	mov.b64 	{%r997, %r1002}, %rd526;
	// begin inline asm
	shfl.sync.down.b32 %r996, %r997, %r1003, %r255, %r1005;
	// end inline asm
	// begin inline asm
	shfl.sync.down.b32 %r1001, %r1002, %r1003, %r255, %r1005;
	// end inline asm
	setp.gt.s32 	%p100, %r215, %r255;
	@%p100 bra 	$L__BB11_226;
	mov.b64 	%rd527, {%r966, %r971};
	add.s64 	%rd234, %rd1121, %rd527;
	setp.ne.s64 	%p101, %rd1121, 0;
	mov.u64 	%rd1121, %rd234;
	@%p101 bra 	$L__BB11_226;
	mov.b64 	%rd528, {%r986, %r991};
	mov.b64 	%fd357, %rd528;
	add.f64 	%fd799, %fd799, %fd357;
	mov.b64 	%rd529, {%r996, %r1001};
	mov.b64 	%fd358, %rd529;
	add.f64 	%fd800, %fd800, %fd358;
$L__BB11_226:
	mov.b64 	{%r1009, %r1014}, %rd1121;
	mov.b32 	%r1045, 8;
	mov.b32 	%r1047, -1;
	// begin inline asm
	shfl.sync.down.b32 %r1008, %r1009, %r1045, %r255, %r1047;
	// end inline asm
	// begin inline asm
	shfl.sync.down.b32 %r1013, %r1014, %r1045, %r255, %r1047;
	// end inline asm
	// begin inline asm
	shfl.sync.down.b32 %r1018, %r2488, %r1045, %r255, %r1047;
	// end inline asm
	// begin inline asm
	shfl.sync.down.b32 %r1023, %r2489, %r1045, %r255, %r1047;
	// end inline asm
	mov.b64 	%rd530, %fd799;
	mov.b64 	{%r1029, %r1034}, %rd530;
	// begin inline asm
	shfl.sync.down.b32 %r1028, %r1029, %r1045, %r255, %r1047;
	// end inline asm
	// begin inline asm
	shfl.sync.down.b32 %r1033, %r1034, %r1045, %r255, %r1047;
	// end inline asm
	mov.b64 	%rd531, %fd800;
	mov.b64 	{%r1039, %r1044}, %rd531;
	// begin inline asm
	shfl.sync.down.b32 %r1038, %r1039, %r1045, %r255, %r1047;
	// end inline asm
	// begin inline asm
	shfl.sync.down.b32 %r1043, %r1044, %r1045, %r255, %r1047;
	// end inline asm
	setp.gt.s32 	%p102, %r226, %r255;
	@%p102 bra 	$L__BB11_229;
	mov.b64 	%rd532, {%r1008, %r1013};
	add.s64 	%rd236, %rd1121, %rd532;
	setp.ne.s64 	%p103, %rd1121, 0;
	mov.u64 	%rd1121, %rd236;
	@%p103 bra 	$L__BB11_229;
	mov.b64 	%rd533, {%r1028, %r1033};
	mov.b64 	%fd359, %rd533;
	add.f64 	%fd799, %fd799, %fd359;
	mov.b64 	%rd534, {%r1038, %r1043};
	mov.b64 	%fd360, %rd534;
	add.f64 	%fd800, %fd800, %fd360;
$L__BB11_229:
	mov.b64 	{%r1051, %r1056}, %rd1121;
	mov.b32 	%r1087, 16;
	mov.b32 	%r1089, -1;
	// begin inline asm
	shfl.sync.down.b32 %r1050, %r1051, %r1087, %r255, %r1089;
	// end inline asm
	// begin inline asm
	shfl.sync.down.b32 %r1055, %r1056, %r1087, %r255, %r1089;
	// end inline asm
	// begin inline asm
	shfl.sync.down.b32 %r1060, %r2488, %r1087, %r255, %r1089;
	// end inline asm
	// begin inline asm
	shfl.sync.down.b32 %r1065, %r2489, %r1087, %r255, %r1089;
	// end inline asm
	mov.b64 	%rd535, %fd799;
	mov.b64 	{%r1071, %r1076}, %rd535;
	// begin inline asm
	shfl.sync.down.b32 %r1070, %r1071, %r1087, %r255, %r1089;
	// end inline asm
	// begin inline asm
	shfl.sync.down.b32 %r1075, %r1076, %r1087, %r255, %r1089;
	// end inline asm
	mov.b64 	%rd536, %fd800;
	mov.b64 	{%r1081, %r1086}, %rd536;
	// begin inline asm
	shfl.sync.down.b32 %r1080, %r1081, %r1087, %r255, %r1089;
	// end inline asm
	// begin inline asm
	shfl.sync.down.b32 %r1085, %r1086, %r1087, %r255, %r1089;
	// end inline asm
	setp.gt.s32 	%p104, %r237, %r255;
	@%p104 bra 	$L__BB11_232;
	mov.b64 	%rd537, {%r1050, %r1055};
	add.s64 	%rd238, %rd1121, %rd537;
	setp.ne.s64 	%p105, %rd1121, 0;
	mov.u64 	%rd1121, %rd238;
	@%p105 bra 	$L__BB11_232;
	mov.b64 	%rd538, {%r1070, %r1075};
	mov.b64 	%fd361, %rd538;
	add.f64 	%fd799, %fd799, %fd361;
	mov.b64 	%rd539, {%r1080, %r1085};
	mov.b64 	%fd362, %rd539;
	add.f64 	%fd800, %fd800, %fd362;
$L__BB11_232:
	add.s64 	%rd240, %rd1121, %rd1111;
	setp.eq.s64 	%p106, %rd1111, 0;
	add.f64 	%fd363, %fd779, %fd799;
	add.f64 	%fd364, %fd780, %fd800;
	selp.f64 	%fd779, %fd363, %fd779, %p106;
	selp.f64 	%fd780, %fd364, %fd780, %p106;
	add.s32 	%r2485, %r2485, -32;
	mov.u64 	%rd1111, %rd240;
	bra.uni 	$L__BB11_210;
$L__BB11_233:
	setp.ne.s32 	%p71, %r164, 0;
	@%p71 bra 	$L__BB11_235;
	add.s64 	%rd434, %rd1111, %rd207;
	setp.eq.s64 	%p72, %rd207, 0;
	add.f64 	%fd333, %fd145, %fd779;
	add.f64 	%fd334, %fd146, %fd780;
	selp.f64 	%fd335, %fd333, %fd145, %p72;
	selp.f64 	%fd336, %fd334, %fd146, %p72;
	mul.wide.u32 	%rd440, %r1, 32;
	add.s64 	%rd441, %rd268, %rd440;
	add.s64 	%rd433, %rd441, 1024;
	mov.b64 	%rd437, %fd335;
	mov.b64 	%rd438, %fd336;
	mov.b64 	%rd435, 0;
	// begin inline asm
	st.cg.v2.u64 [%rd433], {%rd434, %rd435};
	// end inline asm
	add.s64 	%rd436, %rd441, 1040;
	// begin inline asm
	st.cg.v2.u64 [%rd436], {%rd437, %rd438};
	// end inline asm
	mul.wide.u32 	%rd442, %r1, 4;
	add.s64 	%rd443, %rd266, %rd442;
	add.s64 	%rd439, %rd443, 128;
	mov.b32 	%r822, 101;
	// begin inline asm
	st.release.gpu.u32 [%rd439], %r822;
	// end inline asm
	st.shared.u64 	[_ZN6thrust24THRUST_300001_SM_1000_NS8cuda_cub4core6detail5shmemE+336], %rd1111;
	st.shared.v2.u32 	[_ZN6thrust24THRUST_300001_SM_1000_NS8cuda_cub4core6detail5shmemE+344], {%r2470, %r2471};
	st.shared.v2.f64 	[_ZN6thrust24THRUST_300001_SM_1000_NS8cuda_cub4core6detail5shmemE+352], {%fd779, %fd780};
	st.shared.u64 	[_ZN6thrust24THRUST_300001_SM_1000_NS8cuda_cub4core6detail5shmemE+368], %rd434;
	mov.b32 	%r823, 0;
	st.shared.v2.u32 	[_ZN6thrust24THRUST_300001_SM_1000_NS8cuda_cub4core6detail5shmemE+376], {%r823, %r823};
	st.shared.v2.f64 	[_ZN6thrust24THRUST_300001_SM_1000_NS8cuda_cub4core6detail5shmemE+384], {%fd335, %fd336};
$L__BB11_235:
	setp.ne.s32 	%p73, %r310, 0;
	@%p73 bra 	$L__BB11_237;
	st.shared.u64 	[_ZN6thrust24THRUST_300001_SM_1000_NS8cuda_cub4core6detail5shmemE+272], %rd1111;
	st.shared.v2.u32 	[_ZN6thrust24THRUST_300001_SM_1000_NS8cuda_cub4core6detail5shmemE+280], {%r2470, %r2471};
	st.shared.v2.f64 	[_ZN6thrust24THRUST_300001_SM_1000_NS8cuda_cub4core6detail5shmemE+288], {%fd779, %fd780};
	mov.u64 	%rd1125, %rd1111;
	mov.f64 	%fd807, %fd779;
	mov.f64 	%fd808, %fd780;
$L__BB11_237:
	setp.eq.s32 	%p74, %r164, 0;
	bar.sync 	0;
	@%p74 bra 	$L__BB11_240;
	ld.shared.u64 	%rd444, [_ZN6thrust24THRUST_300001_SM_1000_NS8cuda_cub4core6detail5shmemE+272];
	add.s64 	%rd242, %rd444, %rd1125;
	setp.ne.s64 	%p75, %rd1125, 0;
	mov.u64 	%rd1125, %rd242;
	@%p75 bra 	$L__BB11_240;
	ld.shared.v2.f64 	{%fd337, %fd338}, [_ZN6thrust24THRUST_300001_SM_1000_NS8cuda_cub4core6detail5shmemE+288];
	add.f64 	%fd807, %fd807, %fd337;
	add.f64 	%fd808, %fd808, %fd338;
$L__BB11_240:
	selp.u64 	%rd445, 1, 0, %p3;
	add.s64 	%rd244, %rd1125, %rd445;
	add.f64 	%fd339, %fd807, %fd133;
	add.f64 	%fd340, %fd808, %fd134;
	selp.f64 	%fd213, %fd133, %fd339, %p3;
	selp.f64 	%fd214, %fd134, %fd340, %p3;
	add.s64 	%rd245, %rd203, %rd1125;
	add.f64 	%fd341, %fd213, %fd135;
	add.f64 	%fd342, %fd214, %fd136;
	selp.f64 	%fd215, %fd135, %fd341, %p4;
	selp.f64 	%fd216, %fd136, %fd342, %p4;
	ld.shared.u64 	%rd246, [_ZN6thrust24THRUST_300001_SM_1000_NS8cuda_cub4core6detail5shmemE+400];
	ld.shared.u64 	%rd1132, [_ZN6thrust24THRUST_300001_SM_1000_NS8cuda_cub4core6detail5shmemE+368];
	ld.shared.v2.f64 	{%fd217, %fd218}, [_ZN6thrust24THRUST_300001_SM_1000_NS8cuda_cub4core6detail5shmemE+384];
	ld.shared.u64 	%rd248, [_ZN6thrust24THRUST_300001_SM_1000_NS8cuda_cub4core6detail5shmemE+336];
	setp.lt.s64 	%p76, %rd246, 257;
	@%p76 bra 	$L__BB11_254;
	bar.sync 	0;
	not.pred 	%p80, %p3;
	@%p80 bra 	$L__BB11_243;
	cvt.u32.u64 	%r824, %rd248;
	cvt.u32.u64 	%r825, %rd1125;
	sub.s32 	%r826, %r825, %r824;
	shl.b32 	%r827, %r826, 5;
	mov.u32 	%r828, _ZN6thrust24THRUST_300001_SM_1000_NS8cuda_cub4core6detail5shmemE;
	add.s32 	%r829, %r828, %r827;
	st.shared.u64 	[%r829], %rd1110;
	st.shared.v2.f64 	[%r829+16], {%fd807, %fd808};
$L__BB11_243:
	not.pred 	%p81, %p4;
	@%p81 bra 	$L__BB11_245;
	cvt.u32.u64 	%r830, %rd248;
	cvt.u32.u64 	%r831, %rd244;
	sub.s32 	%r832, %r831, %r830;
	shl.b32 	%r833, %r832, 5;
	mov.u32 	%r834, _ZN6thrust24THRUST_300001_SM_1000_NS8cuda_cub4core6detail5shmemE;
	add.s32 	%r835, %r834, %r833;
	st.shared.u64 	[%r835], %rd181;
	st.shared.v2.f64 	[%r835+16], {%fd213, %fd214};
$L__BB11_245:
	not.pred 	%p82, %p5;
	@%p82 bra 	$L__BB11_247;
	cvt.u32.u64 	%r836, %rd248;
	cvt.u32.u64 	%r837, %rd245;
	sub.s32 	%r838, %r837, %r836;
	shl.b32 	%r839, %r838, 5;
	mov.u32 	%r840, _ZN6thrust24THRUST_300001_SM_1000_NS8cuda_cub4core6detail5shmemE;
	add.s32 	%r841, %r840, %r839;
	st.shared.u64 	[%r841], %rd182;
	st.shared.v2.f64 	[%r841+16], {%fd215, %fd216};
$L__BB11_247:
	bar.sync 	0;
	cvt.u64.u32 	%rd1131, %r164;
	setp.le.u64 	%p83, %rd246, %rd1131;
	@%p83 bra 	$L__BB11_260;
	not.b64 	%rd458, %rd1131;
	add.s64 	%rd250, %rd246, %rd458;
	shr.u64 	%rd459, %rd250, 8;
	add.s64 	%rd460, %rd459, 1;
	and.b64  	%rd1127, %rd460, 3;
	and.b64  	%rd461, %rd250, 768;
	setp.eq.s64 	%p84, %rd461, 768;
	@%p84 bra 	$L__BB11_251;
	add.s64 	%rd462, %rd248, %rd1131;
	shl.b64 	%rd463, %rd462, 4;
	add.s64 	%rd1129, %rd8, %rd463;
	shl.b64 	%rd464, %rd462, 3;
	add.s64 	%rd1128, %rd7, %rd464;
	shl.b32 	%r842, %r164, 5;
	mov.u32 	%r843, _ZN6thrust24THRUST_300001_SM_1000_NS8cuda_cub4core6detail5shmemE;
	add.s32 	%r844, %r842, %r843;
	add.s32 	%r2496, %r844, 16;
	shl.b64 	%rd465, %rd1127, 8;
	add.s64 	%rd1131, %rd465, %rd1131;
$L__BB11_250:
	.pragma "nounroll";
	ld.shared.u64 	%rd466, [%r2496+-16];
	ld.shared.v2.f64 	{%fd343, %fd344}, [%r2496];
	st.global.u64 	[%rd1128], %rd466;
	st.global.v2.f64 	[%rd1129], {%fd343, %fd344};
	add.s64 	%rd1129, %rd1129, 4096;
	add.s64 	%rd1128, %rd1128, 2048;
	add.s32 	%r2496, %r2496, 8192;
	add.s64 	%rd1127, %rd1127, -1;
	setp.ne.s64 	%p85, %rd1127, 0;
	@%p85 bra 	$L__BB11_250;
$L__BB11_251:
	setp.lt.u64 	%p86, %rd250, 768;
	@%p86 bra 	$L__BB11_260;
	mov.u32 	%r847, _ZN6thrust24THRUST_300001_SM_1000_NS8cuda_cub4core6detail5shmemE;
$L__BB11_253:
	cvt.u32.u64 	%r845, %rd1131;
	add.s64 	%rd467, %rd1131, %rd248;
	shl.b32 	%r846, %r845, 5;
	add.s32 	%r848, %r847, %r846;
	ld.shared.u64 	%rd468, [%r848];
	ld.shared.v2.f64 	{%fd345, %fd346}, [%r848+16];
	shl.b64 	%rd469, %rd467, 3;
	add.s64 	%rd470, %rd7, %rd469;
	st.global.u64 	[%rd470], %rd468;
	shl.b64 	%rd471, %rd467, 4;
	add.s64 	%rd472, %rd8, %rd471;
	st.global.v2.f64 	[%rd472], {%fd345, %fd346};
	and.b64  	%rd473, %rd1131, 4294967295;
	add.s64 	%rd474, %rd248, %rd473;
	ld.shared.u64 	%rd475, [%r848+8192];
	ld.shared.v2.f64 	{%fd347, %fd348}, [%r848+8208];
	shl.b64 	%rd476, %rd474, 3;
	add.s64 	%rd477, %rd7, %rd476;
	st.global.u64 	[%rd477+2048], %rd475;
	shl.b64 	%rd478, %rd474, 4;
	add.s64 	%rd479, %rd8, %rd478;
	st.global.v2.f64 	[%rd479+4096], {%fd347, %fd348};
	ld.shared.u64 	%rd480, [%r848+16384];
	ld.shared.v2.f64 	{%fd349, %fd350}, [%r848+16400];
	st.global.u64 	[%rd477+4096], %rd480;
	st.global.v2.f64 	[%rd479+8192], {%fd349, %fd350};
	ld.shared.u64 	%rd481, [%r848+24576];
	ld.shared.v2.f64 	{%fd351, %fd352}, [%r848+24592];
	st.global.u64 	[%rd477+6144], %rd481;
	st.global.v2.f64 	[%rd479+12288], {%fd351, %fd352};
	add.s64 	%rd482, %rd1131, 1024;
	and.b64  	%rd1131, %rd482, 4294967295;
	setp.gt.u64 	%p87, %rd246, %rd1131;
	@%p87 bra 	$L__BB11_253;
	bra.uni 	$L__BB11_260;
$L__BB11_254:
	not.pred 	%p77, %p3;
	@%p77 bra 	$L__BB11_256;
	shl.b64 	%rd446, %rd1125, 3;
	add.s64 	%rd447, %rd7, %rd446;
	st.global.u64 	[%rd447], %rd1110;
	shl.b64 	%rd448, %rd1125, 4;
	add.s64 	%rd449, %rd8, %rd448;
	st.global.v2.f64 	[%rd449], {%fd807, %fd808};
$L__BB11_256:
	not.pred 	%p78, %p4;
	@%p78 bra 	$L__BB11_258;
	shl.b64 	%rd450, %rd244, 3;
	add.s64 	%rd451, %rd7, %rd450;
	st.global.u64 	[%rd451], %rd181;
	shl.b64 	%rd452, %rd244, 4;
	add.s64 	%rd453, %rd8, %rd452;
	st.global.v2.f64 	[%rd453], {%fd213, %fd214};
$L__BB11_258:
	not.pred 	%p79, %p5;
	@%p79 bra 	$L__BB11_260;
	shl.b64 	%rd454, %rd245, 3;
	add.s64 	%rd455, %rd7, %rd454;
	st.global.u64 	[%rd455], %rd182;
	shl.b64 	%rd456, %rd245, 4;
	add.s64 	%rd457, %rd8, %rd456;
	st.global.v2.f64 	[%rd457], {%fd215, %fd216};
$L__BB11_260:
	setp.ne.s32 	%p88, %r164, 255;
	@%p88 bra 	$L__BB11_264;
	setp.ne.s64 	%p89, %rd10, 768;
	@%p89 bra 	$L__BB11_263;
	shl.b64 	%rd483, %rd1132, 3;
	add.s64 	%rd484, %rd7, %rd483;
	st.global.u64 	[%rd484], %rd183;
	shl.b64 	%rd485, %rd1132, 4;
	add.s64 	%rd486, %rd8, %rd485;
	st.global.v2.f64 	[%rd486], {%fd217, %fd218};
	add.s64 	%rd1132, %rd1132, 1;
$L__BB11_263:
	st.global.u64 	[%rd1], %rd1132;
$L__BB11_264:
	ret;

}
	// .globl	_ZN3cub18CUB_300001_SM_10006detail11EmptyKernelIvEEvv
.visible .entry _ZN3cub18CUB_300001_SM_10006detail11EmptyKernelIvEEvv()
{


	ret;

}
	// .globl	_ZN3cub18CUB_300001_SM_10006detail8for_each13static_kernelINS2_12policy_hub_t12policy_500_tEmN6thrust24THRUST_300001_SM_1000_NS8cuda_cub20__uninitialized_fill7functorINS7_10device_ptrImEEmEEEEvT0_T1_
.visible .entry _ZN3cub18CUB_300001_SM_10006detail8for_each13static_kernelINS2_12policy_hub_t12policy_500_tEmN6thrust24THRUST_300001_SM_1000_NS8cuda_cub20__uninitialized_fill7functorINS7_10device_ptrImEEmEEEEvT0_T1_(
	.param .u64 _ZN3cub18CUB_300001_SM_10006detail8for_each13static_kernelINS2_12policy_hub_t12policy_500_tEmN6thrust24THRUST_300001_SM_1000_NS8cuda_cub20__uninitialized_fill7functorINS7_10device_ptrImEEmEEEEvT0_T1__param_0,
	.param .align 8 .b8 _ZN3cub18CUB_300001_SM_10006detail8for_each13static_kernelINS2_12policy_hub_t12policy_500_tEmN6thrust24THRUST_300001_SM_1000_NS8cuda_cub20__uninitialized_fill7functorINS7_10device_ptrImEEmEEEEvT0_T1__param_1[16]
)
.maxntid 256
{
	.reg .pred 	%p<4>;
	.reg .b32 	%r<5>;
	.reg .b64 	%rd<18>;

	ld.param.u64 	%rd6, [_ZN3cub18CUB_300001_SM_10006detail8for_each13static_kernelINS2_12policy_hub_t12policy_500_tEmN6thrust24THRUST_300001_SM_1000_NS8cuda_cub20__uninitialized_fill7functorINS7_10device_ptrImEEmEEEEvT0_T1__param_1+8];
	ld.param.u64 	%rd5, [_ZN3cub18CUB_300001_SM_10006detail8for_each13static_kernelINS2_12policy_hub_t12policy_500_tEmN6thrust24THRUST_300001_SM_1000_NS8cuda_cub20__uninitialized_fill7functorINS7_10device_ptrImEEmEEEEvT0_T1__param_1];
	ld.param.u64 	%rd7, [_ZN3cub18CUB_300001_SM_10006detail8for_each13static_kernelINS2_12policy_hub_t12policy_500_tEmN6thrust24THRUST_300001_SM_1000_NS8cuda_cub20__uninitialized_fill7functorINS7_10device_ptrImEEmEEEEvT0_T1__param_0];
	mov.u32 	%r2, %ctaid.x;
	mul.wide.u32 	%rd1, %r2, 512;
	sub.s64 	%rd2, %rd7, %rd1;
	setp.lt.u64 	%p1, %rd2, 512;
	@%p1 bra 	$L__BB13_2;
	mov.u32 	%r4, %tid.x;
	cvta.to.global.u64 	%rd13, %rd5;
	cvt.u64.u32 	%rd14, %r4;
	add.s64 	%rd15, %rd1, %rd14;
	shl.b64 	%rd16, %rd15, 3;
	add.s64 	%rd17, %rd13, %rd16;
	st.global.u64 	[%rd17], %rd6;
	st.global.u64 	[%rd17+2048], %rd6;
	bra.uni 	$L__BB13_6;
$L__BB13_2:
	cvta.to.global.u64 	%rd8, %rd5;
	mov.u32 	%r1, %tid.x;
	cvt.u64.u32 	%rd9, %r1;
	setp.le.u64 	%p2, %rd2, %rd9;
	add.s64 	%rd10, %rd1, %rd9;
	shl.b64 	%rd11, %rd10, 3;
	add.s64 	%rd4, %rd8, %rd11;
	@%p2 bra 	$L__BB13_4;
	st.global.u64 	[%rd4], %rd6;
$L__BB13_4:
	add.s32 	%r3, %r1, 256;
	cvt.u64.u32 	%rd12, %r3;
	setp.le.u64 	%p3, %rd2, %rd12;
	@%p3 bra 	$L__BB13_6;
	st.global.u64 	[%rd4+2048], %rd6;
$L__BB13_6:
	ret;

}
	// .globl	_ZN3cub18CUB_300001_SM_10006detail8for_each13static_kernelINS2_12policy_hub_t12policy_500_tEmN6thrust24THRUST_300001_SM_1000_NS8cuda_cub20__uninitialized_fill7functorINS7_10device_ptrI7double2EESC_EEEEvT0_T1_
.visible .entry _ZN3cub18CUB_300001_SM_10006detail8for_each13static_kernelINS2_12policy_hub_t12policy_500_tEmN6thrust24THRUST_300001_SM_1000_NS8cuda_cub20__uninitialized_fill7functorINS7_10device_ptrI7double2EESC_EEEEvT0_T1_(
	.param .u64 _ZN3cub18CUB_300001_SM_10006detail8for_each13static_kernelINS2_12policy_hub_t12policy_500_tEmN6thrust24THRUST_300001_SM_1000_NS8cuda_cub20__uninitialized_fill7functorINS7_10device_ptrI7double2EESC_EEEEvT0_T1__param_0,
	.param .align 16 .b8 _ZN3cub18CUB_300001_SM_10006detail8for_each13static_kernelINS2_12policy_hub_t12policy_500_tEmN6thrust24THRUST_300001_SM_1000_NS8cuda_cub20__uninitialized_fill7functorINS7_10device_ptrI7double2EESC_EEEEvT0_T1__param_1[32]
)
.maxntid 256
{
	.reg .pred 	%p<4>;
	.reg .b16 	%rs<9>;
	.reg .b32 	%r<15>;
	.reg .b64 	%rd<16>;
	.reg .b64 	%fd<5>;

	ld.param.u64 	%rd4, [_ZN3cub18CUB_300001_SM_10006detail8for_each13static_kernelINS2_12policy_hub_t12policy_500_tEmN6thrust24THRUST_300001_SM_1000_NS8cuda_cub20__uninitialized_fill7functorINS7_10device_ptrI7double2EESC_EEEEvT0_T1__param_1];
	ld.param.u64 	%rd5, [_ZN3cub18CUB_300001_SM_10006detail8for_each13static_kernelINS2_12policy_hub_t12policy_500_tEmN6thrust24THRUST_300001_SM_1000_NS8cuda_cub20__uninitialized_fill7functorINS7_10device_ptrI7double2EESC_EEEEvT0_T1__param_0];
	ld.param.v2.f64 	{%fd3, %fd4}, [_ZN3cub18CUB_300001_SM_10006detail8for_each13static_kernelINS2_12policy_hub_t12policy_500_tEmN6thrust24THRUST_300001_SM_1000_NS8cuda_cub20__uninitialized_fill7functorINS7_10device_ptrI7double2EESC_EEEEvT0_T1__param_1+16];
	mov.u32 	%r12, %ctaid.x;
	mul.wide.u32 	%rd1, %r12, 512;
	sub.s64 	%rd2, %rd5, %rd1;
	setp.lt.u64 	%p1, %rd2, 512;
	@%p1 bra 	$L__BB14_2;
	mov.u32 	%r14, %tid.x;
	cvta.to.global.u64 	%rd11, %rd4;
	cvt.u64.u32 	%rd12, %r14;
	add.s64 	%rd13, %rd1, %rd12;
	shl.b64 	%rd14, %rd13, 4;
	add.s64 	%rd15, %rd11, %rd14;
	st.global.v2.f64 	[%rd15], {%fd3, %fd4};
	st.global.v2.f64 	[%rd15+4096], {%fd3, %fd4};
	bra.uni 	$L__BB14_6;
$L__BB14_2:
	cvta.to.global.u64 	%rd6, %rd4;
	mov.u32 	%r1, %tid.x;
	cvt.u64.u32 	%rd7, %r1;
	setp.le.u64 	%p2, %rd2, %rd7;
	add.s64 	%rd8, %rd1, %rd7;
	shl.b64 	%rd9, %rd8, 4;
	add.s64 	%rd3, %rd6, %rd9;
	@%p2 bra 	$L__BB14_4;
	st.global.v2.f64 	[%rd3], {%fd3, %fd4};
$L__BB14_4:
	add.s32 	%r13, %r1, 256;
	cvt.u64.u32 	%rd10, %r13;
	setp.le.u64 	%p3, %rd2, %rd10;
	@%p3 bra 	$L__BB14_6;
	st.global.v2.f64 	[%rd3+4096], {%fd3, %fd4};
$L__BB14_6:
	ret;

}
	// .globl	_ZN3cub18CUB_300001_SM_10006detail10radix_sort31DeviceRadixSortSingleTileKernelINS1_5radix10policy_hubIm7double2yE10Policy1000ELNS0_9SortOrderE0EmS6_yNS1_21identity_decomposer_tEEEvPKT1_PSB_PKT2_PSF_T3_iiT4_
.visible .entry _ZN3cub18CUB_300001_SM_10006detail10radix_sort31DeviceRadixSortSingleTileKernelINS1_5radix10policy_hubIm7double2yE10Policy1000ELNS0_9SortOrderE0EmS6_yNS1_21identity_decomposer_tEEEvPKT1_PSB_PKT2_PSF_T3_iiT4_(
	.param .u64 .ptr .align 1 _ZN3cub18CUB_300001_SM_10006detail10radix_sort31DeviceRadixSortSingleTileKernelINS1_5radix10policy_hubIm7double2yE10Policy1000ELNS0_9SortOrderE0EmS6_yNS1_21identity_decomposer_tEEEvPKT1_PSB_PKT2_PSF_T3_iiT4__param_0,
	.param .u64 .ptr .align 1 _ZN3cub18CUB_300001_SM_10006detail10radix_sort31DeviceRadixSortSingleTileKernelINS1_5radix10policy_hubIm7double2yE10Policy1000ELNS0_9SortOrderE0EmS6_yNS1_21identity_decomposer_tEEEvPKT1_PSB_PKT2_PSF_T3_iiT4__param_1,
	.param .u64 .ptr .align 1 _ZN3cub18CUB_300001_SM_10006detail10radix_sort31DeviceRadixSortSingleTileKernelINS1_5radix10policy_hubIm7double2yE10Policy1000ELNS0_9SortOrderE0EmS6_yNS1_21identity_decomposer_tEEEvPKT1_PSB_PKT2_PSF_T3_iiT4__param_2,
	.param .u64 .ptr .align 1 _ZN3cub18CUB_300001_SM_10006detail10radix_sort31DeviceRadixSortSingleTileKernelINS1_5radix10policy_hubIm7double2yE10Policy1000ELNS0_9SortOrderE0EmS6_yNS1_21identity_decomposer_tEEEvPKT1_PSB_PKT2_PSF_T3_iiT4__param_3,
	.param .u64 _ZN3cub18CUB_300001_SM_10006detail10radix_sort31DeviceRadixSortSingleTileKernelINS1_5radix10policy_hubIm7double2yE10Policy1000ELNS0_9SortOrderE0EmS6_yNS1_21identity_decomposer_tEEEvPKT1_PSB_PKT2_PSF_T3_iiT4__param_4,
	.param .u32 _ZN3cub18CUB_300001_SM_10006detail10radix_sort31DeviceRadixSortSingleTileKernelINS1_5radix10policy_hubIm7double2yE10Policy1000ELNS0_9SortOrderE0EmS6_yNS1_21identity_decomposer_tEEEvPKT1_PSB_PKT2_PSF_T3_iiT4__param_5,
	.param .u32 _ZN3cub18CUB_300001_SM_10006detail10radix_sort31DeviceRadixSortSingleTileKernelINS1_5radix10policy_hubIm7double2yE10Policy1000ELNS0_9SortOrderE0EmS6_yNS1_21identity_decomposer_tEEEvPKT1_PSB_PKT2_PSF_T3_iiT4__param_6,
	.param .align 1 .b8 _ZN3cub18CUB_300001_SM_10006detail10radix_sort31DeviceRadixSortSingleTileKernelINS1_5radix10policy_hubIm7double2yE10Policy1000ELNS0_9SortOrderE0EmS6_yNS1_21identity_decomposer_tEEEvPKT1_PSB_PKT2_PSF_T3_iiT4__param_7[1]
)
.maxntid 256
.minnctapersm 1
{
	.reg .pred 	%p<28>;
	.reg .b16 	%rs<9>;
	.reg .b32 	%r<281>;
	.reg .b64 	%rd<67>;
	.reg .b64 	%fd<61>;
	// demoted variable
	.shared .align 16 .b8 _ZZN3cub18CUB_300001_SM_10006detail10radix_sort31DeviceRadixSortSingleTileKernelINS1_5radix10policy_hubIm7double2yE10Policy1000ELNS0_9SortOrderE0EmS6_yNS1_21identity_decomposer_tEEEvPKT1_PSB_PKT2_PSF_T3_iiT4_E12temp_storage[33856];
	ld.param.u64 	%rd31, [_ZN3cub18CUB_300001_SM_10006detail10radix_sort31DeviceRadixSortSingleTileKernelINS1_5radix10policy_hubIm7double2yE10Policy1000ELNS0_9SortOrderE0EmS6_yNS1_21identity_decomposer_tEEEvPKT1_PSB_PKT2_PSF_T3_iiT4__param_0];
	ld.param.u64 	%rd26, [_ZN3cub18CUB_300001_SM_10006detail10radix_sort31DeviceRadixSortSingleTileKernelINS1_5radix10policy_hubIm7double2yE10Policy1000ELNS0_9SortOrderE0EmS6_yNS1_21identity_decomposer_tEEEvPKT1_PSB_PKT2_PSF_T3_iiT4__param_1];
	ld.param.u64 	%rd27, [_ZN3cub18CUB_300001_SM_10006detail10radix_sort31DeviceRadixSortSingleTileKernelINS1_5radix10policy_hubIm7double2yE10Policy1000ELNS0_9SortOrderE0EmS6_yNS1_21identity_decomposer_tEEEvPKT1_PSB_PKT2_PSF_T3_iiT4__param_2];
	ld.param.u64 	%rd28, [_ZN3cub18CUB_300001_SM_10006detail10radix_sort31DeviceRadixSortSingleTileKernelINS1_5radix10policy_hubIm7double2yE10Policy1000ELNS0_9SortOrderE0EmS6_yNS1_21identity_decomposer_tEEEvPKT1_PSB_PKT2_PSF_T3_iiT4__param_3];
	ld.param.u64 	%rd29, [_ZN3cub18CUB_300001_SM_10006detail10radix_sort31DeviceRadixSortSingleTileKernelINS1_5radix10policy_hubIm7double2yE10Policy1000ELNS0_9SortOrderE0EmS6_yNS1_21identity_decomposer_tEEEvPKT1_PSB_PKT2_PSF_T3_iiT4__param_4];
	ld.param.u32 	%r70, [_ZN3cub18CUB_300001_SM_10006detail10radix_sort31DeviceRadixSortSingleTileKernelINS1_5radix10policy_hubIm7double2yE10Policy1000ELNS0_9SortOrderE0EmS6_yNS1_21identity_decomposer_tEEEvPKT1_PSB_PKT2_PSF_T3_iiT4__param_5];
	ld.param.u32 	%r71, [_ZN3cub18CUB_300001_SM_10006detail10radix_sort31DeviceRadixSortSingleTileKernelINS1_5radix10policy_hubIm7double2yE10Policy1000ELNS0_9SortOrderE0EmS6_yNS1_21identity_decomposer_tEEEvPKT1_PSB_PKT2_PSF_T3_iiT4__param_6];
	cvta.to.global.u64 	%rd32, %rd31;
	cvt.u32.u64 	%r1, %rd29;
	mov.u32 	%r2, %tid.x;
	shl.b32 	%r3, %r2, 2;
	setp.ge.s32 	%p1, %r3, %r1;
	mul.wide.u32 	%rd33, %r3, 8;
	add.s64 	%rd1, %rd32, %rd33;
	mov.b64 	%rd66, -1;
	@%p1 bra 	$L__BB15_2;
	ld.global.u64 	%rd66, [%rd1];
$L__BB15_2:
	add.s32 	%r4, %r3, 1;
	setp.ge.s32 	%p2, %r4, %r1;
	mov.b64 	%rd65, -1;
	@%p2 bra 	$L__BB15_4;
	ld.global.u64 	%rd65, [%rd1+8];
$L__BB15_4:
	add.s32 	%r5, %r3, 2;
	setp.ge.s32 	%p3, %r5, %r1;
	mov.b64 	%rd64, -1;
	@%p3 bra 	$L__BB15_6;
	ld.global.u64 	%rd64, [%rd1+16];
$L__BB15_6:
	add.s32 	%r6, %r3, 3;
	setp.ge.s32 	%p4, %r6, %r1;
	mov.b64 	%rd63, -1;
	@%p4 bra 	$L__BB15_8;
	ld.global.u64 	%rd63, [%rd1+24];
$L__BB15_8:
	bar.sync 	0;
	mov.b64 	{%r72, %r73}, %rd29;
	shfl.sync.idx.b32	%r7|%p5, %r72, 0, 31, -1;
	shfl.sync.idx.b32	%r74|%p6, %r73, 0, 31, -1;
	mov.b64 	%rd10, {%r7, %r74};
	setp.ge.s32 	%p7, %r3, %r7;
	cvta.to.global.u64 	%rd37, %rd27;
	mul.wide.u32 	%rd38, %r3, 16;
	add.s64 	%rd11, %rd37, %rd38;
	@%p7 bra 	$L__BB15_10;
	ld.global.v2.f64 	{%fd60, %fd59}, [%rd11];
$L__BB15_10:
	setp.ge.s32 	%p8, %r4, %r7;
	@%p8 bra 	$L__BB15_12;
	ld.global.v2.f64 	{%fd58, %fd57}, [%rd11+16];
$L__BB15_12:
	setp.ge.s32 	%p9, %r5, %r7;
	@%p9 bra 	$L__BB15_14;
	ld.global.v2.f64 	{%fd56, %fd55}, [%rd11+32];
$L__BB15_14:
	setp.ge.s32 	%p10, %r6, %r7;
	@%p10 bra 	$L__BB15_16;
	ld.global.v2.f64 	{%fd54, %fd53}, [%rd11+48];
$L__BB15_16:
	bar.sync 	0;
	shr.u32 	%r8, %r2, 5;
	mov.u32 	%r77, _ZZN3cub18CUB_300001_SM_10006detail10radix_sort31DeviceRadixSortSingleTileKernelINS1_5radix10policy_hubIm7double2yE10Policy1000ELNS0_9SortOrderE0EmS6_yNS1_21identity_decomposer_tEEEvPKT1_PSB_PKT2_PSF_T3_iiT4_E12temp_storage;
	add.s32 	%r9, %r77, %r3;
	shl.b32 	%r78, %r2, 7;
	add.s32 	%r10, %r9, %r78;
	shl.b32 	%r79, %r8, 2;
	add.s32 	%r80, %r77, %r79;
	add.s32 	%r11, %r80, 33792;
	mad.lo.s32 	%r12, %r2, -100, %r10;
	shl.b32 	%r81, %r2, 5;
	add.s32 	%r13, %r12, %r81;
	add.s32 	%r278, %r70, 6;
	sub.s32 	%r277, %r71, %r70;
$L__BB15_17:
	add.s32 	%r87, %r278, -6;
	min.s32 	%r82, %r277, 6;
	mov.b32 	%r116, 0;
	st.shared.u32 	[%r9], %r116;
	st.shared.u32 	[%r9+1024], %r116;
	st.shared.u32 	[%r9+2048], %r116;
	st.shared.u32 	[%r9+3072], %r116;
	st.shared.u32 	[%r9+4096], %r116;
	st.shared.u32 	[%r9+5120], %r116;
	st.shared.u32 	[%r9+6144], %r116;
	st.shared.u32 	[%r9+7168], %r116;
	st.shared.u32 	[%r9+8192], %r116;
	st.shared.u32 	[%r9+9216], %r116;
	st.shared.u32 	[%r9+10240], %r116;
	st.shared.u32 	[%r9+11264], %r116;
	st.shared.u32 	[%r9+12288], %r116;
	st.shared.u32 	[%r9+13312], %r116;
	st.shared.u32 	[%r9+14336], %r116;
	st.shared.u32 	[%r9+15360], %r116;
	st.shared.u32 	[%r9+16384], %r116;
	st.shared.u32 	[%r9+17408], %r116;
	st.shared.u32 	[%r9+18432], %r116;
	st.shared.u32 	[%r9+19456], %r116;
	st.shared.u32 	[%r9+20480], %r116;
	st.shared.u32 	[%r9+21504], %r116;
	st.shared.u32 	[%r9+22528], %r116;
	st.shared.u32 	[%r9+23552], %r116;
	st.shared.u32 	[%r9+24576], %r116;
	st.shared.u32 	[%r9+25600], %r116;
	st.shared.u32 	[%r9+26624], %r116;
	st.shared.u32 	[%r9+27648], %r116;
	st.shared.u32 	[%r9+28672], %r116;
	st.shared.u32 	[%r9+29696], %r116;
	st.shared.u32 	[%r9+30720], %r116;
	st.shared.u32 	[%r9+31744], %r116;
	st.shared.u32 	[%r9+32768], %r116;
	mov.b64 	%rd40, 1;
	// begin inline asm
	shl.b64 %rd39, %rd40, %r82;
	// end inline asm
	add.s64 	%rd42, %rd39, -1;
	// begin inline asm
	shl.b64 %rd41, %rd42, %r116;
	// end inline asm
	// begin inline asm
	shr.b64 %rd43, %rd66, %r87;
	// end inline asm
	cvt.u32.u64 	%r119, %rd43;
	cvt.u32.u64 	%r120, %rd41;
	and.b32  	%r121, %r120, %r119;
	shl.b32 	%r122, %r121, 10;
	and.b32  	%r123, %r122, 31744;
	add.s32 	%r124, %r9, %r123;
	shr.u32 	%r125, %r121, 4;
	and.b32  	%r126, %r125, 268435454;
	add.s32 	%r19, %r124, %r126;
	ld.shared.u16 	%rs1, [%r19];
	add.s16 	%rs5, %rs1, 1;
	st.shared.u16 	[%r19], %rs5;
	// begin inline asm
	shr.b64 %rd45, %rd65, %r87;
	// end inline asm
	cvt.u32.u64 	%r127, %rd45;
	and.b32  	%r128, %r120, %r127;
	shl.b32 	%r129, %r128, 10;
	and.b32  	%r130, %r129, 31744;
	add.s32 	%r131, %r9, %r130;
	shr.u32 	%r132, %r128, 4;
	and.b32  	%r133, %r132, 268435454;
	add.s32 	%r20, %r131, %r133;
	ld.shared.u16 	%rs2, [%r20];
	add.s16 	%rs6, %rs2, 1;
	st.shared.u16 	[%r20], %rs6;
	// begin inline asm
	shr.b64 %rd47, %rd64, %r87;
	// end inline asm
	cvt.u32.u64 	%r134, %rd47;
	and.b32  	%r135, %r120, %r134;
	shl.b32 	%r136, %r135, 10;
	and.b32  	%r137, %r136, 31744;
	add.s32 	%r138, %r9, %r137;
	shr.u32 	%r139, %r135, 4;
	and.b32  	%r140, %r139, 268435454;
	add.s32 	%r21, %r138, %r140;
	ld.shared.u16 	%rs3, [%r21];
	add.s16 	%rs7, %rs3, 1;
	st.shared.u16 	[%r21], %rs7;
	// begin inline asm
	shr.b64 %rd49, %rd63, %r87;
	// end inline asm
	cvt.u32.u64 	%r141, %rd49;
	and.b32  	%r142, %r120, %r141;
	shl.b32 	%r143, %r142, 10;
	and.b32  	%r144, %r143, 31744;
	add.s32 	%r145, %r9, %r144;
	shr.u32 	%r146, %r142, 4;
	and.b32  	%r147, %r146, 268435454;
	add.s32 	%r22, %r145, %r147;
	ld.shared.u16 	%rs4, [%r22];
	add.s16 	%rs8, %rs4, 1;
	st.shared.u16 	[%r22], %rs8;
	bar.sync 	0;
	ld.shared.u32 	%r23, [%r10];
	ld.shared.u32 	%r148, [%r10+4];
	ld.shared.u32 	%r149, [%r10+8];
	ld.shared.u32 	%r150, [%r10+12];
	ld.shared.u32 	%r151, [%r10+16];
	ld.shared.u32 	%r152, [%r10+20];
	ld.shared.u32 	%r153, [%r10+24];
	ld.shared.u32 	%r154, [%r10+28];
	ld.shared.u32 	%r155, [%r10+32];
	ld.shared.u32 	%r156, [%r10+36];
	ld.shared.u32 	%r157, [%r10+40];
	ld.shared.u32 	%r158, [%r10+44];
	ld.shared.u32 	%r159, [%r10+48];
	ld.shared.u32 	%r160, [%r10+52];
	ld.shared.u32 	%r161, [%r10+56];
	ld.shared.u32 	%r162, [%r10+60];
	ld.shared.u32 	%r163, [%r10+64];
	ld.shared.u32 	%r164, [%r10+68];
	ld.shared.u32 	%r165, [%r10+72];
	ld.shared.u32 	%r166, [%r10+76];
	ld.shared.u32 	%r167, [%r10+80];
	ld.shared.u32 	%r168, [%r10+84];
	ld.shared.u32 	%r169, [%r10+88];
	ld.shared.u32 	%r170, [%r10+92];
	ld.shared.u32 	%r171, [%r10+96];
	ld.shared.u32 	%r172, [%r10+100];
	ld.shared.u32 	%r173, [%r10+104];
	ld.shared.u32 	%r174, [%r10+108];
	ld.shared.u32 	%r175, [%r10+112];
	ld.shared.u32 	%r176, [%r10+116];
	ld.shared.u32 	%r177, [%r10+120];
	ld.shared.u32 	%r178, [%r10+124];
	ld.shared.u32 	%r179, [%r10+128];
	add.s32 	%r24, %r148, %r23;
	add.s32 	%r25, %r149, %r24;
	add.s32 	%r26, %r150, %r25;
	add.s32 	%r27, %r151, %r26;
	add.s32 	%r28, %r152, %r27;
	add.s32 	%r29, %r153, %r28;
	add.s32 	%r30, %r154, %r29;
	add.s32 	%r31, %r155, %r30;
	add.s32 	%r32, %r156, %r31;
	add.s32 	%r33, %r157, %r32;
	add.s32 	%r34, %r158, %r33;
	add.s32 	%r35, %r159, %r34;
	add.s32 	%r36, %r160, %r35;
	add.s32 	%r37, %r161, %r36;
	add.s32 	%r38, %r162, %r37;
	add.s32 	%r39, %r163, %r38;
	add.s32 	%r40, %r164, %r39;
	add.s32 	%r41, %r165, %r40;
	add.s32 	%r42, %r166, %r41;
	add.s32 	%r43, %r167, %r42;
	add.s32 	%r44, %r168, %r43;
	add.s32 	%r45, %r169, %r44;
	add.s32 	%r46, %r170, %r45;
	add.s32 	%r47, %r171, %r46;
	add.s32 	%r48, %r172, %r47;
	add.s32 	%r49, %r173, %r48;
	add.s32 	%r50, %r174, %r49;
	add.s32 	%r51, %r175, %r50;
	add.s32 	%r52, %r176, %r51;
	add.s32 	%r53, %r177, %r52;
	add.s32 	%r54, %r178, %r53;
	add.s32 	%r93, %r179, %r54;
	// begin inline asm
	mov.u32 %r88, %laneid;
	// end inline asm
	mov.b32 	%r91, 1;
	mov.b32 	%r118, -1;
	// begin inline asm
	{  .reg .u32 r0;  .reg .pred p;  shfl.sync.up.b32 r0|p, %r93, %r91, %r116, %r118;  @p add.u32 r0, r0, %r93;  mov.u32 %r89, r0;}
	// end inline asm
	mov.b32 	%r97, 2;
	// begin inline asm
	{  .reg .u32 r0;  .reg .pred p;  shfl.sync.up.b32 r0|p, %r89, %r97, %r116, %r118;  @p add.u32 r0, r0, %r89;  mov.u32 %r95, r0;}
	// end inline asm
	mov.b32 	%r103, 4;
	// begin inline asm
	{  .reg .u32 r0;  .reg .pred p;  shfl.sync.up.b32 r0|p, %r95, %r103, %r116, %r118;  @p add.u32 r0, r0, %r95;  mov.u32 %r101, r0;}
	// end inline asm
	mov.b32 	%r109, 8;
	// begin inline asm
	{  .reg .u32 r0;  .reg .pred p;  shfl.sync.up.b32 r0|p, %r101, %r109, %r116, %r118;  @p add.u32 r0, r0, %r101;  mov.u32 %r107, r0;}
	// end inline asm
	mov.b32 	%r115, 16;
	// begin inline asm
	{  .reg .u32 r0;  .reg .pred p;  shfl.sync.up.b32 r0|p, %r107, %r115, %r116, %r118;  @p add.u32 r0, r0, %r107;  mov.u32 %r113, r0;}
	// end inline asm
	setp.ne.s32 	%p11, %r88, 31;
	@%p11 bra 	$L__BB15_19;
	st.shared.u32 	[%r11], %r113;
$L__BB15_19:
	sub.s32 	%r180, %r113, %r93;
	setp.gt.u32 	%p12, %r2, 31;
	setp.eq.s32 	%p13, %r8, 7;
	setp.eq.s32 	%p14, %r8, 6;
	setp.eq.s32 	%p15, %r8, 5;
	setp.eq.s32 	%p16, %r8, 4;
	setp.eq.s32 	%p17, %r8, 3;
	setp.eq.s32 	%p18, %r8, 2;
	setp.eq.s32 	%p19, %r8, 1;
	bar.sync 	0;
	ld.shared.v4.u32 	{%r181, %r182, %r183, %r184}, [_ZZN3cub18CUB_300001_SM_10006detail10radix_sort31DeviceRadixSortSingleTileKernelINS1_5radix10policy_hubIm7double2yE10Policy1000ELNS0_9SortOrderE0EmS6_yNS1_21identity_decomposer_tEEEvPKT1_PSB_PKT2_PSF_T3_iiT4_E12temp_storage+33792];
	selp.b32 	%r185, %r181, %r279, %p19;
	add.s32 	%r186, %r182, %r181;
	selp.b32 	%r187, %r186, %r185, %p18;
	add.s32 	%r188, %r186, %r183;
	selp.b32 	%r189, %r188, %r187, %p17;
	add.s32 	%r190, %r188, %r184;
	selp.b32 	%r191, %r190, %r189, %p16;
	ld.shared.v4.u32 	{%r192, %r193, %r194, %r195}, [_ZZN3cub18CUB_300001_SM_10006detail10radix_sort31DeviceRadixSortSingleTileKernelINS1_5radix10policy_hubIm7double2yE10Policy1000ELNS0_9SortOrderE0EmS6_yNS1_21identity_decomposer_tEEEvPKT1_PSB_PKT2_PSF_T3_iiT4_E12temp_storage+33808];
	add.s32 	%r196, %r190, %r192;
	selp.b32 	%r197, %r196, %r191, %p15;
	add.s32 	%r198, %r196, %r193;
	selp.b32 	%r199, %r198, %r197, %p14;
	add.s32 	%r200, %r198, %r194;
	selp.b32 	%r279, %r200, %r199, %p13;
	add.s32 	%r59, %r200, %r195;
	setp.ne.s32 	%p20, %r88, 0;
	selp.b32 	%r201, %r180, 0, %p20;
	add.s32 	%r202, %r279, %r201;
	or.pred  	%p21, %p12, %p20;
	selp.b32 	%r280, %r202, %r180, %p12;
	@%p21 bra 	$L__BB15_21;
	shl.b32 	%r280, %r59, 16;
	st.shared.u32 	[_ZZN3cub18CUB_300001_SM_10006detail10radix_sort31DeviceRadixSortSingleTileKernelINS1_5radix10policy_hubIm7double2yE10Policy1000ELNS0_9SortOrderE0EmS6_yNS1_21identity_decomposer_tEEEvPKT1_PSB_PKT2_PSF_T3_iiT4_E12temp_storage+33832], %r280;
$L__BB15_21:
	setp.eq.s32 	%p22, %r2, 0;
	bar.sync 	0;
	ld.shared.u32 	%r203, [_ZZN3cub18CUB_300001_SM_10006detail10radix_sort31DeviceRadixSortSingleTileKernelINS1_5radix10policy_hubIm7double2yE10Policy1000ELNS0_9SortOrderE0EmS6_yNS1_21identity_decomposer_tEEEvPKT1_PSB_PKT2_PSF_T3_iiT4_E12temp_storage+33832];
	selp.b32 	%r204, 0, %r203, %p22;
	add.s32 	%r205, %r280, %r204;
	add.s32 	%r206, %r23, %r205;
	add.s32 	%r207, %r24, %r205;
	add.s32 	%r208, %r25, %r205;
	add.s32 	%r209, %r26, %r205;
	add.s32 	%r210, %r27, %r205;
	add.s32 	%r211, %r28, %r205;
	add.s32 	%r212, %r29, %r205;
	add.s32 	%r213, %r30, %r205;
	add.s32 	%r214, %r31, %r205;
	add.s32 	%r215, %r32, %r205;
	add.s32 	%r216, %r33, %r205;
	add.s32 	%r217, %r34, %r205;
	add.s32 	%r218, %r35, %r205;
	add.s32 	%r219, %r36, %r205;
	add.s32 	%r220, %r37, %r205;
	add.s32 	%r221, %r38, %r205;
	add.s32 	%r222, %r39, %r205;
	add.s32 	%r223, %r40, %r205;
	add.s32 	%r224, %r41, %r205;
	add.s32 	%r225, %r42, %r205;
	add.s32 	%r226, %r43, %r205;
	add.s32 	%r227, %r44, %r205;
	add.s32 	%r228, %r45, %r205;
	add.s32 	%r229, %r46, %r205;
	add.s32 	%r230, %r47, %r205;
	add.s32 	%r231, %r48, %r205;
	add.s32 	%r232, %r49, %r205;
	add.s32 	%r233, %r50, %r205;
	add.s32 	%r234, %r51, %r205;
	add.s32 	%r235, %r52, %r205;
	add.s32 	%r236, %r53, %r205;
	add.s32 	%r237, %r54, %r205;
	st.shared.u32 	[%r10], %r205;
	st.shared.u32 	[%r10+4], %r206;
	st.shared.u32 	[%r10+8], %r207;
	st.shared.u32 	[%r10+12], %r208;
	st.shared.u32 	[%r10+16], %r209;
	st.shared.u32 	[%r10+20], %r210;
	st.shared.u32 	[%r10+24], %r211;
	st.shared.u32 	[%r10+28], %r212;
	st.shared.u32 	[%r10+32], %r213;
	st.shared.u32 	[%r10+36], %r214;
	st.shared.u32 	[%r10+40], %r215;
	st.shared.u32 	[%r10+44], %r216;
	st.shared.u32 	[%r10+48], %r217;
	st.shared.u32 	[%r10+52], %r218;
	st.shared.u32 	[%r10+56], %r219;
	st.shared.u32 	[%r10+60], %r220;
	st.shared.u32 	[%r10+64], %r221;
	st.shared.u32 	[%r10+68], %r222;
	st.shared.u32 	[%r10+72], %r223;
	st.shared.u32 	[%r10+76], %r224;
	st.shared.u32 	[%r10+80], %r225;
	st.shared.u32 	[%r10+84], %r226;
	st.shared.u32 	[%r10+88], %r227;
	st.shared.u32 	[%r10+92], %r228;
	st.shared.u32 	[%r10+96], %r229;
	st.shared.u32 	[%r10+100], %r230;
	st.shared.u32 	[%r10+104], %r231;
	st.shared.u32 	[%r10+108], %r232;
	st.shared.u32 	[%r10+112], %r233;
	st.shared.u32 	[%r10+116], %r234;
	st.shared.u32 	[%r10+120], %r235;
	st.shared.u32 	[%r10+124], %r236;
	st.shared.u32 	[%r10+128], %r237;
	bar.sync 	0;
	cvt.u32.u16 	%r238, %rs1;
	ld.shared.u16 	%r239, [%r19];
	add.s32 	%r63, %r239, %r238;
	cvt.u32.u16 	%r240, %rs2;
	ld.shared.u16 	%r241, [%r20];
	add.s32 	%r64, %r241, %r240;
	cvt.u32.u16 	%r242, %rs3;
	ld.shared.u16 	%r243, [%r21];
	add.s32 	%r65, %r243, %r242;
	cvt.u32.u16 	%r244, %rs4;
	ld.shared.u16 	%r245, [%r22];
	add.s32 	%r66, %r245, %r244;
	bar.sync 	0;
	setp.lt.s32 	%p23, %r278, %r71;
	@%p23 bra 	$L__BB15_31;
	cvt.u64.u32 	%rd51, %r2;
	shl.b32 	%r246, %r63, 3;
	mov.u32 	%r247, _ZZN3cub18CUB_300001_SM_10006detail10radix_sort31DeviceRadixSortSingleTileKernelINS1_5radix10policy_hubIm7double2yE10Policy1000ELNS0_9SortOrderE0EmS6_yNS1_21identity_decomposer_tEEEvPKT1_PSB_PKT2_PSF_T3_iiT4_E12temp_storage;
	add.s32 	%r248, %r247, %r246;
	st.shared.u64 	[%r248], %rd66;
	shl.b32 	%r249, %r64, 3;
	add.s32 	%r250, %r247, %r249;
	st.shared.u64 	[%r250], %rd65;
	shl.b32 	%r251, %r65, 3;
	add.s32 	%r252, %r247, %r251;
	st.shared.u64 	[%r252], %rd64;
	shl.b32 	%r253, %r66, 3;
	add.s32 	%r254, %r247, %r253;
	st.shared.u64 	[%r254], %rd63;
	bar.sync 	0;
	mad.lo.s32 	%r255, %r2, -56, %r13;
	ld.shared.u64 	%rd16, [%r255];
	ld.shared.u64 	%rd17, [%r255+2048];
	ld.shared.u64 	%rd18, [%r255+4096];
	ld.shared.u64 	%rd19, [%r255+6144];
	bar.sync 	0;
	add.s32 	%r256, %r248, %r246;
	st.shared.v2.f64 	[%r256], {%fd60, %fd59};
	add.s32 	%r257, %r250, %r249;
	st.shared.v2.f64 	[%r257], {%fd58, %fd57};
	add.s32 	%r258, %r252, %r251;
	st.shared.v2.f64 	[%r258], {%fd56, %fd55};
	add.s32 	%r259, %r254, %r253;
	st.shared.v2.f64 	[%r259], {%fd54, %fd53};
	bar.sync 	0;
	shl.b32 	%r260, %r2, 3;
	add.s32 	%r67, %r255, %r260;
	ld.shared.v2.f64 	{%fd25, %fd26}, [%r67+4096];
	ld.shared.v2.f64 	{%fd27, %fd28}, [%r67+8192];
	ld.shared.v2.f64 	{%fd29, %fd30}, [%r67+12288];
	setp.gt.u64 	%p24, %rd10, %rd51;
	cvta.to.global.u64 	%rd52, %rd26;
	mul.wide.u32 	%rd53, %r2, 8;
	add.s64 	%rd20, %rd52, %rd53;
	cvta.to.global.u64 	%rd54, %rd28;
	mul.wide.u32 	%rd55, %r2, 16;
	add.s64 	%rd21, %rd54, %rd55;
	@%p24 bra 	$L__BB15_23;
	bra.uni 	$L__BB15_24;
$L__BB15_23:
	ld.shared.v2.f64 	{%fd43, %fd44}, [%r67];
	st.global.u64 	[%rd20], %rd16;
	st.global.v2.f64 	[%rd21], {%fd43, %fd44};
$L__BB15_24:
	add.s32 	%r261, %r2, 256;
	cvt.u64.u32 	%rd56, %r261;
	setp.le.u64 	%p25, %rd10, %rd56;
	@%p25 bra 	$L__BB15_26;
	st.global.u64 	[%rd20+2048], %rd17;
	st.global.v2.f64 	[%rd21+4096], {%fd25, %fd26};
$L__BB15_26:
	add.s32 	%r262, %r2, 512;
	cvt.u64.u32 	%rd57, %r262;
	setp.le.u64 	%p26, %rd10, %rd57;
	@%p26 bra 	$L__BB15_28;
	st.global.u64 	[%rd20+4096], %rd18;
	st.global.v2.f64 	[%rd21+8192], {%fd27, %fd28};
$L__BB15_28:
	add.s32 	%r263, %r2, 768;
	cvt.u64.u32 	%rd58, %r263;
	setp.le.u64 	%p27, %rd10, %rd58;
	@%p27 bra 	$L__BB15_30;
	st.global.u64 	[%rd20+6144], %rd19;
	st.global.v2.f64 	[%rd21+12288], {%fd29, %fd30};
$L__BB15_30:
	ret;
$L__BB15_31:
	shl.b32 	%r264, %r63, 3;
	mov.u32 	%r265, _ZZN3cub18CUB_300001_SM_10006detail10radix_sort31DeviceRadixSortSingleTileKernelINS1_5radix10policy_hubIm7double2yE10Policy1000ELNS0_9SortOrderE0EmS6_yNS1_21identity_decomposer_tEEEvPKT1_PSB_PKT2_PSF_T3_iiT4_E12temp_storage;
	add.s32 	%r266, %r265, %r264;
	st.shared.u64 	[%r266], %rd66;
	shl.b32 	%r267, %r64, 3;
	add.s32 	%r268, %r265, %r267;
	st.shared.u64 	[%r268], %rd65;
	shl.b32 	%r269, %r65, 3;
	add.s32 	%r270, %r265, %r269;
	st.shared.u64 	[%r270], %rd64;
	shl.b32 	%r271, %r66, 3;
	add.s32 	%r272, %r265, %r271;
	st.shared.u64 	[%r272], %rd63;
	bar.sync 	0;
	ld.shared.v2.u64 	{%rd66, %rd65}, [%r12];
	ld.shared.v2.u64 	{%rd64, %rd63}, [%r12+16];
	bar.sync 	0;
	add.s32 	%r273, %r266, %r264;
	st.shared.v2.f64 	[%r273], {%fd60, %fd59};
	add.s32 	%r274, %r268, %r267;
	st.shared.v2.f64 	[%r274], {%fd58, %fd57};
	add.s32 	%r275, %r270, %r269;
	st.shared.v2.f64 	[%r275], {%fd56, %fd55};
	add.s32 	%r276, %r272, %r271;
	st.shared.v2.f64 	[%r276], {%fd54, %fd53};
	bar.sync 	0;
	ld.shared.v2.f64 	{%fd60, %fd59}, [%r13];
	ld.shared.v2.f64 	{%fd58, %fd57}, [%r13+16];
	ld.shared.v2.f64 	{%fd56, %fd55}, [%r13+32];
	ld.shared.v2.f64 	{%fd54, %fd53}, [%r13+48];
	bar.sync 	0;
	add.s32 	%r278, %r278, 6;
	add.s32 	%r277, %r277, -6;
	bra.uni 	$L__BB15_17;

}
	// .globl	_ZN3cub18CUB_300001_SM_10006detail10radix_sort30DeviceRadixSortHistogramKernelINS1_5radix10policy_hubIm7double2yE10Policy1000ELNS0_9SortOrderE0EmyNS1_21identity_decomposer_tEEEvPT2_PKT1_SB_iiT3_
.visible .entry _ZN3cub18CUB_300001_SM_10006detail10radix_sort30DeviceRadixSortHistogramKernelINS1_5radix10policy_hubIm7double2yE10Policy1000ELNS0_9SortOrderE0EmyNS1_21identity_decomposer_tEEEvPT2_PKT1_SB_iiT3_(
	.param .u64 .ptr .align 1 _ZN3cub18CUB_300001_SM_10006detail10radix_sort30DeviceRadixSortHistogramKernelINS1_5radix10policy_hubIm7double2yE10Policy1000ELNS0_9SortOrderE0EmyNS1_21identity_decomposer_tEEEvPT2_PKT1_SB_iiT3__param_0,
	.param .u64 .ptr .align 1 _ZN3cub18CUB_300001_SM_10006detail10radix_sort30DeviceRadixSortHistogramKernelINS1_5radix10policy_hubIm7double2yE10Policy1000ELNS0_9SortOrderE0EmyNS1_21identity_decomposer_tEEEvPT2_PKT1_SB_iiT3__param_1,
	.param .u64 _ZN3cub18CUB_300001_SM_10006detail10radix_sort30DeviceRadixSortHistogramKernelINS1_5radix10policy_hubIm7double2yE10Policy1000ELNS0_9SortOrderE0EmyNS1_21identity_decomposer_tEEEvPT2_PKT1_SB_iiT3__param_2,
	.param .u32 _ZN3cub18CUB_300001_SM_10006detail10radix_sort30DeviceRadixSortHistogramKernelINS1_5radix10policy_hubIm7double2yE10Policy1000ELNS0_9SortOrderE0EmyNS1_21identity_decomposer_tEEEvPT2_PKT1_SB_iiT3__param_3,
	.param .u32 _ZN3cub18CUB_300001_SM_10006detail10radix_sort30DeviceRadixSortHistogramKernelINS1_5radix10policy_hubIm7double2yE10Policy1000ELNS0_9SortOrderE0EmyNS1_21identity_decomposer_tEEEvPT2_PKT1_SB_iiT3__param_4,
	.param .align 1 .b8 _ZN3cub18CUB_300001_SM_10006detail10radix_sort30DeviceRadixSortHistogramKernelINS1_5radix10policy_hubIm7double2yE10Policy1000ELNS0_9SortOrderE0EmyNS1_21identity_decomposer_tEEEvPT2_PKT1_SB_iiT3__param_5[1]
)
.maxntid 128
{
	.reg .pred 	%p<91>;
	.reg .b32 	%r<362>;
	.reg .b64 	%rd<263>;
	// demoted variable
	.shared .align 4 .b8 _ZZN3cub18CUB_300001_SM_10006detail10radix_sort30DeviceRadixSortHistogramKernelINS1_5radix10policy_hubIm7double2yE10Policy1000ELNS0_9SortOrderE0EmyNS1_21identity_decomposer_tEEEvPT2_PKT1_SB_iiT3_E12temp_storage[8192];
	ld.param.u64 	%rd81, [_ZN3cub18CUB_300001_SM_10006detail10radix_sort30DeviceRadixSortHistogramKernelINS1_5radix10policy_hubIm7double2yE10Policy1000ELNS0_9SortOrderE0EmyNS1_21identity_decomposer_tEEEvPT2_PKT1_SB_iiT3__param_0];
	ld.param.u64 	%rd82, [_ZN3cub18CUB_300001_SM_10006detail10radix_sort30DeviceRadixSortHistogramKernelINS1_5radix10policy_hubIm7double2yE10Policy1000ELNS0_9SortOrderE0EmyNS1_21identity_decomposer_tEEEvPT2_PKT1_SB_iiT3__param_1];
	ld.param.u64 	%rd80, [_ZN3cub18CUB_300001_SM_10006detail10radix_sort30DeviceRadixSortHistogramKernelINS1_5radix10policy_hubIm7double2yE10Policy1000ELNS0_9SortOrderE0EmyNS1_21identity_decomposer_tEEEvPT2_PKT1_SB_iiT3__param_2];
	ld.param.u32 	%r93, [_ZN3cub18CUB_300001_SM_10006detail10radix_sort30DeviceRadixSortHistogramKernelINS1_5radix10policy_hubIm7double2yE10Policy1000ELNS0_9SortOrderE0EmyNS1_21identity_decomposer_tEEEvPT2_PKT1_SB_iiT3__param_3];
	ld.param.u32 	%r94, [_ZN3cub18CUB_300001_SM_10006detail10radix_sort30DeviceRadixSortHistogramKernelINS1_5radix10policy_hubIm7double2yE10Policy1000ELNS0_9SortOrderE0EmyNS1_21identity_decomposer_tEEEvPT2_PKT1_SB_iiT3__param_4];
	cvta.to.global.u64 	%rd1, %rd82;
	cvta.to.global.u64 	%rd2, %rd81;
	setp.eq.s64 	%p2, %rd80, 0;
	@%p2 bra 	$L__BB16_153;
	sub.s32 	%r95, %r94, %r93;
	add.s32 	%r96, %r95, 7;
	shr.s32 	%r97, %r96, 31;
	shr.u32 	%r98, %r97, 29;
	add.s32 	%r99, %r96, %r98;
	shr.s32 	%r100, %r99, 3;
	mov.u32 	%r101, %tid.x;
	setp.gt.u32 	%p3, %r101, 255;
	setp.lt.s32 	%p4, %r96, 8;
	mov.u32 	%r102, %ctaid.x;
	shl.b32 	%r103, %r102, 11;
	cvt.u64.u32 	%rd3, %r103;
	mov.u32 	%r104, %nctaid.x;
	shl.b32 	%r105, %r104, 11;
	cvt.u64.u32 	%rd4, %r105;
	add.s32 	%r1, %r100, -1;
	and.b32  	%r2, %r100, 15;
	and.b32  	%r3, %r100, 7;
	add.s32 	%r4, %r3, -1;
	and.b32  	%r5, %r100, 3;
	or.pred  	%p1, %p3, %p4;
	shl.b32 	%r106, %r101, 2;
	mov.u32 	%r107, _ZZN3cub18CUB_300001_SM_10006detail10radix_sort30DeviceRadixSortHistogramKernelINS1_5radix10policy_hubIm7double2yE10Policy1000ELNS0_9SortOrderE0EmyNS1_21identity_decomposer_tEEEvPT2_PKT1_SB_iiT3_E12temp_storage;
	add.s32 	%r6, %r107, %r106;
	and.b32  	%r7, %r100, 268435440;
	cvt.u64.u32 	%rd5, %r101;
	add.s32 	%r8, %r101, 128;
	add.s32 	%r9, %r101, 256;
	add.s32 	%r10, %r101, 512;
	add.s32 	%r11, %r101, 640;
	add.s32 	%r12, %r101, 768;
	add.s32 	%r13, %r101, 1920;
	and.b32  	%r14, %r100, 268435448;
	and.b32  	%r15, %r100, 1;
	neg.s32 	%r16, %r7;
	add.s32 	%r17, %r6, 8192;
	add.s64 	%rd84, %rd80, -1;
	shr.u64 	%rd85, %rd84, 30;
	add.s64 	%rd86, %rd85, 1;
	min.u64 	%rd6, %rd86, %rd80;
	mov.b64 	%rd230, 0;
$L__BB16_2:
	@%p1 bra 	$L__BB16_30;
	setp.lt.u32 	%p5, %r1, 15;
	mov.b32 	%r346, 0;
	@%p5 bra 	$L__BB16_6;
	mov.u32 	%r343, %r17;
	mov.u32 	%r344, %r16;
$L__BB16_5:
	.pragma "nounroll";
	mov.b32 	%r109, 0;
	st.shared.u32 	[%r343+-8192], %r109;
	st.shared.u32 	[%r343+-7168], %r109;
	st.shared.u32 	[%r343+-6144], %r109;
	st.shared.u32 	[%r343+-5120], %r109;
	st.shared.u32 	[%r343+-4096], %r109;
	st.shared.u32 	[%r343+-3072], %r109;
	st.shared.u32 	[%r343+-2048], %r109;
	st.shared.u32 	[%r343+-1024], %r109;
	st.shared.u32 	[%r343], %r109;
	st.shared.u32 	[%r343+1024], %r109;
	st.shared.u32 	[%r343+2048], %r109;
	st.shared.u32 	[%r343+3072], %r109;
	st.shared.u32 	[%r343+4096], %r109;
	st.shared.u32 	[%r343+5120], %r109;
	st.shared.u32 	[%r343+6144], %r109;
	st.shared.u32 	[%r343+7168], %r109;
	add.s32 	%r344, %r344, 16;
	add.s32 	%r343, %r343, 16384;
	setp.ne.s32 	%p6, %r344, 0;
	mov.u32 	%r346, %r7;
	@%p6 bra 	$L__BB16_5;
$L__BB16_6:
	add.s32 	%r23, %r2, -1;
	setp.eq.s32 	%p7, %r2, 0;
	@%p7 bra 	$L__BB16_16;
	setp.lt.u32 	%p8, %r23, 7;
	@%p8 bra 	$L__BB16_9;
	shl.b32 	%r110, %r346, 10;
	add.s32 	%r111, %r6, %r110;
	mov.b32 	%r112, 0;
	st.shared.u32 	[%r111], %r112;
	st.shared.u32 	[%r111+1024], %r112;
	st.shared.u32 	[%r111+2048], %r112;
	st.shared.u32 	[%r111+3072], %r112;
	st.shared.u32 	[%r111+4096], %r112;
	st.shared.u32 	[%r111+5120], %r112;
	st.shared.u32 	[%r111+6144], %r112;
	st.shared.u32 	[%r111+7168], %r112;
	add.s32 	%r346, %r346, 8;
$L__BB16_9:
	setp.eq.s32 	%p9, %r3, 0;
	@%p9 bra 	$L__BB16_16;
	setp.lt.u32 	%p10, %r4, 3;
	@%p10 bra 	$L__BB16_12;
	shl.b32 	%r113, %r346, 10;
	add.s32 	%r114, %r6, %r113;
	mov.b32 	%r115, 0;
	st.shared.u32 	[%r114], %r115;
	st.shared.u32 	[%r114+1024], %r115;
	st.shared.u32 	[%r114+2048], %r115;
	st.shared.u32 	[%r114+3072], %r115;
	add.s32 	%r346, %r346, 4;
$L__BB16_12:
	setp.eq.s32 	%p11, %r5, 0;
	@%p11 bra 	$L__BB16_16;
	setp.eq.s32 	%p12, %r5, 1;
	shl.b32 	%r116, %r346, 10;
	add.s32 	%r28, %r6, %r116;
	mov.b32 	%r117, 0;
	st.shared.u32 	[%r28], %r117;
	@%p12 bra 	$L__BB16_16;
	setp.eq.s32 	%p13, %r5, 2;
	mov.b32 	%r118, 0;
	st.shared.u32 	[%r28+1024], %r118;
	@%p13 bra 	$L__BB16_16;
	mov.b32 	%r119, 0;
	st.shared.u32 	[%r28+2048], %r119;
$L__BB16_16:
	cvt.u32.u64 	%r120, %rd5;
	setp.gt.u32 	%p14, %r120, 127;
	@%p14 bra 	$L__BB16_30;
	setp.lt.u32 	%p15, %r1, 15;
	mov.b32 	%r350, 0;
	@%p15 bra 	$L__BB16_20;
	mov.b32 	%r348, 0;
$L__BB16_19:
	.pragma "nounroll";
	shl.b32 	%r123, %r348, 10;
	add.s32 	%r124, %r6, %r123;
	mov.b32 	%r125, 0;
	st.shared.u32 	[%r124+512], %r125;
	st.shared.u32 	[%r124+1536], %r125;
	st.shared.u32 	[%r124+2560], %r125;
	st.shared.u32 	[%r124+3584], %r125;
	st.shared.u32 	[%r124+4608], %r125;
	st.shared.u32 	[%r124+5632], %r125;
	st.shared.u32 	[%r124+6656], %r125;
	st.shared.u32 	[%r124+7680], %r125;
	st.shared.u32 	[%r124+8704], %r125;
	st.shared.u32 	[%r124+9728], %r125;
	st.shared.u32 	[%r124+10752], %r125;
	st.shared.u32 	[%r124+11776], %r125;
	st.shared.u32 	[%r124+12800], %r125;
	st.shared.u32 	[%r124+13824], %r125;
	st.shared.u32 	[%r124+14848], %r125;
	st.shared.u32 	[%r124+15872], %r125;
	add.s32 	%r348, %r348, 16;
	setp.ne.s32 	%p16, %r348, %r7;
	mov.u32 	%r350, %r7;
	@%p16 bra 	$L__BB16_19;
$L__BB16_20:
	setp.eq.s32 	%p17, %r2, 0;
	@%p17 bra 	$L__BB16_30;
	setp.lt.u32 	%p18, %r23, 7;
	@%p18 bra 	$L__BB16_23;
	shl.b32 	%r126, %r350, 10;
	add.s32 	%r127, %r6, %r126;
	mov.b32 	%r128, 0;
	st.shared.u32 	[%r127+512], %r128;
	st.shared.u32 	[%r127+1536], %r128;
	st.shared.u32 	[%r127+2560], %r128;
	st.shared.u32 	[%r127+3584], %r128;
	st.shared.u32 	[%r127+4608], %r128;
	st.shared.u32 	[%r127+5632], %r128;
	st.shared.u32 	[%r127+6656], %r128;
	st.shared.u32 	[%r127+7680], %r128;
	add.s32 	%r350, %r350, 8;
$L__BB16_23:
	setp.eq.s32 	%p19, %r3, 0;
	@%p19 bra 	$L__BB16_30;
	setp.lt.u32 	%p20, %r4, 3;
	@%p20 bra 	$L__BB16_26;
	shl.b32 	%r129, %r350, 10;
	add.s32 	%r130, %r6, %r129;
	mov.b32 	%r131, 0;
	st.shared.u32 	[%r130+512], %r131;
	st.shared.u32 	[%r130+1536], %r131;
	st.shared.u32 	[%r130+2560], %r131;
	st.shared.u32 	[%r130+3584], %r131;
	add.s32 	%r350, %r350, 4;
$L__BB16_26:
	setp.eq.s32 	%p21, %r5, 0;
	@%p21 bra 	$L__BB16_30;
	setp.eq.s32 	%p22, %r5, 1;
	shl.b32 	%r132, %r350, 10;
	add.s32 	%r36, %r6, %r132;
	mov.b32 	%r133, 0;
	st.shared.u32 	[%r36+512], %r133;
	@%p22 bra 	$L__BB16_30;
	setp.eq.s32 	%p23, %r5, 2;
	mov.b32 	%r134, 0;
	st.shared.u32 	[%r36+1536], %r134;
	@%p23 bra 	$L__BB16_30;
	mov.b32 	%r135, 0;
	st.shared.u32 	[%r36+2560], %r135;
$L__BB16_30:
	bar.sync 	0;
	bar.sync 	0;
	shl.b64 	%rd8, %rd230, 30;
	sub.s64 	%rd87, %rd80, %rd8;
	min.u64 	%rd9, %rd87, 1073741824;
	setp.le.u64 	%p24, %rd9, %rd3;
	@%p24 bra 	$L__BB16_70;
	mov.u64 	%rd231, %rd3;
$L__BB16_32:
	add.s64 	%rd11, %rd231, %rd8;
	sub.s64 	%rd12, %rd80, %rd11;
	setp.lt.u64 	%p25, %rd12, 2048;
	@%p25 bra 	$L__BB16_34;
	add.s64 	%rd106, %rd11, %rd5;
	shl.b64 	%rd107, %rd106, 3;
	add.s64 	%rd108, %rd1, %rd107;
	ld.global.u64 	%rd262, [%rd108];
	ld.global.u64 	%rd261, [%rd108+1024];
	ld.global.u64 	%rd260, [%rd108+2048];
	ld.global.u64 	%rd259, [%rd108+3072];
	ld.global.u64 	%rd258, [%rd108+4096];
	ld.global.u64 	%rd257, [%rd108+5120];
	ld.global.u64 	%rd256, [%rd108+6144];
	ld.global.u64 	%rd255, [%rd108+7168];
	ld.global.u64 	%rd254, [%rd108+8192];
	ld.global.u64 	%rd253, [%rd108+9216];
	ld.global.u64 	%rd252, [%rd108+10240];
	ld.global.u64 	%rd251, [%rd108+11264];
	ld.global.u64 	%rd250, [%rd108+12288];
	ld.global.u64 	%rd249, [%rd108+13312];
	ld.global.u64 	%rd248, [%rd108+14336];
	ld.global.u64 	%rd247, [%rd108+15360];
	bra.uni 	$L__BB16_66;
$L__BB16_34:
	cvt.u32.u64 	%r136, %rd5;
	cvt.u32.u64 	%r37, %rd12;
	setp.ge.s32 	%p26, %r136, %r37;
	add.s64 	%rd89, %rd11, %rd5;
	shl.b64 	%rd90, %rd89, 3;
	add.s64 	%rd29, %rd1, %rd90;
	mov.b64 	%rd262, -1;
	@%p26 bra 	$L__BB16_36;
	ld.global.u64 	%rd262, [%rd29];
$L__BB16_36:
	setp.ge.s32 	%p27, %r8, %r37;
	mov.b64 	%rd261, -1;
	@%p27 bra 	$L__BB16_38;
	ld.global.u64 	%rd261, [%rd29+1024];
$L__BB16_38:
	setp.ge.s32 	%p28, %r9, %r37;
	mov.b64 	%rd260, -1;
	@%p28 bra 	$L__BB16_40;
	ld.global.u64 	%rd260, [%rd29+2048];
$L__BB16_40:
	mov.u32 	%r137, %tid.x;
	add.s32 	%r138, %r137, 384;
	setp.ge.s32 	%p29, %r138, %r37;
	mov.b64 	%rd259, -1;
	@%p29 bra 	$L__BB16_42;
	ld.global.u64 	%rd259, [%rd29+3072];
$L__BB16_42:
	setp.ge.s32 	%p30, %r10, %r37;
	mov.b64 	%rd258, -1;
	@%p30 bra 	$L__BB16_44;
	ld.global.u64 	%rd258, [%rd29+4096];
$L__BB16_44:
	setp.ge.s32 	%p31, %r11, %r37;
	mov.b64 	%rd257, -1;
	@%p31 bra 	$L__BB16_46;
	ld.global.u64 	%rd257, [%rd29+5120];
$L__BB16_46:
	setp.ge.s32 	%p32, %r12, %r37;
	mov.b64 	%rd256, -1;
	@%p32 bra 	$L__BB16_48;
	ld.global.u64 	%rd256, [%rd29+6144];
$L__BB16_48:
	add.s32 	%r140, %r137, 896;
	setp.ge.s32 	%p33, %r140, %r37;
	mov.b64 	%rd255, -1;
	@%p33 bra 	$L__BB16_50;
	ld.global.u64 	%rd255, [%rd29+7168];
$L__BB16_50:
	or.b32  	%r142, %r137, 1024;
	setp.ge.s32 	%p34, %r142, %r37;
	mov.b64 	%rd254, -1;
	@%p34 bra 	$L__BB16_52;
	ld.global.u64 	%rd254, [%rd29+8192];
$L__BB16_52:
	add.s32 	%r144, %r137, 1152;
	setp.ge.s32 	%p35, %r144, %r37;
	mov.b64 	%rd253, -1;
	@%p35 bra 	$L__BB16_54;
	ld.global.u64 	%rd253, [%rd29+9216];
$L__BB16_54:
	add.s32 	%r146, %r137, 1280;
	setp.ge.s32 	%p36, %r146, %r37;
	mov.b64 	%rd252, -1;
	@%p36 bra 	$L__BB16_56;
	ld.global.u64 	%rd252, [%rd29+10240];
$L__BB16_56:
	add.s32 	%r148, %r137, 1408;
	setp.ge.s32 	%p37, %r148, %r37;
	mov.b64 	%rd251, -1;
	@%p37 bra 	$L__BB16_58;
	ld.global.u64 	%rd251, [%rd29+11264];
$L__BB16_58:
	add.s32 	%r150, %r137, 1536;
	setp.ge.s32 	%p38, %r150, %r37;
	mov.b64 	%rd250, -1;
	@%p38 bra 	$L__BB16_60;
	ld.global.u64 	%rd250, [%rd29+12288];
$L__BB16_60:
	add.s32 	%r152, %r137, 1664;
	setp.ge.s32 	%p39, %r152, %r37;
	mov.b64 	%rd249, -1;
	@%p39 bra 	$L__BB16_62;
	ld.global.u64 	%rd249, [%rd29+13312];
$L__BB16_62:
	add.s32 	%r154, %r137, 1792;
	setp.ge.s32 	%p40, %r154, %r37;
	mov.b64 	%rd248, -1;
	@%p40 bra 	$L__BB16_64;
	ld.global.u64 	%rd248, [%rd29+14336];
$L__BB16_64:
	setp.ge.s32 	%p41, %r13, %r37;
	mov.b64 	%rd247, -1;
	@%p41 bra 	$L__BB16_66;
	ld.global.u64 	%rd247, [%rd29+15360];
$L__BB16_66:
	setp.le.s32 	%p42, %r94, %r93;
	@%p42 bra 	$L__BB16_69;
	mov.b32 	%r352, 0;
	mov.u32 	%r353, %r93;
$L__BB16_68:
	sub.s32 	%r156, %r94, %r353;
	shl.b32 	%r157, %r352, 10;
	mov.u32 	%r158, _ZZN3cub18CUB_300001_SM_10006detail10radix_sort30DeviceRadixSortHistogramKernelINS1_5radix10policy_hubIm7double2yE10Policy1000ELNS0_9SortOrderE0EmyNS1_21identity_decomposer_tEEEvPT2_PKT1_SB_iiT3_E12temp_storage;
	add.s32 	%r159, %r158, %r157;
	min.s32 	%r160, %r156, 8;
	mov.b32 	%r161, -1;
	shl.b32 	%r162, %r161, %r160;
	not.b32 	%r163, %r162;
	shr.u64 	%rd109, %rd262, %r353;
	cvt.u32.u64 	%r164, %rd109;
	and.b32  	%r165, %r164, %r163;
	shl.b32 	%r166, %r165, 2;
	add.s32 	%r167, %r159, %r166;
	atom.shared.add.u32 	%r168, [%r167], 1;
	shr.u64 	%rd110, %rd261, %r353;
	cvt.u32.u64 	%r169, %rd110;
	and.b32  	%r170, %r169, %r163;
	shl.b32 	%r171, %r170, 2;
	add.s32 	%r172, %r159, %r171;
	atom.shared.add.u32 	%r173, [%r172], 1;
	shr.u64 	%rd111, %rd260, %r353;
	cvt.u32.u64 	%r174, %rd111;
	and.b32  	%r175, %r174, %r163;
	shl.b32 	%r176, %r175, 2;
	add.s32 	%r177, %r159, %r176;
	atom.shared.add.u32 	%r178, [%r177], 1;
	shr.u64 	%rd112, %rd259, %r353;
	cvt.u32.u64 	%r179, %rd112;
	and.b32  	%r180, %r179, %r163;
	shl.b32 	%r181, %r180, 2;
	add.s32 	%r182, %r159, %r181;
	atom.shared.add.u32 	%r183, [%r182], 1;
	shr.u64 	%rd113, %rd258, %r353;
	cvt.u32.u64 	%r184, %rd113;
	and.b32  	%r185, %r184, %r163;
	shl.b32 	%r186, %r185, 2;
	add.s32 	%r187, %r159, %r186;
	atom.shared.add.u32 	%r188, [%r187], 1;
	shr.u64 	%rd114, %rd257, %r353;
	cvt.u32.u64 	%r189, %rd114;
	and.b32  	%r190, %r189, %r163;
	shl.b32 	%r191, %r190, 2;
	add.s32 	%r192, %r159, %r191;
	atom.shared.add.u32 	%r193, [%r192], 1;
	shr.u64 	%rd115, %rd256, %r353;
	cvt.u32.u64 	%r194, %rd115;
	and.b32  	%r195, %r194, %r163;
	shl.b32 	%r196, %r195, 2;
	add.s32 	%r197, %r159, %r196;
	atom.shared.add.u32 	%r198, [%r197], 1;
	shr.u64 	%rd116, %rd255, %r353;
	cvt.u32.u64 	%r199, %rd116;
	and.b32  	%r200, %r199, %r163;
	shl.b32 	%r201, %r200, 2;
	add.s32 	%r202, %r159, %r201;
	atom.shared.add.u32 	%r203, [%r202], 1;
	shr.u64 	%rd117, %rd254, %r353;
	cvt.u32.u64 	%r204, %rd117;
	and.b32  	%r205, %r204, %r163;
	shl.b32 	%r206, %r205, 2;
	add.s32 	%r207, %r159, %r206;
	atom.shared.add.u32 	%r208, [%r207], 1;
	shr.u64 	%rd118, %rd253, %r353;
	cvt.u32.u64 	%r209, %rd118;
	and.b32  	%r210, %r209, %r163;
	shl.b32 	%r211, %r210, 2;
	add.s32 	%r212, %r159, %r211;
	atom.shared.add.u32 	%r213, [%r212], 1;
	shr.u64 	%rd119, %rd252, %r353;
	cvt.u32.u64 	%r214, %rd119;
	and.b32  	%r215, %r214, %r163;
	shl.b32 	%r216, %r215, 2;
	add.s32 	%r217, %r159, %r216;
	atom.shared.add.u32 	%r218, [%r217], 1;
	shr.u64 	%rd120, %rd251, %r353;
	cvt.u32.u64 	%r219, %rd120;
	and.b32  	%r220, %r219, %r163;
	shl.b32 	%r221, %r220, 2;
	add.s32 	%r222, %r159, %r221;
	atom.shared.add.u32 	%r223, [%r222], 1;
	shr.u64 	%rd121, %rd250, %r353;
	cvt.u32.u64 	%r224, %rd121;
	and.b32  	%r225, %r224, %r163;
	shl.b32 	%r226, %r225, 2;
	add.s32 	%r227, %r159, %r226;
	atom.shared.add.u32 	%r228, [%r227], 1;
	shr.u64 	%rd122, %rd249, %r353;
	cvt.u32.u64 	%r229, %rd122;
	and.b32  	%r230, %r229, %r163;
	shl.b32 	%r231, %r230, 2;
	add.s32 	%r232, %r159, %r231;
	atom.shared.add.u32 	%r233, [%r232], 1;
	shr.u64 	%rd123, %rd248, %r353;
	cvt.u32.u64 	%r234, %rd123;
	and.b32  	%r235, %r234, %r163;
	shl.b32 	%r236, %r235, 2;
	add.s32 	%r237, %r159, %r236;
	atom.shared.add.u32 	%r238, [%r237], 1;
	shr.u64 	%rd124, %rd247, %r353;
	cvt.u32.u64 	%r239, %rd124;
	and.b32  	%r240, %r239, %r163;
	shl.b32 	%r241, %r240, 2;
	add.s32 	%r242, %r159, %r241;
	atom.shared.add.u32 	%r243, [%r242], 1;
	add.s32 	%r353, %r353, 8;
	add.s32 	%r352, %r352, 1;
	setp.lt.s32 	%p43, %r353, %r94;
	@%p43 bra 	$L__BB16_68;
$L__BB16_69:
	add.s64 	%rd231, %rd231, %rd4;
	setp.lt.u64 	%p44, %rd231, %rd9;
	@%p44 bra 	$L__BB16_32;
$L__BB16_70:
	bar.sync 	0;
	@%p1 bra 	$L__BB16_152;
	setp.lt.u32 	%p45, %r1, 7;
	mov.b32 	%r356, 0;
	@%p45 bra 	$L__BB16_90;
	mov.b32 	%r354, 0;
$L__BB16_73:
	.pragma "nounroll";
	shl.b32 	%r246, %r354, 10;
	add.s32 	%r43, %r6, %r246;
	ld.shared.u32 	%r44, [%r43];
	setp.eq.s32 	%p46, %r44, 0;
	@%p46 bra 	$L__BB16_75;
	cvt.u32.u64 	%r247, %rd5;
	shl.b32 	%r248, %r354, 8;
	add.s32 	%r249, %r248, %r247;
	mul.wide.u32 	%rd125, %r249, 8;
	add.s64 	%rd126, %rd2, %rd125;
	cvt.u64.u32 	%rd127, %r44;
	atom.global.add.u64 	%rd128, [%rd126], %rd127;
$L__BB16_75:
	ld.shared.u32 	%r45, [%r43+1024];
	setp.eq.s32 	%p47, %r45, 0;
	@%p47 bra 	$L__BB16_77;
	cvt.u32.u64 	%r250, %rd5;
	shl.b32 	%r251, %r354, 8;
	add.s32 	%r252, %r251, %r250;
	add.s32 	%r253, %r252, 256;
	mul.wide.u32 	%rd129, %r253, 8;
	add.s64 	%rd130, %rd2, %rd129;
	cvt.u64.u32 	%rd131, %r45;
	atom.global.add.u64 	%rd132, [%rd130], %rd131;
$L__BB16_77:
	ld.shared.u32 	%r46, [%r43+2048];
	setp.eq.s32 	%p48, %r46, 0;
	@%p48 bra 	$L__BB16_79;
	cvt.u32.u64 	%r254, %rd5;
	shl.b32 	%r255, %r354, 8;
	add.s32 	%r256, %r255, %r254;
	add.s32 	%r257, %r256, 512;
	mul.wide.u32 	%rd133, %r257, 8;
	add.s64 	%rd134, %rd2, %rd133;
	cvt.u64.u32 	%rd135, %r46;
	atom.global.add.u64 	%rd136, [%rd134], %rd135;
$L__BB16_79:
	ld.shared.u32 	%r47, [%r43+3072];
	setp.eq.s32 	%p49, %r47, 0;
	@%p49 bra 	$L__BB16_81;
	cvt.u32.u64 	%r258, %rd5;
	shl.b32 	%r259, %r354, 8;
	add.s32 	%r260, %r259, %r258;
	add.s32 	%r261, %r260, 768;
	mul.wide.u32 	%rd137, %r261, 8;
	add.s64 	%rd138, %rd2, %rd137;
	cvt.u64.u32 	%rd139, %r47;
	atom.global.add.u64 	%rd140, [%rd138], %rd139;
$L__BB16_81:
	ld.shared.u32 	%r48, [%r43+4096];
	setp.eq.s32 	%p50, %r48, 0;
	@%p50 bra 	$L__BB16_83;
	cvt.u32.u64 	%r262, %rd5;
	shl.b32 	%r263, %r354, 8;
	add.s32 	%r264, %r263, %r262;
	add.s32 	%r265, %r264, 1024;
	mul.wide.u32 	%rd141, %r265, 8;
	add.s64 	%rd142, %rd2, %rd141;
	cvt.u64.u32 	%rd143, %r48;
	atom.global.add.u64 	%rd144, [%rd142], %rd143;
$L__BB16_83:
	ld.shared.u32 	%r49, [%r43+5120];
	setp.eq.s32 	%p51, %r49, 0;
	@%p51 bra 	$L__BB16_85;
	cvt.u32.u64 	%r266, %rd5;
	shl.b32 	%r267, %r354, 8;
	add.s32 	%r268, %r267, %r266;
	add.s32 	%r269, %r268, 1280;
	mul.wide.u32 	%rd145, %r269, 8;
	add.s64 	%rd146, %rd2, %rd145;
	cvt.u64.u32 	%rd147, %r49;
	atom.global.add.u64 	%rd148, [%rd146], %rd147;
$L__BB16_85:
	ld.shared.u32 	%r50, [%r43+6144];
	setp.eq.s32 	%p52, %r50, 0;
	@%p52 bra 	$L__BB16_87;
	cvt.u32.u64 	%r270, %rd5;
	shl.b32 	%r271, %r354, 8;
	add.s32 	%r272, %r271, %r270;
	add.s32 	%r273, %r272, 1536;
	mul.wide.u32 	%rd149, %r273, 8;
	add.s64 	%rd150, %rd2, %rd149;
	cvt.u64.u32 	%rd151, %r50;
	atom.global.add.u64 	%rd152, [%rd150], %rd151;
$L__BB16_87:
	ld.shared.u32 	%r51, [%r43+7168];
	setp.eq.s32 	%p53, %r51, 0;
	@%p53 bra 	$L__BB16_89;
	cvt.u32.u64 	%r274, %rd5;
	shl.b32 	%r275, %r354, 8;
	add.s32 	%r276, %r275, %r274;
	add.s32 	%r277, %r276, 1792;
	mul.wide.u32 	%rd153, %r277, 8;
	add.s64 	%rd154, %rd2, %rd153;
	cvt.u64.u32 	%rd155, %r51;
	atom.global.add.u64 	%rd156, [%rd154], %rd155;
$L__BB16_89:
	add.s32 	%r354, %r354, 8;
	setp.ne.s32 	%p54, %r354, %r14;
	mov.u32 	%r356, %r14;
	@%p54 bra 	$L__BB16_73;
$L__BB16_90:
	add.s32 	%r54, %r5, -1;
	setp.eq.s32 	%p55, %r3, 0;
	@%p55 bra 	$L__BB16_111;
	setp.lt.u32 	%p56, %r4, 3;
	@%p56 bra 	$L__BB16_101;
	shl.b32 	%r278, %r356, 10;
	add.s32 	%r55, %r6, %r278;
	ld.shared.u32 	%r56, [%r55];
	setp.eq.s32 	%p57, %r56, 0;
	@%p57 bra 	$L__BB16_94;
	cvt.u32.u64 	%r279, %rd5;
	shl.b32 	%r280, %r356, 8;
	add.s32 	%r281, %r280, %r279;
	mul.wide.u32 	%rd157, %r281, 8;
	add.s64 	%rd158, %rd2, %rd157;
	cvt.u64.u32 	%rd159, %r56;
	atom.global.add.u64 	%rd160, [%rd158], %rd159;
$L__BB16_94:
	ld.shared.u32 	%r57, [%r55+1024];
	setp.eq.s32 	%p58, %r57, 0;
	@%p58 bra 	$L__BB16_96;
	cvt.u32.u64 	%r282, %rd5;
	shl.b32 	%r283, %r356, 8;
	add.s32 	%r284, %r283, %r282;
	add.s32 	%r285, %r284, 256;
	mul.wide.u32 	%rd161, %r285, 8;
	add.s64 	%rd162, %rd2, %rd161;
	cvt.u64.u32 	%rd163, %r57;
	atom.global.add.u64 	%rd164, [%rd162], %rd163;
$L__BB16_96:
	ld.shared.u32 	%r58, [%r55+2048];
	setp.eq.s32 	%p59, %r58, 0;
	@%p59 bra 	$L__BB16_98;
	cvt.u32.u64 	%r286, %rd5;
	shl.b32 	%r287, %r356, 8;
	add.s32 	%r288, %r287, %r286;
	add.s32 	%r289, %r288, 512;
	mul.wide.u32 	%rd165, %r289, 8;
	add.s64 	%rd166, %rd2, %rd165;
	cvt.u64.u32 	%rd167, %r58;
	atom.global.add.u64 	%rd168, [%rd166], %rd167;
$L__BB16_98:
	ld.shared.u32 	%r59, [%r55+3072];
	setp.eq.s32 	%p60, %r59, 0;
	@%p60 bra 	$L__BB16_100;
	cvt.u32.u64 	%r290, %rd5;
	shl.b32 	%r291, %r356, 8;
	add.s32 	%r292, %r291, %r290;
	add.s32 	%r293, %r292, 768;
	mul.wide.u32 	%rd169, %r293, 8;
	add.s64 	%rd170, %rd2, %rd169;
	cvt.u64.u32 	%rd171, %r59;
	atom.global.add.u64 	%rd172, [%rd170], %rd171;
$L__BB16_100:
	add.s32 	%r356, %r356, 4;
$L__BB16_101:
	setp.eq.s32 	%p61, %r5, 0;
	@%p61 bra 	$L__BB16_111;
	setp.eq.s32 	%p62, %r54, 0;
	@%p62 bra 	$L__BB16_108;
	shl.b32 	%r294, %r356, 10;
	add.s32 	%r62, %r6, %r294;
	ld.shared.u32 	%r63, [%r62];
	setp.eq.s32 	%p63, %r63, 0;
	@%p63 bra 	$L__BB16_105;
	cvt.u32.u64 	%r295, %rd5;
	shl.b32 	%r296, %r356, 8;
	add.s32 	%r297, %r296, %r295;
	mul.wide.u32 	%rd173, %r297, 8;
	add.s64 	%rd174, %rd2, %rd173;
	cvt.u64.u32 	%rd175, %r63;
	atom.global.add.u64 	%rd176, [%rd174], %rd175;
$L__BB16_105:
	ld.shared.u32 	%r64, [%r62+1024];
	setp.eq.s32 	%p64, %r64, 0;
	@%p64 bra 	$L__BB16_107;
	cvt.u32.u64 	%r298, %rd5;
	shl.b32 	%r299, %r356, 8;
	add.s32 	%r300, %r299, %r298;
	add.s32 	%r301, %r300, 256;
	mul.wide.u32 	%rd177, %r301, 8;
	add.s64 	%rd178, %rd2, %rd177;
	cvt.u64.u32 	%rd179, %r64;
	atom.global.add.u64 	%rd180, [%rd178], %rd179;
$L__BB16_107:
	add.s32 	%r356, %r356, 2;
$L__BB16_108:
	setp.eq.s32 	%p65, %r15, 0;
	@%p65 bra 	$L__BB16_111;
	shl.b32 	%r302, %r356, 10;
	add.s32 	%r303, %r6, %r302;
	ld.shared.u32 	%r67, [%r303];
	setp.eq.s32 	%p66, %r67, 0;
	@%p66 bra 	$L__BB16_111;
	cvt.u32.u64 	%r304, %rd5;
	shl.b32 	%r305, %r356, 8;
	add.s32 	%r306, %r305, %r304;
	mul.wide.u32 	%rd181, %r306, 8;
	add.s64 	%rd182, %rd2, %rd181;
	cvt.u64.u32 	%rd183, %r67;
	atom.global.add.u64 	%rd184, [%rd182], %rd183;
$L__BB16_111:
	cvt.u32.u64 	%r307, %rd5;
	setp.gt.u32 	%p67, %r307, 127;
	@%p67 bra 	$L__BB16_152;
	setp.lt.u32 	%p68, %r1, 7;
	mov.b32 	%r360, 0;
	@%p68 bra 	$L__BB16_131;
	mov.b32 	%r358, 0;
$L__BB16_114:
	.pragma "nounroll";
	shl.b32 	%r311, %r358, 10;
	add.s32 	%r69, %r6, %r311;
	ld.shared.u32 	%r70, [%r69+512];
	setp.eq.s32 	%p69, %r70, 0;
	shl.b32 	%r312, %r358, 8;
	add.s32 	%r313, %r312, %r307;
	mul.wide.u32 	%rd185, %r313, 8;
	add.s64 	%rd78, %rd2, %rd185;
	@%p69 bra 	$L__BB16_116;
	cvt.u64.u32 	%rd186, %r70;
	atom.global.add.u64 	%rd187, [%rd78+1024], %rd186;
$L__BB16_116:
	ld.shared.u32 	%r71, [%r69+1536];
	setp.eq.s32 	%p70, %r71, 0;
	@%p70 bra 	$L__BB16_118;
	cvt.u64.u32 	%rd188, %r71;
	atom.global.add.u64 	%rd189, [%rd78+3072], %rd188;
$L__BB16_118:
	ld.shared.u32 	%r72, [%r69+2560];
	setp.eq.s32 	%p71, %r72, 0;
	@%p71 bra 	$L__BB16_120;
	cvt.u64.u32 	%rd190, %r72;
	atom.global.add.u64 	%rd191, [%rd78+5120], %rd190;
$L__BB16_120:
	ld.shared.u32 	%r73, [%r69+3584];
	setp.eq.s32 	%p72, %r73, 0;
	@%p72 bra 	$L__BB16_122;
	cvt.u64.u32 	%rd192, %r73;
	atom.global.add.u64 	%rd193, [%rd78+7168], %rd192;
$L__BB16_122:
	ld.shared.u32 	%r74, [%r69+4608];
	setp.eq.s32 	%p73, %r74, 0;
	@%p73 bra 	$L__BB16_124;
	cvt.u64.u32 	%rd194, %r74;
	atom.global.add.u64 	%rd195, [%rd78+9216], %rd194;
$L__BB16_124:
	ld.shared.u32 	%r75, [%r69+5632];
	setp.eq.s32 	%p74, %r75, 0;
	@%p74 bra 	$L__BB16_126;
	cvt.u64.u32 	%rd196, %r75;
	atom.global.add.u64 	%rd197, [%rd78+11264], %rd196;
$L__BB16_126:
	ld.shared.u32 	%r76, [%r69+6656];
	setp.eq.s32 	%p75, %r76, 0;
	@%p75 bra 	$L__BB16_128;
	cvt.u64.u32 	%rd198, %r76;
	atom.global.add.u64 	%rd199, [%rd78+13312], %rd198;
$L__BB16_128:
	ld.shared.u32 	%r77, [%r69+7680];
	setp.eq.s32 	%p76, %r77, 0;
	@%p76 bra 	$L__BB16_130;
	cvt.u64.u32 	%rd200, %r77;
	atom.global.add.u64 	%rd201, [%rd78+15360], %rd200;
$L__BB16_130:
	add.s32 	%r358, %r358, 8;
	setp.ne.s32 	%p77, %r358, %r14;
	mov.u32 	%r360, %r14;
	@%p77 bra 	$L__BB16_114;
$L__BB16_131:
	setp.eq.s32 	%p78, %r3, 0;
	@%p78 bra 	$L__BB16_152;
	setp.lt.u32 	%p79, %r4, 3;
	@%p79 bra 	$L__BB16_142;
	shl.b32 	%r314, %r360, 10;
	add.s32 	%r80, %r6, %r314;
	ld.shared.u32 	%r81, [%r80+512];
	setp.eq.s32 	%p80, %r81, 0;
	@%p80 bra 	$L__BB16_135;
	shl.b32 	%r316, %r360, 8;
	add.s32 	%r317, %r316, %r307;
	mul.wide.u32 	%rd202, %r317, 8;
	add.s64 	%rd203, %rd2, %rd202;
	cvt.u64.u32 	%rd204, %r81;
	atom.global.add.u64 	%rd205, [%rd203+1024], %rd204;
$L__BB16_135:
	ld.shared.u32 	%r82, [%r80+1536];
	setp.eq.s32 	%p81, %r82, 0;
	@%p81 bra 	$L__BB16_137;
	shl.b32 	%r319, %r360, 8;
	add.s32 	%r320, %r319, %r307;
	add.s32 	%r321, %r320, 256;
	mul.wide.u32 	%rd206, %r321, 8;
	add.s64 	%rd207, %rd2, %rd206;
	cvt.u64.u32 	%rd208, %r82;
	atom.global.add.u64 	%rd209, [%rd207+1024], %rd208;
$L__BB16_137:
	ld.shared.u32 	%r83, [%r80+2560];
	setp.eq.s32 	%p82, %r83, 0;
	@%p82 bra 	$L__BB16_139;
	shl.b32 	%r323, %r360, 8;
	add.s32 	%r324, %r323, %r307;
	add.s32 	%r325, %r324, 512;
	mul.wide.u32 	%rd210, %r325, 8;
	add.s64 	%rd211, %rd2, %rd210;
	cvt.u64.u32 	%rd212, %r83;
	atom.global.add.u64 	%rd213, [%rd211+1024], %rd212;
$L__BB16_139:
	ld.shared.u32 	%r84, [%r80+3584];
	setp.eq.s32 	%p83, %r84, 0;
	@%p83 bra 	$L__BB16_141;
	shl.b32 	%r327, %r360, 8;
	add.s32 	%r328, %r327, %r307;
	add.s32 	%r329, %r328, 768;
	mul.wide.u32 	%rd214, %r329, 8;
	add.s64 	%rd215, %rd2, %rd214;
	cvt.u64.u32 	%rd216, %r84;
	atom.global.add.u64 	%rd217, [%rd215+1024], %rd216;
$L__BB16_141:
	add.s32 	%r360, %r360, 4;
$L__BB16_142:
	setp.eq.s32 	%p84, %r5, 0;
	@%p84 bra 	$L__BB16_152;
	setp.eq.s32 	%p85, %r54, 0;
	@%p85 bra 	$L__BB16_149;
	shl.b32 	%r330, %r360, 10;
	add.s32 	%r87, %r6, %r330;
	ld.shared.u32 	%r88, [%r87+512];
	setp.eq.s32 	%p86, %r88, 0;
	@%p86 bra 	$L__BB16_146;
	shl.b32 	%r332, %r360, 8;
	add.s32 	%r333, %r332, %r307;
	mul.wide.u32 	%rd218, %r333, 8;
	add.s64 	%rd219, %rd2, %rd218;
	cvt.u64.u32 	%rd220, %r88;
	atom.global.add.u64 	%rd221, [%rd219+1024], %rd220;
$L__BB16_146:
	ld.shared.u32 	%r89, [%r87+1536];
	setp.eq.s32 	%p87, %r89, 0;
	@%p87 bra 	$L__BB16_148;
	shl.b32 	%r335, %r360, 8;
	add.s32 	%r336, %r335, %r307;
	add.s32 	%r337, %r336, 256;
	mul.wide.u32 	%rd222, %r337, 8;
	add.s64 	%rd223, %rd2, %rd222;
	cvt.u64.u32 	%rd224, %r89;
	atom.global.add.u64 	%rd225, [%rd223+1024], %rd224;
$L__BB16_148:
	add.s32 	%r360, %r360, 2;
$L__BB16_149:
	setp.eq.s32 	%p88, %r15, 0;
	@%p88 bra 	$L__BB16_152;
	shl.b32 	%r338, %r360, 10;
	add.s32 	%r339, %r6, %r338;
	ld.shared.u32 	%r92, [%r339+512];
	setp.eq.s32 	%p89, %r92, 0;
	@%p89 bra 	$L__BB16_152;
	shl.b32 	%r341, %r360, 8;
	add.s32 	%r342, %r341, %r307;
	mul.wide.u32 	%rd226, %r342, 8;
	add.s64 	%rd227, %rd2, %rd226;
	cvt.u64.u32 	%rd228, %r92;
	atom.global.add.u64 	%rd229, [%rd227+1024], %rd228;
$L__BB16_152:
	bar.sync 	0;
	add.s64 	%rd230, %rd230, 1;
	setp.ne.s64 	%p90, %rd230, %rd6;
	@%p90 bra 	$L__BB16_2;
$L__BB16_153:
	ret;

}
	// .globl	_ZN3cub18CUB_300001_SM_10006detail10radix_sort33DeviceRadixSortExclusiveSumKernelINS1_5radix10policy_hubIm7double2yE10Policy1000EyEEvPT0_
.visible .entry _ZN3cub18CUB_300001_SM_10006detail10radix_sort33DeviceRadixSortExclusiveSumKernelINS1_5radix10policy_hubIm7double2yE10Policy1000EyEEvPT0_(
	.param .u64 .ptr .align 1 _ZN3cub18CUB_300001_SM_10006detail10radix_sort33DeviceRadixSortExclusiveSumKernelINS1_5radix10policy_hubIm7double2yE10Policy1000EyEEvPT0__param_0
)
{
	.reg .pred 	%p<4>;
	.reg .b32 	%r<28>;
	.reg .b64 	%rd<54>;
	// demoted variable
	.shared .align 16 .b8 _ZZN3cub18CUB_300001_SM_10006detail10radix_sort33DeviceRadixSortExclusiveSumKernelINS1_5radix10policy_hubIm7double2yE10Policy1000EyEEvPT0_E12temp_storage[2336];
	ld.param.u64 	%rd5, [_ZN3cub18CUB_300001_SM_10006detail10radix_sort33DeviceRadixSortExclusiveSumKernelINS1_5radix10policy_hubIm7double2yE10Policy1000EyEEvPT0__param_0];
	cvta.to.global.u64 	%rd6, %rd5;
	mov.u32 	%r3, %ctaid.x;
	shl.b32 	%r4, %r3, 8;
	mov.u32 	%r1, %tid.x;
	setp.gt.u32 	%p1, %r1, 255;
	add.s32 	%r5, %r4, %r1;
	mul.wide.s32 	%rd7, %r5, 8;
	add.s64 	%rd1, %rd6, %rd7;
	@%p1 bra 	$L__BB17_2;
	ld.global.u64 	%rd53, [%rd1];
$L__BB17_2:
	shr.u32 	%r6, %r1, 3;
	add.s32 	%r7, %r6, %r1;
	shl.b32 	%r8, %r7, 3;
	mov.u32 	%r9, _ZZN3cub18CUB_300001_SM_10006detail10radix_sort33DeviceRadixSortExclusiveSumKernelINS1_5radix10policy_hubIm7double2yE10Policy1000EyEEvPT0_E12temp_storage;
	add.s32 	%r10, %r9, %r8;
	add.s32 	%r2, %r10, 16;
	st.shared.u64 	[%r10+16], %rd53;
	bar.sync 	0;
	setp.gt.u32 	%p2, %r1, 31;
	@%p2 bra 	$L__BB17_4;
	mad.lo.s32 	%r27, %r1, 72, %r9;
	ld.shared.u64 	%rd23, [%r27+16];
	ld.shared.u64 	%rd24, [%r27+24];
	ld.shared.u64 	%rd25, [%r27+32];
	ld.shared.u64 	%rd26, [%r27+40];
	ld.shared.u64 	%rd27, [%r27+48];
	ld.shared.u64 	%rd28, [%r27+56];
	ld.shared.u64 	%rd29, [%r27+64];
	ld.shared.u64 	%rd30, [%r27+72];
	add.s64 	%rd31, %rd24, %rd23;
	add.s64 	%rd32, %rd31, %rd25;
	add.s64 	%rd33, %rd32, %rd26;
	add.s64 	%rd34, %rd33, %rd27;
	add.s64 	%rd35, %rd34, %rd28;
	add.s64 	%rd36, %rd35, %rd29;
	add.s64 	%rd10, %rd36, %rd30;
	mov.b32 	%r11, 1;
	mov.b32 	%r24, 0;
	mov.b32 	%r25, -1;
	// begin inline asm
	{  .reg .u64 r0;  .reg .u32 lo;  .reg .u32 hi;  .reg .pred p;  mov.b64 {lo, hi}, %rd10;  shfl.sync.up.b32 lo|p, lo, %r11, %r24, %r25;  shfl.sync.up.b32 hi|p, hi, %r11, %r24, %r25;  mov.b64 r0, {lo, hi};  @p add.u64 r0, r0, %rd10;  mov.u64 %rd8, r0;}
	// end inline asm
	mov.b32 	%r14, 2;
	// begin inline asm
	{  .reg .u64 r0;  .reg .u32 lo;  .reg .u32 hi;  .reg .pred p;  mov.b64 {lo, hi}, %rd8;  shfl.sync.up.b32 lo|p, lo, %r14, %r24, %r25;  shfl.sync.up.b32 hi|p, hi, %r14, %r24, %r25;  mov.b64 r0, {lo, hi};  @p add.u64 r0, r0, %rd8;  mov.u64 %rd11, r0;}
	// end inline asm
	mov.b32 	%r17, 4;
	// begin inline asm
	{  .reg .u64 r0;  .reg .u32 lo;  .reg .u32 hi;  .reg .pred p;  mov.b64 {lo, hi}, %rd11;  shfl.sync.up.b32 lo|p, lo, %r17, %r24, %r25;  shfl.sync.up.b32 hi|p, hi, %r17, %r24, %r25;  mov.b64 r0, {lo, hi};  @p add.u64 r0, r0, %rd11;  mov.u64 %rd14, r0;}
	// end inline asm
	mov.b32 	%r20, 8;
	// begin inline asm
	{  .reg .u64 r0;  .reg .u32 lo;  .reg .u32 hi;  .reg .pred p;  mov.b64 {lo, hi}, %rd14;  shfl.sync.up.b32 lo|p, lo, %r20, %r24, %r25;  shfl.sync.up.b32 hi|p, hi, %r20, %r24, %r25;  mov.b64 r0, {lo, hi};  @p add.u64 r0, r0, %rd14;  mov.u64 %rd17, r0;}
	// end inline asm
	mov.b32 	%r23, 16;
	// begin inline asm
	{  .reg .u64 r0;  .reg .u32 lo;  .reg .u32 hi;  .reg .pred p;  mov.b64 {lo, hi}, %rd17;  shfl.sync.up.b32 lo|p, lo, %r23, %r24, %r25;  shfl.sync.up.b32 hi|p, hi, %r23, %r24, %r25;  mov.b64 r0, {lo, hi};  @p add.u64 r0, r0, %rd17;  mov.u64 %rd20, r0;}
	// end inline asm
	sub.s64 	%rd37, %rd20, %rd10;
	ld.shared.u64 	%rd38, [%r27+16];
	ld.shared.u64 	%rd39, [%r27+24];
	ld.shared.u64 	%rd40, [%r27+32];
	ld.shared.u64 	%rd41, [%r27+40];
	ld.shared.u64 	%rd42, [%r27+48];
	ld.shared.u64 	%rd43, [%r27+56];
	ld.shared.u64 	%rd44, [%r27+64];
	add.s64 	%rd45, %rd38, %rd37;
	add.s64 	%rd46, %rd39, %rd45;
	add.s64 	%rd47, %rd40, %rd46;
	add.s64 	%rd48, %rd41, %rd47;
	add.s64 	%rd49, %rd42, %rd48;
	add.s64 	%rd50, %rd43, %rd49;
	add.s64 	%rd51, %rd44, %rd50;
	st.shared.u64 	[%r27+16], %rd37;
	st.shared.u64 	[%r27+24], %rd45;
	st.shared.u64 	[%r27+32], %rd46;
	st.shared.u64 	[%r27+40], %rd47;
	st.shared.u64 	[%r27+48], %rd48;
	st.shared.u64 	[%r27+56], %rd49;
	st.shared.u64 	[%r27+64], %rd50;
	st.shared.u64 	[%r27+72], %rd51;
$L__BB17_4:
	setp.gt.u32 	%p3, %r1, 255;
	bar.sync 	0;
	@%p3 bra 	$L__BB17_6;
	ld.shared.u64 	%rd52, [%r2];
	st.global.u64 	[%rd1], %rd52;
$L__BB17_6:
	ret;

}
	// .globl	_ZN3cub18CUB_300001_SM_10006detail10radix_sort29DeviceRadixSortOnesweepKernelINS1_5radix10policy_hubIm7double2yE10Policy1000ELNS0_9SortOrderE0EmS6_yiiNS1_21identity_decomposer_tEEEvPT5_SC_PT3_PKSD_PT1_PKSH_PT2_PKSL_T4_iiT6_
.visible .entry _ZN3cub18CUB_300001_SM_10006detail10radix_sort29DeviceRadixSortOnesweepKernelINS1_5radix10policy_hubIm7double2yE10Policy1000ELNS0_9SortOrderE0EmS6_yiiNS1_21identity_decomposer_tEEEvPT5_SC_PT3_PKSD_PT1_PKSH_PT2_PKSL_T4_iiT6_(
	.param .u64 .ptr .align 1 _ZN3cub18CUB_300001_SM_10006detail10radix_sort29DeviceRadixSortOnesweepKernelINS1_5radix10policy_hubIm7double2yE10Policy1000ELNS0_9SortOrderE0EmS6_yiiNS1_21identity_decomposer_tEEEvPT5_SC_PT3_PKSD_PT1_PKSH_PT2_PKSL_T4_iiT6__param_0,
	.param .u64 .ptr .align 1 _ZN3cub18CUB_300001_SM_10006detail10radix_sort29DeviceRadixSortOnesweepKernelINS1_5radix10policy_hubIm7double2yE10Policy1000ELNS0_9SortOrderE0EmS6_yiiNS1_21identity_decomposer_tEEEvPT5_SC_PT3_PKSD_PT1_PKSH_PT2_PKSL_T4_iiT6__param_1,
	.param .u64 .ptr .align 1 _ZN3cub18CUB_300001_SM_10006detail10radix_sort29DeviceRadixSortOnesweepKernelINS1_5radix10policy_hubIm7double2yE10Policy1000ELNS0_9SortOrderE0EmS6_yiiNS1_21identity_decomposer_tEEEvPT5_SC_PT3_PKSD_PT1_PKSH_PT2_PKSL_T4_iiT6__param_2,
	.param .u64 .ptr .align 1 _ZN3cub18CUB_300001_SM_10006detail10radix_sort29DeviceRadixSortOnesweepKernelINS1_5radix10policy_hubIm7double2yE10Policy1000ELNS0_9SortOrderE0EmS6_yiiNS1_21identity_decomposer_tEEEvPT5_SC_PT3_PKSD_PT1_PKSH_PT2_PKSL_T4_iiT6__param_3,
	.param .u64 .ptr .align 1 _ZN3cub18CUB_300001_SM_10006detail10radix_sort29DeviceRadixSortOnesweepKernelINS1_5radix10policy_hubIm7double2yE10Policy1000ELNS0_9SortOrderE0EmS6_yiiNS1_21identity_decomposer_tEEEvPT5_SC_PT3_PKSD_PT1_PKSH_PT2_PKSL_T4_iiT6__param_4,
	.param .u64 .ptr .align 1 _ZN3cub18CUB_300001_SM_10006detail10radix_sort29DeviceRadixSortOnesweepKernelINS1_5radix10policy_hubIm7double2yE10Policy1000ELNS0_9SortOrderE0EmS6_yiiNS1_21identity_decomposer_tEEEvPT5_SC_PT3_PKSD_PT1_PKSH_PT2_PKSL_T4_iiT6__param_5,
	.param .u64 .ptr .align 1 _ZN3cub18CUB_300001_SM_10006detail10radix_sort29DeviceRadixSortOnesweepKernelINS1_5radix10policy_hubIm7double2yE10Policy1000ELNS0_9SortOrderE0EmS6_yiiNS1_21identity_decomposer_tEEEvPT5_SC_PT3_PKSD_PT1_PKSH_PT2_PKSL_T4_iiT6__param_6,
	.param .u64 .ptr .align 1 _ZN3cub18CUB_300001_SM_10006detail10radix_sort29DeviceRadixSortOnesweepKernelINS1_5radix10policy_hubIm7double2yE10Policy1000ELNS0_9SortOrderE0EmS6_yiiNS1_21identity_decomposer_tEEEvPT5_SC_PT3_PKSD_PT1_PKSH_PT2_PKSL_T4_iiT6__param_7,
	.param .u32 _ZN3cub18CUB_300001_SM_10006detail10radix_sort29DeviceRadixSortOnesweepKernelINS1_5radix10policy_hubIm7double2yE10Policy1000ELNS0_9SortOrderE0EmS6_yiiNS1_21identity_decomposer_tEEEvPT5_SC_PT3_PKSD_PT1_PKSH_PT2_PKSL_T4_iiT6__param_8,
	.param .u32 _ZN3cub18CUB_300001_SM_10006detail10radix_sort29DeviceRadixSortOnesweepKernelINS1_5radix10policy_hubIm7double2yE10Policy1000ELNS0_9SortOrderE0EmS6_yiiNS1_21identity_decomposer_tEEEvPT5_SC_PT3_PKSD_PT1_PKSH_PT2_PKSL_T4_iiT6__param_9,
	.param .u32 _ZN3cub18CUB_300001_SM_10006detail10radix_sort29DeviceRadixSortOnesweepKernelINS1_5radix10policy_hubIm7double2yE10Policy1000ELNS0_9SortOrderE0EmS6_yiiNS1_21identity_decomposer_tEEEvPT5_SC_PT3_PKSD_PT1_PKSH_PT2_PKSL_T4_iiT6__param_10,
	.param .align 1 .b8 _ZN3cub18CUB_300001_SM_10006detail10radix_sort29DeviceRadixSortOnesweepKernelINS1_5radix10policy_hubIm7double2yE10Policy1000ELNS0_9SortOrderE0EmS6_yiiNS1_21identity_decomposer_tEEEvPT5_SC_PT3_PKSD_PT1_PKSH_PT2_PKSL_T4_iiT6__param_11[1]
)
.maxntid 384
{
	.reg .pred 	%p<105>;
	.reg .b32 	%r<761>;
	.reg .b64 	%rd<265>;
	.reg .b64 	%fd<173>;
	// demoted variable
	.shared .align 16 .b8 _ZZN3cub18CUB_300001_SM_10006detail10radix_sort29DeviceRadixSortOnesweepKernelINS1_5radix10policy_hubIm7double2yE10Policy1000ELNS0_9SortOrderE0EmS6_yiiNS1_21identity_decomposer_tEEEvPT5_SC_PT3_PKSD_PT1_PKSH_PT2_PKSL_T4_iiT6_E1s[38912];
	ld.param.u64 	%rd60, [_ZN3cub18CUB_300001_SM_10006detail10radix_sort29DeviceRadixSortOnesweepKernelINS1_5radix10policy_hubIm7double2yE10Policy1000ELNS0_9SortOrderE0EmS6_yiiNS1_21identity_decomposer_tEEEvPT5_SC_PT3_PKSD_PT1_PKSH_PT2_PKSL_T4_iiT6__param_0];
	ld.param.u64 	%rd56, [_ZN3cub18CUB_300001_SM_10006detail10radix_sort29DeviceRadixSortOnesweepKernelINS1_5radix10policy_hubIm7double2yE10Policy1000ELNS0_9SortOrderE0EmS6_yiiNS1_21identity_decomposer_tEEEvPT5_SC_PT3_PKSD_PT1_PKSH_PT2_PKSL_T4_iiT6__param_1];
	ld.param.u64 	%rd58, [_ZN3cub18CUB_300001_SM_10006detail10radix_sort29DeviceRadixSortOnesweepKernelINS1_5radix10policy_hubIm7double2yE10Policy1000ELNS0_9SortOrderE0EmS6_yiiNS1_21identity_decomposer_tEEEvPT5_SC_PT3_PKSD_PT1_PKSH_PT2_PKSL_T4_iiT6__param_3];
	ld.param.u64 	%rd61, [_ZN3cub18CUB_300001_SM_10006detail10radix_sort29DeviceRadixSortOnesweepKernelINS1_5radix10policy_hubIm7double2yE10Policy1000ELNS0_9SortOrderE0EmS6_yiiNS1_21identity_decomposer_tEEEvPT5_SC_PT3_PKSD_PT1_PKSH_PT2_PKSL_T4_iiT6__param_4];
	ld.param.u64 	%rd62, [_ZN3cub18CUB_300001_SM_10006detail10radix_sort29DeviceRadixSortOnesweepKernelINS1_5radix10policy_hubIm7double2yE10Policy1000ELNS0_9SortOrderE0EmS6_yiiNS1_21identity_decomposer_tEEEvPT5_SC_PT3_PKSD_PT1_PKSH_PT2_PKSL_T4_iiT6__param_5];
	ld.param.u64 	%rd63, [_ZN3cub18CUB_300001_SM_10006detail10radix_sort29DeviceRadixSortOnesweepKernelINS1_5radix10policy_hubIm7double2yE10Policy1000ELNS0_9SortOrderE0EmS6_yiiNS1_21identity_decomposer_tEEEvPT5_SC_PT3_PKSD_PT1_PKSH_PT2_PKSL_T4_iiT6__param_6];
	ld.param.u64 	%rd59, [_ZN3cub18CUB_300001_SM_10006detail10radix_sort29DeviceRadixSortOnesweepKernelINS1_5radix10policy_hubIm7double2yE10Policy1000ELNS0_9SortOrderE0EmS6_yiiNS1_21identity_decomposer_tEEEvPT5_SC_PT3_PKSD_PT1_PKSH_PT2_PKSL_T4_iiT6__param_7];
	ld.param.u32 	%r118, [_ZN3cub18CUB_300001_SM_10006detail10radix_sort29DeviceRadixSortOnesweepKernelINS1_5radix10policy_hubIm7double2yE10Policy1000ELNS0_9SortOrderE0EmS6_yiiNS1_21identity_decomposer_tEEEvPT5_SC_PT3_PKSD_PT1_PKSH_PT2_PKSL_T4_iiT6__param_8];
	ld.param.u32 	%r119, [_ZN3cub18CUB_300001_SM_10006detail10radix_sort29DeviceRadixSortOnesweepKernelINS1_5radix10policy_hubIm7double2yE10Policy1000ELNS0_9SortOrderE0EmS6_yiiNS1_21identity_decomposer_tEEEvPT5_SC_PT3_PKSD_PT1_PKSH_PT2_PKSL_T4_iiT6__param_9];
	ld.param.u32 	%r120, [_ZN3cub18CUB_300001_SM_10006detail10radix_sort29DeviceRadixSortOnesweepKernelINS1_5radix10policy_hubIm7double2yE10Policy1000ELNS0_9SortOrderE0EmS6_yiiNS1_21identity_decomposer_tEEEvPT5_SC_PT3_PKSD_PT1_PKSH_PT2_PKSL_T4_iiT6__param_10];
	cvta.to.global.u64 	%rd1, %rd63;
	cvta.to.global.u64 	%rd2, %rd61;
	cvta.to.global.u64 	%rd3, %rd60;
	cvta.to.global.u64 	%rd4, %rd62;
	mov.u32 	%r1, %tid.x;
	shr.u32 	%r2, %r1, 5;
	// begin inline asm
	mov.u32 %r121, %laneid;
	// end inline asm
	setp.ne.s32 	%p1, %r1, 0;
	@%p1 bra 	$L__BB18_2;
	cvta.to.global.u64 	%rd64, %rd56;
	atom.global.add.u32 	%r122, [%rd64], 1;
	st.shared.u32 	[_ZZN3cub18CUB_300001_SM_10006detail10radix_sort29DeviceRadixSortOnesweepKernelINS1_5radix10policy_hubIm7double2yE10Policy1000ELNS0_9SortOrderE0EmS6_yiiNS1_21identity_decomposer_tEEEvPT5_SC_PT3_PKSD_PT1_PKSH_PT2_PKSL_T4_iiT6_E1s+36864], %r122;
$L__BB18_2:
	bar.sync 	0;
	ld.shared.u32 	%r4, [_ZZN3cub18CUB_300001_SM_10006detail10radix_sort29DeviceRadixSortOnesweepKernelINS1_5radix10policy_hubIm7double2yE10Policy1000ELNS0_9SortOrderE0EmS6_yiiNS1_21identity_decomposer_tEEEvPT5_SC_PT3_PKSD_PT1_PKSH_PT2_PKSL_T4_iiT6_E1s+36864];
	mul.lo.s32 	%r123, %r4, 2304;
	add.s32 	%r5, %r123, 2304;
	setp.gt.s32 	%p2, %r5, %r118;
	cvt.s64.s32 	%rd5, %r123;
	@%p2 bra 	$L__BB18_4;
	and.b32  	%r124, %r1, 31;
	and.b32  	%r125, %r1, 992;
	mul.lo.s32 	%r126, %r125, 6;
	or.b32  	%r127, %r126, %r124;
	cvt.u64.u32 	%rd65, %r127;
	add.s64 	%rd66, %rd65, %rd5;
	shl.b64 	%rd67, %rd66, 3;
	add.s64 	%rd68, %rd4, %rd67;
	ld.global.u64 	%rd262, [%rd68];
	ld.global.u64 	%rd261, [%rd68+256];
	ld.global.u64 	%rd260, [%rd68+512];
	ld.global.u64 	%rd259, [%rd68+768];
	ld.global.u64 	%rd258, [%rd68+1024];
	ld.global.u64 	%rd257, [%rd68+1280];
	bra.uni 	$L__BB18_16;
$L__BB18_4:
	cvt.u32.u64 	%r128, %rd5;
	sub.s32 	%r6, %r118, %r128;
	and.b32  	%r129, %r1, 31;
	and.b32  	%r130, %r1, 992;
	mul.lo.s32 	%r131, %r130, 6;
	or.b32  	%r7, %r131, %r129;
	setp.ge.s32 	%p3, %r7, %r6;
	cvt.u64.u32 	%rd70, %r7;
	add.s64 	%rd71, %rd70, %rd5;
	shl.b64 	%rd72, %rd71, 3;
	add.s64 	%rd12, %rd4, %rd72;
	mov.b64 	%rd262, -1;
	@%p3 bra 	$L__BB18_6;
	ld.global.u64 	%rd262, [%rd12];
$L__BB18_6:
	add.s32 	%r132, %r7, 32;
	setp.ge.s32 	%p4, %r132, %r6;
	mov.b64 	%rd261, -1;
	@%p4 bra 	$L__BB18_8;
	ld.global.u64 	%rd261, [%rd12+256];
$L__BB18_8:
	add.s32 	%r133, %r7, 64;
	setp.ge.s32 	%p5, %r133, %r6;
	mov.b64 	%rd260, -1;
	@%p5 bra 	$L__BB18_10;
	ld.global.u64 	%rd260, [%rd12+512];
$L__BB18_10:
	add.s32 	%r134, %r7, 96;
	setp.ge.s32 	%p6, %r134, %r6;
	mov.b64 	%rd259, -1;
	@%p6 bra 	$L__BB18_12;
	ld.global.u64 	%rd259, [%rd12+768];
$L__BB18_12:
	add.s32 	%r135, %r7, 128;
	setp.ge.s32 	%p7, %r135, %r6;
	mov.b64 	%rd258, -1;
	@%p7 bra 	$L__BB18_14;
	ld.global.u64 	%rd258, [%rd12+1024];
$L__BB18_14:
	add.s32 	%r136, %r7, 160;
	setp.ge.s32 	%p8, %r136, %r6;
	mov.b64 	%rd257, -1;
	@%p8 bra 	$L__BB18_16;
	ld.global.u64 	%rd257, [%rd12+1280];
$L__BB18_16:
	mov.b32 	%r137, -1;
	shl.b32 	%r138, %r137, %r120;
	not.b32 	%r8, %r138;
	shl.b32 	%r139, %r2, 10;
	mov.u32 	%r140, _ZZN3cub18CUB_300001_SM_10006detail10radix_sort29DeviceRadixSortOnesweepKernelINS1_5radix10policy_hubIm7double2yE10Policy1000ELNS0_9SortOrderE0EmS6_yiiNS1_21identity_decomposer_tEEEvPT5_SC_PT3_PKSD_PT1_PKSH_PT2_PKSL_T4_iiT6_E1s;
	add.s32 	%r9, %r140, %r139;
	setp.gt.s32 	%p9, %r121, 255;
	@%p9 bra 	$L__BB18_29;
	max.s32 	%r141, %r121, 224;
	sub.s32 	%r142, %r141, %r121;
	add.s32 	%r143, %r142, 31;
	shr.u32 	%r144, %r143, 5;
	add.s32 	%r10, %r144, 1;
	and.b32  	%r11, %r10, 15;
	setp.lt.u32 	%p10, %r143, 480;
	mov.u32 	%r741, %r121;
	@%p10 bra 	$L__BB18_20;
	and.b32  	%r145, %r10, 268435440;
	neg.s32 	%r739, %r145;
	shl.b32 	%r147, %r121, 2;
	add.s32 	%r148, %r139, %r147;
	add.s32 	%r150, %r148, %r140;
	add.s32 	%r738, %r150, 1024;
	mov.u32 	%r741, %r121;
$L__BB18_19:
	.pragma "nounroll";
	mov.b32 	%r151, 0;
	st.shared.u32 	[%r738+-1024], %r151;
	st.shared.u32 	[%r738+-896], %r151;
	st.shared.u32 	[%r738+-768], %r151;
	st.shared.u32 	[%r738+-640], %r151;
	st.shared.u32 	[%r738+-512], %r151;
	st.shared.u32 	[%r738+-384], %r151;
	st.shared.u32 	[%r738+-256], %r151;
	st.shared.u32 	[%r738+-128], %r151;
	st.shared.u32 	[%r738], %r151;
	st.shared.u32 	[%r738+128], %r151;
	st.shared.u32 	[%r738+256], %r151;
	st.shared.u32 	[%r738+384], %r151;
	st.shared.u32 	[%r738+512], %r151;
	st.shared.u32 	[%r738+640], %r151;
	st.shared.u32 	[%r738+768], %r151;
	st.shared.u32 	[%r738+896], %r151;
	add.s32 	%r741, %r741, 512;
	add.s32 	%r739, %r739, 16;
	add.s32 	%r738, %r738, 2048;
	setp.ne.s32 	%p11, %r739, 0;
	@%p11 bra 	$L__BB18_19;
$L__BB18_20:
	setp.eq.s32 	%p12, %r11, 0;
	@%p12 bra 	$L__BB18_29;
	and.b32  	%r21, %r10, 7;
	setp.lt.u32 	%p13, %r11, 8;
	@%p13 bra 	$L__BB18_23;
	shl.b32 	%r152, %r741, 2;
	add.s32 	%r153, %r9, %r152;
	mov.b32 	%r154, 0;
	st.shared.u32 	[%r153], %r154;
	st.shared.u32 	[%r153+128], %r154;
	st.shared.u32 	[%r153+256], %r154;
	st.shared.u32 	[%r153+384], %r154;
	st.shared.u32 	[%r153+512], %r154;
	st.shared.u32 	[%r153+640], %r154;
	st.shared.u32 	[%r153+768], %r154;
	st.shared.u32 	[%r153+896], %r154;
	add.s32 	%r741, %r741, 256;
$L__BB18_23:
	setp.eq.s32 	%p14, %r21, 0;
	@%p14 bra 	$L__BB18_29;
	and.b32  	%r24, %r10, 3;
	setp.lt.u32 	%p15, %r21, 4;
	@%p15 bra 	$L__BB18_26;
	shl.b32 	%r155, %r741, 2;
	add.s32 	%r156, %r9, %r155;
	mov.b32 	%r157, 0;
	st.shared.u32 	[%r156], %r157;
	st.shared.u32 	[%r156+128], %r157;
	st.shared.u32 	[%r156+256], %r157;
	st.shared.u32 	[%r156+384], %r157;
	add.s32 	%r741, %r741, 128;
$L__BB18_26:
	setp.eq.s32 	%p16, %r24, 0;
	@%p16 bra 	$L__BB18_29;
	shl.b32 	%r159, %r741, 2;
	add.s32 	%r160, %r139, %r159;
	add.s32 	%r745, %r140, %r160;
	neg.s32 	%r744, %r24;
$L__BB18_28:
	.pragma "nounroll";
	mov.b32 	%r162, 0;
	st.shared.u32 	[%r745], %r162;
	add.s32 	%r745, %r745, 128;
	add.s32 	%r744, %r744, 1;
	setp.ne.s32 	%p17, %r744, 0;
	@%p17 bra 	$L__BB18_28;
$L__BB18_29:
	bar.warp.sync 	-1;
	cvt.u64.u32 	%rd30, %r119;
	shr.u64 	%rd78, %rd262, %r119;
	cvt.u32.u64 	%r164, %rd78;
	and.b32  	%r33, %r164, %r8;
	shl.b32 	%r165, %r33, 2;
	add.s32 	%r34, %r9, %r165;
	atom.shared.add.u32 	%r166, [%r34], 1;
	shr.u64 	%rd79, %rd261, %r119;
	cvt.u32.u64 	%r167, %rd79;
	and.b32  	%r35, %r167, %r8;
	shl.b32 	%r168, %r35, 2;
	add.s32 	%r36, %r9, %r168;
	atom.shared.add.u32 	%r169, [%r36], 1;
	shr.u64 	%rd80, %rd260, %r119;
	cvt.u32.u64 	%r170, %rd80;
	and.b32  	%r37, %r170, %r8;
	shl.b32 	%r171, %r37, 2;
	add.s32 	%r38, %r9, %r171;
	atom.shared.add.u32 	%r172, [%r38], 1;
	shr.u64 	%rd81, %rd259, %r119;
	cvt.u32.u64 	%r173, %rd81;
	and.b32  	%r39, %r173, %r8;
	shl.b32 	%r174, %r39, 2;
	add.s32 	%r40, %r9, %r174;
	atom.shared.add.u32 	%r175, [%r40], 1;
	shr.u64 	%rd82, %rd258, %r119;
	cvt.u32.u64 	%r176, %rd82;
	and.b32  	%r41, %r176, %r8;
	shl.b32 	%r177, %r41, 2;
	add.s32 	%r42, %r9, %r177;
	atom.shared.add.u32 	%r178, [%r42], 1;
	shr.u64 	%rd83, %rd257, %r119;
	cvt.u32.u64 	%r179, %rd83;
	and.b32  	%r43, %r179, %r8;
	shl.b32 	%r180, %r43, 2;
	add.s32 	%r44, %r9, %r180;
	atom.shared.add.u32 	%r181, [%r44], 1;
	bar.sync 	0;
	setp.gt.u32 	%p18, %r1, 255;
	shl.b32 	%r182, %r1, 2;
	add.s32 	%r45, %r140, %r182;
	mov.b32 	%r746, 0;
	@%p18 bra 	$L__BB18_31;
	ld.shared.u32 	%r184, [%r45];
	mov.b32 	%r185, 0;
	st.shared.u32 	[%r45], %r185;
	ld.shared.u32 	%r186, [%r45+1024];
	st.shared.u32 	[%r45+1024], %r184;
	add.s32 	%r187, %r186, %r184;
	ld.shared.u32 	%r188, [%r45+2048];
	st.shared.u32 	[%r45+2048], %r187;
	add.s32 	%r189, %r188, %r187;
	ld.shared.u32 	%r190, [%r45+3072];
	st.shared.u32 	[%r45+3072], %r189;
	add.s32 	%r191, %r190, %r189;
	ld.shared.u32 	%r192, [%r45+4096];
	st.shared.u32 	[%r45+4096], %r191;
	add.s32 	%r193, %r192, %r191;
	ld.shared.u32 	%r194, [%r45+5120];
	st.shared.u32 	[%r45+5120], %r193;
	add.s32 	%r195, %r194, %r193;
	ld.shared.u32 	%r196, [%r45+6144];
	st.shared.u32 	[%r45+6144], %r195;
	add.s32 	%r197, %r196, %r195;
	ld.shared.u32 	%r198, [%r45+7168];
	st.shared.u32 	[%r45+7168], %r197;
	add.s32 	%r199, %r198, %r197;
	ld.shared.u32 	%r200, [%r45+8192];
	st.shared.u32 	[%r45+8192], %r199;
	add.s32 	%r201, %r200, %r199;
	ld.shared.u32 	%r202, [%r45+9216];
	st.shared.u32 	[%r45+9216], %r201;
	add.s32 	%r203, %r202, %r201;
	ld.shared.u32 	%r204, [%r45+10240];
	st.shared.u32 	[%r45+10240], %r203;
	add.s32 	%r205, %r204, %r203;
	ld.shared.u32 	%r206, [%r45+11264];
	st.shared.u32 	[%r45+11264], %r205;
	add.s32 	%r746, %r206, %r205;
$L__BB18_31:
	shl.b32 	%r207, %r4, 8;
	add.s32 	%r208, %r207, %r1;
	mul.wide.s32 	%rd84, %r208, 4;
	add.s64 	%rd31, %rd3, %rd84;
	@%p18 bra 	$L__BB18_33;
	or.b32  	%r209, %r746, 1073741824;
	st.volatile.global.u32 	[%rd31], %r209;
$L__BB18_33:
	ld.param.u64 	%rd248, [_ZN3cub18CUB_300001_SM_10006detail10radix_sort29DeviceRadixSortOnesweepKernelINS1_5radix10policy_hubIm7double2yE10Policy1000ELNS0_9SortOrderE0EmS6_yiiNS1_21identity_decomposer_tEEEvPT5_SC_PT3_PKSD_PT1_PKSH_PT2_PKSL_T4_iiT6__param_2];
	setp.lt.u32 	%p20, %r1, 256;
	setp.eq.s32 	%p21, %r746, 2304;
	and.pred  	%p22, %p20, %p21;
	selp.u32 	%r210, 1, 0, %p22;
	{ 
	.reg .pred 	%p1; 
	.reg .pred 	%p2; 
	setp.ne.u32 	%p1, %r210, 0; 
	bar.red.or.pred 	%p2, 0, %p1; 
	selp.u32 	%r211, 1, 0, %p2; 
	}
	setp.eq.s32 	%p23, %r211, 0;
	and.b32  	%r212, %r1, 992;
	and.b32  	%r213, %r1, 31;
	mul.lo.s32 	%r214, %r212, 6;
	or.b32  	%r215, %r214, %r213;
	cvt.u64.u32 	%rd32, %r215;
	add.s64 	%rd85, %rd32, %rd5;
	cvta.to.global.u64 	%rd86, %rd59;
	shl.b64 	%rd87, %rd85, 4;
	add.s64 	%rd33, %rd86, %rd87;
	cvt.u64.u32 	%rd34, %r1;
	cvta.to.global.u64 	%rd88, %rd248;
	mul.wide.u32 	%rd89, %r1, 8;
	add.s64 	%rd35, %rd88, %rd89;
	cvta.to.global.u64 	%rd90, %rd58;
	add.s64 	%rd36, %rd90, %rd89;
	@%p23 bra 	$L__BB18_87;
	setp.gt.u32 	%p25, %r1, %r33;
	selp.b32 	%r48, 2304, 0, %p25;
	shl.b32 	%r216, %r1, 3;
	mov.u32 	%r217, _ZZN3cub18CUB_300001_SM_10006detail10radix_sort29DeviceRadixSortOnesweepKernelINS1_5radix10policy_hubIm7double2yE10Policy1000ELNS0_9SortOrderE0EmS6_yiiNS1_21identity_decomposer_tEEEvPT5_SC_PT3_PKSD_PT1_PKSH_PT2_PKSL_T4_iiT6_E1s;
	add.s32 	%r218, %r217, %r216;
	add.s32 	%r49, %r218, 36864;
	@%p18 bra 	$L__BB18_42;
	ld.global.u64 	%rd91, [%rd36];
	cvt.u64.u32 	%rd92, %r48;
	sub.s64 	%rd263, %rd91, %rd92;
	st.shared.u64 	[%r49], %rd263;
	setp.lt.s32 	%p26, %r4, 1;
	mov.u32 	%r750, %r746;
	@%p26 bra 	$L__BB18_41;
	mov.b32 	%r748, -1;
	mov.u32 	%r747, %r4;
	mov.u32 	%r750, %r746;
$L__BB18_37:
	add.s32 	%r53, %r747, -1;
	shl.b32 	%r220, %r53, 8;
	add.s32 	%r221, %r220, %r1;
	mul.wide.s32 	%rd93, %r221, 4;
	add.s64 	%rd38, %rd3, %rd93;
$L__BB18_38:
	membar.cta;
	ld.volatile.global.u32 	%r54, [%rd38];
	setp.eq.s32 	%p27, %r54, 0;
	@%p27 bra 	$L__BB18_38;
	and.b32  	%r222, %r54, 1073741823;
	add.s32 	%r750, %r222, %r750;
	setp.gt.s32 	%p28, %r54, -1;
	vote.sync.ballot.b32 	%r748, %p28, %r748;
	setp.gt.u32 	%p30, %r747, 1;
	and.pred  	%p31, %p28, %p30;
	mov.u32 	%r747, %r53;
	@%p31 bra 	$L__BB18_37;
	ld.shared.u64 	%rd263, [%r49];
$L__BB18_41:
	or.b32  	%r223, %r750, -2147483648;
	st.volatile.global.u32 	[%rd31], %r223;
	sub.s32 	%r224, %r750, %r746;
	cvt.s64.s32 	%rd94, %r224;
	add.s64 	%rd95, %rd263, %rd94;
	st.shared.u64 	[%r49], %rd95;
$L__BB18_42:
	ld.param.u64 	%rd249, [_ZN3cub18CUB_300001_SM_10006detail10radix_sort29DeviceRadixSortOnesweepKernelINS1_5radix10policy_hubIm7double2yE10Policy1000ELNS0_9SortOrderE0EmS6_yiiNS1_21identity_decomposer_tEEEvPT5_SC_PT3_PKSD_PT1_PKSH_PT2_PKSL_T4_iiT6__param_2];
	setp.lt.s32 	%p33, %r5, %r118;
	setp.eq.s64 	%p34, %rd249, 0;
	or.pred  	%p35, %p34, %p33;
	or.pred  	%p36, %p18, %p35;
	@%p36 bra 	$L__BB18_44;
	ld.shared.u64 	%rd96, [%r49];
	cvt.u64.u32 	%rd97, %r48;
	cvt.s64.s32 	%rd98, %r746;
	add.s64 	%rd99, %rd97, %rd98;
	add.s64 	%rd100, %rd99, %rd96;
	st.global.u64 	[%rd35], %rd100;
$L__BB18_44:
	setp.gt.s32 	%p37, %r5, %r118;
	bar.sync 	0;
	shl.b32 	%r225, %r33, 3;
	mov.u32 	%r226, _ZZN3cub18CUB_300001_SM_10006detail10radix_sort29DeviceRadixSortOnesweepKernelINS1_5radix10policy_hubIm7double2yE10Policy1000ELNS0_9SortOrderE0EmS6_yiiNS1_21identity_decomposer_tEEEvPT5_SC_PT3_PKSD_PT1_PKSH_PT2_PKSL_T4_iiT6_E1s;
	add.s32 	%r227, %r226, %r225;
	ld.shared.u64 	%rd41, [%r227+36864];
	@%p37 bra 	$L__BB18_46;
	add.s64 	%rd101, %rd41, %rd32;
	shl.b64 	%rd102, %rd101, 3;
	add.s64 	%rd103, %rd2, %rd102;
	st.global.u64 	[%rd103], %rd262;
	st.global.u64 	[%rd103+256], %rd261;
	st.global.u64 	[%rd103+512], %rd260;
	st.global.u64 	[%rd103+768], %rd259;
	st.global.u64 	[%rd103+1024], %rd258;
	st.global.u64 	[%rd103+1280], %rd257;
	bra.uni 	$L__BB18_58;
$L__BB18_46:
	cvt.u32.u64 	%r228, %rd32;
	mad.lo.s32 	%r58, %r4, -2304, %r118;
	setp.ge.s32 	%p38, %r228, %r58;
	add.s64 	%rd104, %rd41, %rd32;
	shl.b64 	%rd105, %rd104, 3;
	add.s64 	%rd42, %rd2, %rd105;
	@%p38 bra 	$L__BB18_48;
	st.global.u64 	[%rd42], %rd262;
$L__BB18_48:
	cvt.u32.u64 	%r229, %rd32;
	add.s32 	%r230, %r229, 32;
	setp.ge.s32 	%p39, %r230, %r58;
	@%p39 bra 	$L__BB18_50;
	st.global.u64 	[%rd42+256], %rd261;
$L__BB18_50:
	cvt.u32.u64 	%r231, %rd32;
	add.s32 	%r232, %r231, 64;
	setp.ge.s32 	%p40, %r232, %r58;
	@%p40 bra 	$L__BB18_52;
	st.global.u64 	[%rd42+512], %rd260;
$L__BB18_52:
	cvt.u32.u64 	%r233, %rd32;
	add.s32 	%r234, %r233, 96;
	setp.ge.s32 	%p41, %r234, %r58;
	@%p41 bra 	$L__BB18_54;
	st.global.u64 	[%rd42+768], %rd259;
$L__BB18_54:
	cvt.u32.u64 	%r235, %rd32;
	add.s32 	%r236, %r235, 128;
	setp.ge.s32 	%p42, %r236, %r58;
	@%p42 bra 	$L__BB18_56;
	st.global.u64 	[%rd42+1024], %rd258;
$L__BB18_56:
	cvt.u32.u64 	%r237, %rd32;
	add.s32 	%r238, %r237, 160;
	setp.ge.s32 	%p43, %r238, %r58;
	@%p43 bra 	$L__BB18_58;
	st.global.u64 	[%rd42+1280], %rd257;
$L__BB18_58:
	@%p37 bra 	$L__BB18_60;
	ld.global.v2.f64 	{%fd150, %fd149}, [%rd33];
	ld.global.v2.f64 	{%fd148, %fd147}, [%rd33+512];
	ld.global.v2.f64 	{%fd146, %fd145}, [%rd33+1024];
	ld.global.v2.f64 	{%fd144, %fd143}, [%rd33+1536];
	ld.global.v2.f64 	{%fd142, %fd141}, [%rd33+2048];
	ld.global.v2.f64 	{%fd140, %fd139}, [%rd33+2560];
	bra.uni 	$L__BB18_72;
$L__BB18_60:
	cvt.u32.u64 	%r239, %rd32;
	cvt.u32.u64 	%r240, %rd5;
	sub.s32 	%r59, %r118, %r240;
	setp.ge.s32 	%p45, %r239, %r59;
	@%p45 bra 	$L__BB18_62;
	ld.global.v2.f64 	{%fd150, %fd149}, [%rd33];
$L__BB18_62:
	cvt.u32.u64 	%r241, %rd32;
	add.s32 	%r242, %r241, 32;
	setp.ge.s32 	%p46, %r242, %r59;
	@%p46 bra 	$L__BB18_64;
	ld.global.v2.f64 	{%fd148, %fd147}, [%rd33+512];
$L__BB18_64:
	cvt.u32.u64 	%r243, %rd32;
	add.s32 	%r244, %r243, 64;
	setp.ge.s32 	%p47, %r244, %r59;
	@%p47 bra 	$L__BB18_66;
	ld.global.v2.f64 	{%fd146, %fd145}, [%rd33+1024];
$L__BB18_66:
	cvt.u32.u64 	%r245, %rd32;
	add.s32 	%r246, %r245, 96;
	setp.ge.s32 	%p48, %r246, %r59;
	@%p48 bra 	$L__BB18_68;
	ld.global.v2.f64 	{%fd144, %fd143}, [%rd33+1536];
$L__BB18_68:
	cvt.u32.u64 	%r247, %rd32;
	add.s32 	%r248, %r247, 128;
	setp.ge.s32 	%p49, %r248, %r59;
	@%p49 bra 	$L__BB18_70;
	ld.global.v2.f64 	{%fd142, %fd141}, [%rd33+2048];
$L__BB18_70:
	cvt.u32.u64 	%r249, %rd32;
	add.s32 	%r250, %r249, 160;
	setp.ge.s32 	%p50, %r250, %r59;
	@%p50 bra 	$L__BB18_72;
	ld.global.v2.f64 	{%fd140, %fd139}, [%rd33+2560];
$L__BB18_72:
	@%p37 bra 	$L__BB18_74;
	add.s64 	%rd106, %rd41, %rd32;
	shl.b64 	%rd107, %rd106, 4;
	add.s64 	%rd108, %rd1, %rd107;
	st.global.v2.f64 	[%rd108], {%fd150, %fd149};
	st.global.v2.f64 	[%rd108+512], {%fd148, %fd147};
	st.global.v2.f64 	[%rd108+1024], {%fd146, %fd145};
	st.global.v2.f64 	[%rd108+1536], {%fd144, %fd143};
	st.global.v2.f64 	[%rd108+2048], {%fd142, %fd141};
	st.global.v2.f64 	[%rd108+2560], {%fd140, %fd139};
	bra.uni 	$L__BB18_86;
$L__BB18_74:
	cvt.u32.u64 	%r251, %rd32;
	mad.lo.s32 	%r60, %r4, -2304, %r118;
	setp.ge.s32 	%p52, %r251, %r60;
	add.s64 	%rd109, %rd41, %rd32;
	shl.b64 	%rd110, %rd109, 4;
	add.s64 	%rd43, %rd1, %rd110;
	@%p52 bra 	$L__BB18_76;
	st.global.v2.f64 	[%rd43], {%fd150, %fd149};
$L__BB18_76:
	cvt.u32.u64 	%r252, %rd32;
	add.s32 	%r253, %r252, 32;
	setp.ge.s32 	%p53, %r253, %r60;
	@%p53 bra 	$L__BB18_78;
	st.global.v2.f64 	[%rd43+512], {%fd148, %fd147};
$L__BB18_78:
	cvt.u32.u64 	%r254, %rd32;
	add.s32 	%r255, %r254, 64;
	setp.ge.s32 	%p54, %r255, %r60;
	@%p54 bra 	$L__BB18_80;
	st.global.v2.f64 	[%rd43+1024], {%fd146, %fd145};
$L__BB18_80:
	cvt.u32.u64 	%r256, %rd32;
	add.s32 	%r257, %r256, 96;
	setp.ge.s32 	%p55, %r257, %r60;
	@%p55 bra 	$L__BB18_82;
	st.global.v2.f64 	[%rd43+1536], {%fd144, %fd143};
$L__BB18_82:
	cvt.u32.u64 	%r258, %rd32;
	add.s32 	%r259, %r258, 128;
	setp.ge.s32 	%p56, %r259, %r60;
	@%p56 bra 	$L__BB18_84;
	st.global.v2.f64 	[%rd43+2048], {%fd142, %fd141};
$L__BB18_84:
	cvt.u32.u64 	%r260, %rd32;
	add.s32 	%r261, %r260, 160;
	setp.ge.s32 	%p57, %r261, %r60;
	@%p57 bra 	$L__BB18_86;
	st.global.v2.f64 	[%rd43+2560], {%fd140, %fd139};
$L__BB18_86:
	// begin inline asm
	exit;
	// end inline asm
$L__BB18_87:
	mul.hi.u32 	%r262, %r1, 357913942;
	add.s32 	%r263, %r262, %r1;
	shl.b32 	%r264, %r263, 2;
	mov.u32 	%r265, _ZZN3cub18CUB_300001_SM_10006detail10radix_sort29DeviceRadixSortOnesweepKernelINS1_5radix10policy_hubIm7double2yE10Policy1000ELNS0_9SortOrderE0EmS6_yiiNS1_21identity_decomposer_tEEEvPT5_SC_PT3_PKSD_PT1_PKSH_PT2_PKSL_T4_iiT6_E1s;
	add.s32 	%r266, %r265, %r264;
	add.s32 	%r61, %r266, 13328;
	st.shared.u32 	[%r266+13328], %r746;
	bar.sync 	0;
	setp.gt.u32 	%p58, %r1, 31;
	@%p58 bra 	$L__BB18_89;
	mov.u32 	%r297, _ZZN3cub18CUB_300001_SM_10006detail10radix_sort29DeviceRadixSortOnesweepKernelINS1_5radix10policy_hubIm7double2yE10Policy1000ELNS0_9SortOrderE0EmS6_yiiNS1_21identity_decomposer_tEEEvPT5_SC_PT3_PKSD_PT1_PKSH_PT2_PKSL_T4_iiT6_E1s;
	mad.lo.s32 	%r298, %r1, 52, %r297;
	ld.shared.u32 	%r299, [%r298+13328];
	ld.shared.u32 	%r300, [%r298+13332];
	ld.shared.u32 	%r301, [%r298+13336];
	ld.shared.u32 	%r302, [%r298+13340];
	ld.shared.u32 	%r303, [%r298+13344];
	ld.shared.u32 	%r304, [%r298+13348];
	ld.shared.u32 	%r305, [%r298+13352];
	ld.shared.u32 	%r306, [%r298+13356];
	ld.shared.u32 	%r307, [%r298+13360];
	ld.shared.u32 	%r308, [%r298+13364];
	ld.shared.u32 	%r309, [%r298+13368];
	ld.shared.u32 	%r310, [%r298+13372];
	add.s32 	%r311, %r300, %r299;
	add.s32 	%r312, %r311, %r301;
	add.s32 	%r313, %r312, %r302;
	add.s32 	%r314, %r313, %r303;
	add.s32 	%r315, %r314, %r304;
	add.s32 	%r316, %r315, %r305;
	add.s32 	%r317, %r316, %r306;
	add.s32 	%r318, %r317, %r307;
	add.s32 	%r319, %r318, %r308;
	add.s32 	%r320, %r319, %r309;
	add.s32 	%r271, %r320, %r310;
	mov.b32 	%r269, 1;
	mov.b32 	%r294, 0;
	mov.b32 	%r296, -1;
	// begin inline asm
	{  .reg .s32 r0;  .reg .pred p;  shfl.sync.up.b32 r0|p, %r271, %r269, %r294, %r296;  @p add.s32 r0, r0, %r271;  mov.s32 %r267, r0;}
	// end inline asm
	mov.b32 	%r275, 2;
	// begin inline asm
	{  .reg .s32 r0;  .reg .pred p;  shfl.sync.up.b32 r0|p, %r267, %r275, %r294, %r296;  @p add.s32 r0, r0, %r267;  mov.s32 %r273, r0;}
	// end inline asm
	mov.b32 	%r281, 4;
	// begin inline asm
	{  .reg .s32 r0;  .reg .pred p;  shfl.sync.up.b32 r0|p, %r273, %r281, %r294, %r296;  @p add.s32 r0, r0, %r273;  mov.s32 %r279, r0;}
	// end inline asm
	mov.b32 	%r287, 8;
	// begin inline asm
	{  .reg .s32 r0;  .reg .pred p;  shfl.sync.up.b32 r0|p, %r279, %r287, %r294, %r296;  @p add.s32 r0, r0, %r279;  mov.s32 %r285, r0;}
	// end inline asm
	mov.b32 	%r293, 16;
	// begin inline asm
	{  .reg .s32 r0;  .reg .pred p;  shfl.sync.up.b32 r0|p, %r285, %r293, %r294, %r296;  @p add.s32 r0, r0, %r285;  mov.s32 %r291, r0;}
	// end inline asm
	sub.s32 	%r321, %r291, %r271;
	add.s32 	%r322, %r299, %r321;
	add.s32 	%r323, %r300, %r322;
	add.s32 	%r324, %r301, %r323;
	add.s32 	%r325, %r302, %r324;
	add.s32 	%r326, %r303, %r325;
	add.s32 	%r327, %r304, %r326;
	add.s32 	%r328, %r305, %r327;
	add.s32 	%r329, %r306, %r328;
	add.s32 	%r330, %r307, %r329;
	add.s32 	%r331, %r308, %r330;
	add.s32 	%r332, %r309, %r331;
	st.shared.u32 	[%r298+13328], %r321;
	st.shared.u32 	[%r298+13332], %r322;
	st.shared.u32 	[%r298+13336], %r323;
	st.shared.u32 	[%r298+13340], %r324;
	st.shared.u32 	[%r298+13344], %r325;
	st.shared.u32 	[%r298+13348], %r326;
	st.shared.u32 	[%r298+13352], %r327;
	st.shared.u32 	[%r298+13356], %r328;
	st.shared.u32 	[%r298+13360], %r329;
	st.shared.u32 	[%r298+13364], %r330;
	st.shared.u32 	[%r298+13368], %r331;
	st.shared.u32 	[%r298+13372], %r332;
$L__BB18_89:
	bar.sync 	0;
	ld.shared.s32 	%rd45, [%r61];
	@%p18 bra 	$L__BB18_91;
	cvt.u32.u64 	%r333, %rd45;
	shl.b32 	%r335, %r1, 2;
	mov.u32 	%r336, _ZZN3cub18CUB_300001_SM_10006detail10radix_sort29DeviceRadixSortOnesweepKernelINS1_5radix10policy_hubIm7double2yE10Policy1000ELNS0_9SortOrderE0EmS6_yiiNS1_21identity_decomposer_tEEEvPT5_SC_PT3_PKSD_PT1_PKSH_PT2_PKSL_T4_iiT6_E1s;
	add.s32 	%r337, %r336, %r335;
	ld.shared.u32 	%r338, [%r337];
	add.s32 	%r339, %r338, %r333;
	st.shared.u32 	[%r337], %r339;
	ld.shared.u32 	%r340, [%r337+1024];
	add.s32 	%r341, %r340, %r333;
	st.shared.u32 	[%r337+1024], %r341;
	ld.shared.u32 	%r342, [%r337+2048];
	add.s32 	%r343, %r342, %r333;
	st.shared.u32 	[%r337+2048], %r343;
	ld.shared.u32 	%r344, [%r337+3072];
	add.s32 	%r345, %r344, %r333;
	st.shared.u32 	[%r337+3072], %r345;
	ld.shared.u32 	%r346, [%r337+4096];
	add.s32 	%r347, %r346, %r333;
	st.shared.u32 	[%r337+4096], %r347;
	ld.shared.u32 	%r348, [%r337+5120];
	add.s32 	%r349, %r348, %r333;
	st.shared.u32 	[%r337+5120], %r349;
	ld.shared.u32 	%r350, [%r337+6144];
	add.s32 	%r351, %r350, %r333;
	st.shared.u32 	[%r337+6144], %r351;
	ld.shared.u32 	%r352, [%r337+7168];
	add.s32 	%r353, %r352, %r333;
	st.shared.u32 	[%r337+7168], %r353;
	ld.shared.u32 	%r354, [%r337+8192];
	add.s32 	%r355, %r354, %r333;
	st.shared.u32 	[%r337+8192], %r355;
	ld.shared.u32 	%r356, [%r337+9216];
	add.s32 	%r357, %r356, %r333;
	st.shared.u32 	[%r337+9216], %r357;
	ld.shared.u32 	%r358, [%r337+10240];
	add.s32 	%r359, %r358, %r333;
	st.shared.u32 	[%r337+10240], %r359;
	ld.shared.u32 	%r360, [%r337+11264];
	add.s32 	%r361, %r360, %r333;
	st.shared.u32 	[%r337+11264], %r361;
$L__BB18_91:
	bar.sync 	0;
	// begin inline asm
	mov.u32 %r362, %lanemask_le;
	// end inline asm
	mov.b32 	%r365, 1;
	// begin inline asm
	{
    .reg .pred p;
    and.b32 %r363, %r33, %r365;    setp.ne.u32 p, %r363, 0;
    vote.ballot.sync.b32 %r363, p, 0xffffffff;
    @!p not.b32 %r363, %r363;
}

	// end inline asm
	mov.b32 	%r368, 2;
	// begin inline asm
	{
    .reg .pred p;
    and.b32 %r366, %r33, %r368;    setp.ne.u32 p, %r366, 0;
    vote.ballot.sync.b32 %r366, p, 0xffffffff;
    @!p not.b32 %r366, %r366;
}

	// end inline asm
	and.b32  	%r388, %r366, %r363;
	mov.b32 	%r371, 4;
	// begin inline asm
	{
    .reg .pred p;
    and.b32 %r369, %r33, %r371;    setp.ne.u32 p, %r369, 0;
    vote.ballot.sync.b32 %r369, p, 0xffffffff;
    @!p not.b32 %r369, %r369;
}

	// end inline asm
	and.b32  	%r389, %r369, %r388;
	mov.b32 	%r374, 8;
	// begin inline asm
	{
    .reg .pred p;
    and.b32 %r372, %r33, %r374;    setp.ne.u32 p, %r372, 0;
    vote.ballot.sync.b32 %r372, p, 0xffffffff;
    @!p not.b32 %r372, %r372;
}

	// end inline asm
	and.b32  	%r390, %r372, %r389;
	mov.b32 	%r377, 16;
	// begin inline asm
	{
    .reg .pred p;
    and.b32 %r375, %r33, %r377;    setp.ne.u32 p, %r375, 0;
    vote.ballot.sync.b32 %r375, p, 0xffffffff;
    @!p not.b32 %r375, %r375;
}

	// end inline asm
	and.b32  	%r391, %r375, %r390;
	mov.b32 	%r380, 32;
	// begin inline asm
	{
    .reg .pred p;
    and.b32 %r378, %r33, %r380;    setp.ne.u32 p, %r378, 0;
    vote.ballot.sync.b32 %r378, p, 0xffffffff;
    @!p not.b32 %r378, %r378;
}

	// end inline asm
	and.b32  	%r392, %r378, %r391;
	mov.b32 	%r383, 64;
	// begin inline asm
	{
    .reg .pred p;
    and.b32 %r381, %r33, %r383;    setp.ne.u32 p, %r381, 0;
    vote.ballot.sync.b32 %r381, p, 0xffffffff;
    @!p not.b32 %r381, %r381;
}

	// end inline asm
	and.b32  	%r393, %r381, %r392;
	mov.b32 	%r386, 128;
	// begin inline asm
	{
    .reg .pred p;
    and.b32 %r384, %r33, %r386;    setp.ne.u32 p, %r384, 0;
    vote.ballot.sync.b32 %r384, p, 0xffffffff;
    @!p not.b32 %r384, %r384;
}

	// end inline asm
	and.b32  	%r394, %r384, %r393;
	clz.b32 	%r395, %r394;
	sub.s32 	%r63, 31, %r395;
	and.b32  	%r396, %r362, %r394;
	popc.b32 	%r64, %r396;
	setp.ne.s32 	%p60, %r121, %r63;
	mov.b32 	%r751, 0;
	@%p60 bra 	$L__BB18_93;
	atom.shared.add.u32 	%r751, [%r34], %r64;
$L__BB18_93:
	shfl.sync.idx.b32	%r422|%p61, %r751, %r63, 31, -1;
	add.s32 	%r67, %r64, %r422;
	mov.b32 	%r399, 1;
	// begin inline asm
	{
    .reg .pred p;
    and.b32 %r397, %r35, %r399;    setp.ne.u32 p, %r397, 0;
    vote.ballot.sync.b32 %r397, p, 0xffffffff;
    @!p not.b32 %r397, %r397;
}

	// end inline asm
	mov.b32 	%r402, 2;
	// begin inline asm
	{
    .reg .pred p;
    and.b32 %r400, %r35, %r402;    setp.ne.u32 p, %r400, 0;
    vote.ballot.sync.b32 %r400, p, 0xffffffff;
    @!p not.b32 %r400, %r400;
}

	// end inline asm
	and.b32  	%r423, %r400, %r397;
	mov.b32 	%r405, 4;
	// begin inline asm
	{
    .reg .pred p;
    and.b32 %r403, %r35, %r405;    setp.ne.u32 p, %r403, 0;
    vote.ballot.sync.b32 %r403, p, 0xffffffff;
    @!p not.b32 %r403, %r403;
}

	// end inline asm
	and.b32  	%r424, %r403, %r423;
	mov.b32 	%r408, 8;
	// begin inline asm
	{
    .reg .pred p;
    and.b32 %r406, %r35, %r408;    setp.ne.u32 p, %r406, 0;
    vote.ballot.sync.b32 %r406, p, 0xffffffff;
    @!p not.b32 %r406, %r406;
}

	// end inline asm
	and.b32  	%r425, %r406, %r424;
	mov.b32 	%r411, 16;
	// begin inline asm
	{
    .reg .pred p;
    and.b32 %r409, %r35, %r411;    setp.ne.u32 p, %r409, 0;
    vote.ballot.sync.b32 %r409, p, 0xffffffff;
    @!p not.b32 %r409, %r409;
}

	// end inline asm
	and.b32  	%r426, %r409, %r425;
	mov.b32 	%r414, 32;
	// begin inline asm
	{
    .reg .pred p;
    and.b32 %r412, %r35, %r414;    setp.ne.u32 p, %r412, 0;
    vote.ballot.sync.b32 %r412, p, 0xffffffff;
    @!p not.b32 %r412, %r412;
}

	// end inline asm
	and.b32  	%r427, %r412, %r426;
	mov.b32 	%r417, 64;
	// begin inline asm
	{
    .reg .pred p;
    and.b32 %r415, %r35, %r417;    setp.ne.u32 p, %r415, 0;
    vote.ballot.sync.b32 %r415, p, 0xffffffff;
    @!p not.b32 %r415, %r415;
}

	// end inline asm
	and.b32  	%r428, %r415, %r427;
	mov.b32 	%r420, 128;
	// begin inline asm
	{
    .reg .pred p;
    and.b32 %r418, %r35, %r420;    setp.ne.u32 p, %r418, 0;
    vote.ballot.sync.b32 %r418, p, 0xffffffff;
    @!p not.b32 %r418, %r418;
}

	// end inline asm
	and.b32  	%r429, %r418, %r428;
	clz.b32 	%r430, %r429;
	sub.s32 	%r68, 31, %r430;
	and.b32  	%r431, %r362, %r429;
	popc.b32 	%r69, %r431;
	setp.ne.s32 	%p62, %r121, %r68;
	mov.b32 	%r752, 0;
	@%p62 bra 	$L__BB18_95;
	atom.shared.add.u32 	%r752, [%r36], %r69;
$L__BB18_95:
	shfl.sync.idx.b32	%r457|%p63, %r752, %r68, 31, -1;
	add.s32 	%r72, %r69, %r457;
	mov.b32 	%r434, 1;
	// begin inline asm
	{
    .reg .pred p;
    and.b32 %r432, %r37, %r434;    setp.ne.u32 p, %r432, 0;
    vote.ballot.sync.b32 %r432, p, 0xffffffff;
    @!p not.b32 %r432, %r432;
}

	// end inline asm
	mov.b32 	%r437, 2;
	// begin inline asm
	{
    .reg .pred p;
    and.b32 %r435, %r37, %r437;    setp.ne.u32 p, %r435, 0;
    vote.ballot.sync.b32 %r435, p, 0xffffffff;
    @!p not.b32 %r435, %r435;
}

	// end inline asm
	and.b32  	%r458, %r435, %r432;
	mov.b32 	%r440, 4;
	// begin inline asm
	{
    .reg .pred p;
    and.b32 %r438, %r37, %r440;    setp.ne.u32 p, %r438, 0;
    vote.ballot.sync.b32 %r438, p, 0xffffffff;
    @!p not.b32 %r438, %r438;
}

	// end inline asm
	and.b32  	%r459, %r438, %r458;
	mov.b32 	%r443, 8;
	// begin inline asm
	{
    .reg .pred p;
    and.b32 %r441, %r37, %r443;    setp.ne.u32 p, %r441, 0;
    vote.ballot.sync.b32 %r441, p, 0xffffffff;
    @!p not.b32 %r441, %r441;
}

	// end inline asm
	and.b32  	%r460, %r441, %r459;
	mov.b32 	%r446, 16;
	// begin inline asm
	{
    .reg .pred p;
    and.b32 %r444, %r37, %r446;    setp.ne.u32 p, %r444, 0;
    vote.ballot.sync.b32 %r444, p, 0xffffffff;
    @!p not.b32 %r444, %r444;
}

	// end inline asm
	and.b32  	%r461, %r444, %r460;
	mov.b32 	%r449, 32;
	// begin inline asm
	{
    .reg .pred p;
    and.b32 %r447, %r37, %r449;    setp.ne.u32 p, %r447, 0;
    vote.ballot.sync.b32 %r447, p, 0xffffffff;
    @!p not.b32 %r447, %r447;
}

	// end inline asm
	and.b32  	%r462, %r447, %r461;
	mov.b32 	%r452, 64;
	// begin inline asm
	{
    .reg .pred p;
    and.b32 %r450, %r37, %r452;    setp.ne.u32 p, %r450, 0;
    vote.ballot.sync.b32 %r450, p, 0xffffffff;
    @!p not.b32 %r450, %r450;
}

	// end inline asm
	and.b32  	%r463, %r450, %r462;
	mov.b32 	%r455, 128;
	// begin inline asm
	{
    .reg .pred p;
    and.b32 %r453, %r37, %r455;    setp.ne.u32 p, %r453, 0;
    vote.ballot.sync.b32 %r453, p, 0xffffffff;
    @!p not.b32 %r453, %r453;
}

	// end inline asm
	and.b32  	%r464, %r453, %r463;
	clz.b32 	%r465, %r464;
	sub.s32 	%r73, 31, %r465;
	and.b32  	%r466, %r362, %r464;
	popc.b32 	%r74, %r466;
	setp.ne.s32 	%p64, %r121, %r73;
	mov.b32 	%r753, 0;
	@%p64 bra 	$L__BB18_97;
	atom.shared.add.u32 	%r753, [%r38], %r74;
$L__BB18_97:
	shfl.sync.idx.b32	%r492|%p65, %r753, %r73, 31, -1;
	add.s32 	%r77, %r74, %r492;
	mov.b32 	%r469, 1;
	// begin inline asm
	{
    .reg .pred p;
    and.b32 %r467, %r39, %r469;    setp.ne.u32 p, %r467, 0;
    vote.ballot.sync.b32 %r467, p, 0xffffffff;
    @!p not.b32 %r467, %r467;
}

	// end inline asm
	mov.b32 	%r472, 2;
	// begin inline asm
	{
    .reg .pred p;
    and.b32 %r470, %r39, %r472;    setp.ne.u32 p, %r470, 0;
    vote.ballot.sync.b32 %r470, p, 0xffffffff;
    @!p not.b32 %r470, %r470;
}

	// end inline asm
	and.b32  	%r493, %r470, %r467;
	mov.b32 	%r475, 4;
	// begin inline asm
	{
    .reg .pred p;
    and.b32 %r473, %r39, %r475;    setp.ne.u32 p, %r473, 0;
    vote.ballot.sync.b32 %r473, p, 0xffffffff;
    @!p not.b32 %r473, %r473;
}

	// end inline asm
	and.b32  	%r494, %r473, %r493;
	mov.b32 	%r478, 8;
	// begin inline asm
	{
    .reg .pred p;
    and.b32 %r476, %r39, %r478;    setp.ne.u32 p, %r476, 0;
    vote.ballot.sync.b32 %r476, p, 0xffffffff;
    @!p not.b32 %r476, %r476;
}

	// end inline asm
	and.b32  	%r495, %r476, %r494;
	mov.b32 	%r481, 16;
	// begin inline asm
	{
    .reg .pred p;
    and.b32 %r479, %r39, %r481;    setp.ne.u32 p, %r479, 0;
    vote.ballot.sync.b32 %r479, p, 0xffffffff;
    @!p not.b32 %r479, %r479;
}

	// end inline asm
	and.b32  	%r496, %r479, %r495;
	mov.b32 	%r484, 32;
	// begin inline asm
	{
    .reg .pred p;
    and.b32 %r482, %r39, %r484;    setp.ne.u32 p, %r482, 0;
    vote.ballot.sync.b32 %r482, p, 0xffffffff;
    @!p not.b32 %r482, %r482;
}

	// end inline asm
	and.b32  	%r497, %r482, %r496;
	mov.b32 	%r487, 64;
	// begin inline asm
	{
    .reg .pred p;
    and.b32 %r485, %r39, %r487;    setp.ne.u32 p, %r485, 0;
    vote.ballot.sync.b32 %r485, p, 0xffffffff;
    @!p not.b32 %r485, %r485;
}

	// end inline asm
	and.b32  	%r498, %r485, %r497;
	mov.b32 	%r490, 128;
	// begin inline asm
	{
    .reg .pred p;
    and.b32 %r488, %r39, %r490;    setp.ne.u32 p, %r488, 0;
    vote.ballot.sync.b32 %r488, p, 0xffffffff;
    @!p not.b32 %r488, %r488;
}

	// end inline asm
	and.b32  	%r499, %r488, %r498;
	clz.b32 	%r500, %r499;
	sub.s32 	%r78, 31, %r500;
	and.b32  	%r501, %r362, %r499;
	popc.b32 	%r79, %r501;
	setp.ne.s32 	%p66, %r121, %r78;
	mov.b32 	%r754, 0;
	@%p66 bra 	$L__BB18_99;
	atom.shared.add.u32 	%r754, [%r40], %r79;
$L__BB18_99:
	shfl.sync.idx.b32	%r527|%p67, %r754, %r78, 31, -1;
	add.s32 	%r82, %r79, %r527;
	mov.b32 	%r504, 1;
	// begin inline asm
	{
    .reg .pred p;
    and.b32 %r502, %r41, %r504;    setp.ne.u32 p, %r502, 0;
    vote.ballot.sync.b32 %r502, p, 0xffffffff;
    @!p not.b32 %r502, %r502;
}

	// end inline asm
	mov.b32 	%r507, 2;
	// begin inline asm
	{
    .reg .pred p;
    and.b32 %r505, %r41, %r507;    setp.ne.u32 p, %r505, 0;
    vote.ballot.sync.b32 %r505, p, 0xffffffff;
    @!p not.b32 %r505, %r505;
}

	// end inline asm
	and.b32  	%r528, %r505, %r502;
	mov.b32 	%r510, 4;
	// begin inline asm
	{
    .reg .pred p;
    and.b32 %r508, %r41, %r510;    setp.ne.u32 p, %r508, 0;
    vote.ballot.sync.b32 %r508, p, 0xffffffff;
    @!p not.b32 %r508, %r508;
}

	// end inline asm
	and.b32  	%r529, %r508, %r528;
	mov.b32 	%r513, 8;
	// begin inline asm
	{
    .reg .pred p;
    and.b32 %r511, %r41, %r513;    setp.ne.u32 p, %r511, 0;
    vote.ballot.sync.b32 %r511, p, 0xffffffff;
    @!p not.b32 %r511, %r511;
}

	// end inline asm
	and.b32  	%r530, %r511, %r529;
	mov.b32 	%r516, 16;
	// begin inline asm
	{
    .reg .pred p;
    and.b32 %r514, %r41, %r516;    setp.ne.u32 p, %r514, 0;
    vote.ballot.sync.b32 %r514, p, 0xffffffff;
    @!p not.b32 %r514, %r514;
}

	// end inline asm
	and.b32  	%r531, %r514, %r530;
	mov.b32 	%r519, 32;
	// begin inline asm
	{
    .reg .pred p;
    and.b32 %r517, %r41, %r519;    setp.ne.u32 p, %r517, 0;
    vote.ballot.sync.b32 %r517, p, 0xffffffff;
    @!p not.b32 %r517, %r517;
}

	// end inline asm
	and.b32  	%r532, %r517, %r531;
	mov.b32 	%r522, 64;
	// begin inline asm
	{
    .reg .pred p;
    and.b32 %r520, %r41, %r522;    setp.ne.u32 p, %r520, 0;
    vote.ballot.sync.b32 %r520, p, 0xffffffff;
    @!p not.b32 %r520, %r520;
}

	// end inline asm
	and.b32  	%r533, %r520, %r532;
	mov.b32 	%r525, 128;
	// begin inline asm
	{
    .reg .pred p;
    and.b32 %r523, %r41, %r525;    setp.ne.u32 p, %r523, 0;
    vote.ballot.sync.b32 %r523, p, 0xffffffff;
    @!p not.b32 %r523, %r523;
}

	// end inline asm
	and.b32  	%r534, %r523, %r533;
	clz.b32 	%r535, %r534;
	sub.s32 	%r83, 31, %r535;
	and.b32  	%r536, %r362, %r534;
	popc.b32 	%r84, %r536;
	setp.ne.s32 	%p68, %r121, %r83;
	mov.b32 	%r755, 0;
	@%p68 bra 	$L__BB18_101;
	atom.shared.add.u32 	%r755, [%r42], %r84;
$L__BB18_101:
	shfl.sync.idx.b32	%r562|%p69, %r755, %r83, 31, -1;
	add.s32 	%r87, %r84, %r562;
	mov.b32 	%r539, 1;
	// begin inline asm
	{
    .reg .pred p;
    and.b32 %r537, %r43, %r539;    setp.ne.u32 p, %r537, 0;
    vote.ballot.sync.b32 %r537, p, 0xffffffff;
    @!p not.b32 %r537, %r537;
}

	// end inline asm
	mov.b32 	%r542, 2;
	// begin inline asm
	{
    .reg .pred p;
    and.b32 %r540, %r43, %r542;    setp.ne.u32 p, %r540, 0;
    vote.ballot.sync.b32 %r540, p, 0xffffffff;
    @!p not.b32 %r540, %r540;
}

	// end inline asm
	and.b32  	%r563, %r540, %r537;
	mov.b32 	%r545, 4;
	// begin inline asm
	{
    .reg .pred p;
    and.b32 %r543, %r43, %r545;    setp.ne.u32 p, %r543, 0;
    vote.ballot.sync.b32 %r543, p, 0xffffffff;
    @!p not.b32 %r543, %r543;
}

	// end inline asm
	and.b32  	%r564, %r543, %r563;
	mov.b32 	%r548, 8;
	// begin inline asm
	{
    .reg .pred p;
    and.b32 %r546, %r43, %r548;    setp.ne.u32 p, %r546, 0;
    vote.ballot.sync.b32 %r546, p, 0xffffffff;
    @!p not.b32 %r546, %r546;
}

	// end inline asm
	and.b32  	%r565, %r546, %r564;
	mov.b32 	%r551, 16;
	// begin inline asm
	{
    .reg .pred p;
    and.b32 %r549, %r43, %r551;    setp.ne.u32 p, %r549, 0;
    vote.ballot.sync.b32 %r549, p, 0xffffffff;
    @!p not.b32 %r549, %r549;
}

	// end inline asm
	and.b32  	%r566, %r549, %r565;
	mov.b32 	%r554, 32;
	// begin inline asm
	{
    .reg .pred p;
    and.b32 %r552, %r43, %r554;    setp.ne.u32 p, %r552, 0;
    vote.ballot.sync.b32 %r552, p, 0xffffffff;
    @!p not.b32 %r552, %r552;
}

	// end inline asm
	and.b32  	%r567, %r552, %r566;
	mov.b32 	%r557, 64;
	// begin inline asm
	{
    .reg .pred p;
    and.b32 %r555, %r43, %r557;    setp.ne.u32 p, %r555, 0;
    vote.ballot.sync.b32 %r555, p, 0xffffffff;
    @!p not.b32 %r555, %r555;
}

	// end inline asm
	and.b32  	%r568, %r555, %r567;
	mov.b32 	%r560, 128;
	// begin inline asm
	{
    .reg .pred p;
    and.b32 %r558, %r43, %r560;    setp.ne.u32 p, %r558, 0;
    vote.ballot.sync.b32 %r558, p, 0xffffffff;
    @!p not.b32 %r558, %r558;
}

	// end inline asm
	and.b32  	%r569, %r558, %r568;
	clz.b32 	%r570, %r569;
	sub.s32 	%r88, 31, %r570;
	and.b32  	%r571, %r362, %r569;
	popc.b32 	%r89, %r571;
	setp.ne.s32 	%p70, %r121, %r88;
	mov.b32 	%r756, 0;
	@%p70 bra 	$L__BB18_103;
	atom.shared.add.u32 	%r756, [%r44], %r89;
$L__BB18_103:
	shfl.sync.idx.b32	%r572|%p72, %r756, %r88, 31, -1;
	add.s32 	%r92, %r89, %r572;
	bar.sync 	0;
	shl.b32 	%r573, %r67, 3;
	mov.u32 	%r574, _ZZN3cub18CUB_300001_SM_10006detail10radix_sort29DeviceRadixSortOnesweepKernelINS1_5radix10policy_hubIm7double2yE10Policy1000ELNS0_9SortOrderE0EmS6_yiiNS1_21identity_decomposer_tEEEvPT5_SC_PT3_PKSD_PT1_PKSH_PT2_PKSL_T4_iiT6_E1s;
	add.s32 	%r93, %r574, %r573;
	st.shared.u64 	[%r93+-8], %rd262;
	shl.b32 	%r575, %r72, 3;
	add.s32 	%r94, %r574, %r575;
	st.shared.u64 	[%r94+-8], %rd261;
	shl.b32 	%r576, %r77, 3;
	add.s32 	%r95, %r574, %r576;
	st.shared.u64 	[%r95+-8], %rd260;
	shl.b32 	%r577, %r82, 3;
	add.s32 	%r96, %r574, %r577;
	st.shared.u64 	[%r96+-8], %rd259;
	shl.b32 	%r578, %r87, 3;
	add.s32 	%r97, %r574, %r578;
	st.shared.u64 	[%r97+-8], %rd258;
	shl.b32 	%r579, %r92, 3;
	add.s32 	%r98, %r574, %r579;
	st.shared.u64 	[%r98+-8], %rd257;
	shl.b32 	%r580, %r1, 3;
	add.s32 	%r581, %r574, %r580;
	add.s32 	%r99, %r581, 36864;
	@%p18 bra 	$L__BB18_111;
	ld.global.u64 	%rd111, [%rd36];
	sub.s64 	%rd264, %rd111, %rd45;
	st.shared.u64 	[%r99], %rd264;
	setp.lt.s32 	%p73, %r4, 1;
	mov.u32 	%r760, %r746;
	@%p73 bra 	$L__BB18_110;
	mov.b32 	%r758, -1;
	mov.u32 	%r757, %r4;
	mov.u32 	%r760, %r746;
$L__BB18_106:
	add.s32 	%r103, %r757, -1;
	shl.b32 	%r583, %r103, 8;
	add.s32 	%r584, %r583, %r1;
	mul.wide.s32 	%rd112, %r584, 4;
	add.s64 	%rd47, %rd3, %rd112;
$L__BB18_107:
	membar.cta;
	ld.volatile.global.u32 	%r104, [%rd47];
	setp.eq.s32 	%p74, %r104, 0;
	@%p74 bra 	$L__BB18_107;
	and.b32  	%r585, %r104, 1073741823;
	add.s32 	%r760, %r585, %r760;
	setp.gt.s32 	%p75, %r104, -1;
	vote.sync.ballot.b32 	%r758, %p75, %r758;
	setp.gt.u32 	%p77, %r757, 1;
	and.pred  	%p78, %p75, %p77;
	mov.u32 	%r757, %r103;
	@%p78 bra 	$L__BB18_106;
	ld.shared.u64 	%rd264, [%r99];
$L__BB18_110:
	or.b32  	%r586, %r760, -2147483648;
	st.volatile.global.u32 	[%rd31], %r586;
	sub.s32 	%r587, %r760, %r746;
	cvt.s64.s32 	%rd113, %r587;
	add.s64 	%rd114, %rd264, %rd113;
	st.shared.u64 	[%r99], %rd114;
$L__BB18_111:
	ld.param.u64 	%rd250, [_ZN3cub18CUB_300001_SM_10006detail10radix_sort29DeviceRadixSortOnesweepKernelINS1_5radix10policy_hubIm7double2yE10Policy1000ELNS0_9SortOrderE0EmS6_yiiNS1_21identity_decomposer_tEEEvPT5_SC_PT3_PKSD_PT1_PKSH_PT2_PKSL_T4_iiT6__param_2];
	setp.gt.u32 	%p79, %r1, 255;
	setp.lt.s32 	%p80, %r5, %r118;
	setp.eq.s64 	%p81, %rd250, 0;
	or.pred  	%p82, %p81, %p80;
	or.pred  	%p83, %p79, %p82;
	@%p83 bra 	$L__BB18_113;
	ld.param.u64 	%rd251, [_ZN3cub18CUB_300001_SM_10006detail10radix_sort29DeviceRadixSortOnesweepKernelINS1_5radix10policy_hubIm7double2yE10Policy1000ELNS0_9SortOrderE0EmS6_yiiNS1_21identity_decomposer_tEEEvPT5_SC_PT3_PKSD_PT1_PKSH_PT2_PKSL_T4_iiT6__param_2];
	ld.shared.u64 	%rd115, [%r99];
	cvt.s64.s32 	%rd116, %r746;
	add.s64 	%rd117, %rd45, %rd116;
	add.s64 	%rd118, %rd117, %rd115;
	cvta.to.global.u64 	%rd119, %rd251;
	shl.b64 	%rd120, %rd34, 3;
	add.s64 	%rd121, %rd119, %rd120;
	st.global.u64 	[%rd121], %rd118;
$L__BB18_113:
	setp.gt.s32 	%p84, %r5, %r118;
	bar.sync 	0;
	add.s32 	%r108, %r99, -36864;
	@%p84 bra 	$L__BB18_115;
	ld.shared.u64 	%rd122, [%r99+-36864];
	cvt.u32.u64 	%r588, %rd30;
	shr.u64 	%rd123, %rd122, %r588;
	cvt.u32.u64 	%r589, %rd123;
	and.b32  	%r590, %r589, %r8;
	shl.b32 	%r591, %r590, 3;
	add.s32 	%r593, %r574, 36864;
	add.s32 	%r594, %r593, %r591;
	ld.shared.u64 	%rd124, [%r594];
	add.s64 	%rd125, %rd124, %rd34;
	shl.b64 	%rd126, %rd125, 3;
	add.s64 	%rd127, %rd2, %rd126;
	st.global.u64 	[%rd127], %rd122;
	bar.warp.sync 	-1;
	ld.shared.u64 	%rd128, [%r99+-33792];
	shr.u64 	%rd129, %rd128, %r588;
	cvt.u32.u64 	%r595, %rd129;
	and.b32  	%r596, %r595, %r8;
	shl.b32 	%r597, %r596, 3;
	add.s32 	%r598, %r593, %r597;
	ld.shared.u64 	%rd130, [%r598];
	add.s64 	%rd131, %rd130, %rd34;
	shl.b64 	%rd132, %rd131, 3;
	add.s64 	%rd133, %rd2, %rd132;
	st.global.u64 	[%rd133+3072], %rd128;
	bar.warp.sync 	-1;
	ld.shared.u64 	%rd134, [%r99+-30720];
	shr.u64 	%rd135, %rd134, %r588;
	cvt.u32.u64 	%r599, %rd135;
	and.b32  	%r600, %r599, %r8;
	shl.b32 	%r601, %r600, 3;
	add.s32 	%r602, %r593, %r601;
	ld.shared.u64 	%rd136, [%r602];
	add.s64 	%rd137, %rd136, %rd34;
	shl.b64 	%rd138, %rd137, 3;
	add.s64 	%rd139, %rd2, %rd138;
	st.global.u64 	[%rd139+6144], %rd134;
	bar.warp.sync 	-1;
	ld.shared.u64 	%rd140, [%r99+-27648];
	shr.u64 	%rd141, %rd140, %r588;
	cvt.u32.u64 	%r603, %rd141;
	and.b32  	%r604, %r603, %r8;
	shl.b32 	%r605, %r604, 3;
	add.s32 	%r606, %r593, %r605;
	ld.shared.u64 	%rd142, [%r606];
	add.s64 	%rd143, %rd142, %rd34;
	shl.b64 	%rd144, %rd143, 3;
	add.s64 	%rd145, %rd2, %rd144;
	st.global.u64 	[%rd145+9216], %rd140;
	bar.warp.sync 	-1;
	ld.shared.u64 	%rd146, [%r99+-24576];
	shr.u64 	%rd147, %rd146, %r588;
	cvt.u32.u64 	%r607, %rd147;
	and.b32  	%r608, %r607, %r8;
	shl.b32 	%r609, %r608, 3;
	add.s32 	%r610, %r593, %r609;
	ld.shared.u64 	%rd148, [%r610];
	add.s64 	%rd149, %rd148, %rd34;
	shl.b64 	%rd150, %rd149, 3;
	add.s64 	%rd151, %rd2, %rd150;
	st.global.u64 	[%rd151+12288], %rd146;
	bar.warp.sync 	-1;
	ld.shared.u64 	%rd152, [%r99+-21504];
	shr.u64 	%rd153, %rd152, %r588;
	cvt.u32.u64 	%r611, %rd153;
	and.b32  	%r612, %r611, %r8;
	shl.b32 	%r613, %r612, 3;
	add.s32 	%r614, %r593, %r613;
	ld.shared.u64 	%rd154, [%r614];
	add.s64 	%rd155, %rd154, %rd34;
	shl.b64 	%rd156, %rd155, 3;
	add.s64 	%rd157, %rd2, %rd156;
	st.global.u64 	[%rd157+15360], %rd152;
	bar.warp.sync 	-1;
	bra.uni 	$L__BB18_128;
$L__BB18_115:
	mad.lo.s32 	%r109, %r4, -2304, %r118;
	setp.ge.s32 	%p85, %r1, %r109;
	@%p85 bra 	$L__BB18_117;
	ld.shared.u64 	%rd158, [%r108];
	cvt.u32.u64 	%r615, %rd30;
	shr.u64 	%rd159, %rd158, %r615;
	cvt.u32.u64 	%r616, %rd159;
	and.b32  	%r617, %r616, %r8;
	shl.b32 	%r618, %r617, 3;
	add.s32 	%r620, %r574, %r618;
	ld.shared.u64 	%rd160, [%r620+36864];
	add.s64 	%rd161, %rd160, %rd34;
	shl.b64 	%rd162, %rd161, 3;
	add.s64 	%rd163, %rd2, %rd162;
	st.global.u64 	[%rd163], %rd158;
$L__BB18_117:
	bar.warp.sync 	-1;
	add.s32 	%r621, %r1, 384;
	setp.ge.s32 	%p86, %r621, %r109;
	@%p86 bra 	$L__BB18_119;
	ld.shared.u64 	%rd164, [%r99+-33792];
	cvt.u32.u64 	%r622, %rd30;
	shr.u64 	%rd165, %rd164, %r622;
	cvt.u32.u64 	%r623, %rd165;
	and.b32  	%r624, %r623, %r8;
	shl.b32 	%r625, %r624, 3;
	add.s32 	%r627, %r574, %r625;
	ld.shared.u64 	%rd166, [%r627+36864];
	add.s64 	%rd167, %rd166, %rd34;
	shl.b64 	%rd168, %rd167, 3;
	add.s64 	%rd169, %rd2, %rd168;
	st.global.u64 	[%rd169+3072], %rd164;
$L__BB18_119:
	bar.warp.sync 	-1;
	add.s32 	%r628, %r1, 768;
	setp.ge.s32 	%p87, %r628, %r109;
	@%p87 bra 	$L__BB18_121;
	ld.shared.u64 	%rd170, [%r99+-30720];
	cvt.u32.u64 	%r629, %rd30;
	shr.u64 	%rd171, %rd170, %r629;
	cvt.u32.u64 	%r630, %rd171;
	and.b32  	%r631, %r630, %r8;
	shl.b32 	%r632, %r631, 3;
	add.s32 	%r634, %r574, %r632;
	ld.shared.u64 	%rd172, [%r634+36864];
	add.s64 	%rd173, %rd172, %rd34;
	shl.b64 	%rd174, %rd173, 3;
	add.s64 	%rd175, %rd2, %rd174;
	st.global.u64 	[%rd175+6144], %rd170;
$L__BB18_121:
	bar.warp.sync 	-1;
	add.s32 	%r635, %r1, 1152;
	setp.ge.s32 	%p88, %r635, %r109;
	@%p88 bra 	$L__BB18_123;
	ld.shared.u64 	%rd176, [%r99+-27648];
	cvt.u32.u64 	%r636, %rd30;
	shr.u64 	%rd177, %rd176, %r636;
	cvt.u32.u64 	%r637, %rd177;
	and.b32  	%r638, %r637, %r8;
	shl.b32 	%r639, %r638, 3;
	add.s32 	%r641, %r574, %r639;
	ld.shared.u64 	%rd178, [%r641+36864];
	add.s64 	%rd179, %rd178, %rd34;
	shl.b64 	%rd180, %rd179, 3;
	add.s64 	%rd181, %rd2, %rd180;
	st.global.u64 	[%rd181+9216], %rd176;
$L__BB18_123:
	bar.warp.sync 	-1;
	add.s32 	%r642, %r1, 1536;
	setp.ge.s32 	%p89, %r642, %r109;
	@%p89 bra 	$L__BB18_125;
	ld.shared.u64 	%rd182, [%r99+-24576];
	cvt.u32.u64 	%r643, %rd30;
	shr.u64 	%rd183, %rd182, %r643;
	cvt.u32.u64 	%r644, %rd183;
	and.b32  	%r645, %r644, %r8;
	shl.b32 	%r646, %r645, 3;
	add.s32 	%r648, %r574, %r646;
	ld.shared.u64 	%rd184, [%r648+36864];
	add.s64 	%rd185, %rd184, %rd34;
	shl.b64 	%rd186, %rd185, 3;
	add.s64 	%rd187, %rd2, %rd186;
	st.global.u64 	[%rd187+12288], %rd182;
$L__BB18_125:
	bar.warp.sync 	-1;
	add.s32 	%r649, %r1, 1920;
	setp.ge.s32 	%p90, %r649, %r109;
	@%p90 bra 	$L__BB18_127;
	ld.shared.u64 	%rd188, [%r99+-21504];
	cvt.u32.u64 	%r650, %rd30;
	shr.u64 	%rd189, %rd188, %r650;
	cvt.u32.u64 	%r651, %rd189;
	and.b32  	%r652, %r651, %r8;
	shl.b32 	%r653, %r652, 3;
	add.s32 	%r655, %r574, %r653;
	ld.shared.u64 	%rd190, [%r655+36864];
	add.s64 	%rd191, %rd190, %rd34;
	shl.b64 	%rd192, %rd191, 3;
	add.s64 	%rd193, %rd2, %rd192;
	st.global.u64 	[%rd193+15360], %rd188;
$L__BB18_127:
	bar.warp.sync 	-1;
$L__BB18_128:
	setp.gt.s32 	%p91, %r5, %r118;
	ld.shared.u64 	%rd194, [%r99+-36864];
	cvt.u32.u64 	%r656, %rd30;
	shr.u64 	%rd195, %rd194, %r656;
	cvt.u32.u64 	%r657, %rd195;
	and.b32  	%r110, %r657, %r8;
	ld.shared.u64 	%rd196, [%r99+-33792];
	shr.u64 	%rd197, %rd196, %r656;
	cvt.u32.u64 	%r658, %rd197;
	and.b32  	%r111, %r658, %r8;
	ld.shared.u64 	%rd198, [%r99+-30720];
	shr.u64 	%rd199, %rd198, %r656;
	cvt.u32.u64 	%r659, %rd199;
	and.b32  	%r112, %r659, %r8;
	ld.shared.u64 	%rd200, [%r99+-27648];
	shr.u64 	%rd201, %rd200, %r656;
	cvt.u32.u64 	%r660, %rd201;
	and.b32  	%r113, %r660, %r8;
	ld.shared.u64 	%rd202, [%r99+-24576];
	shr.u64 	%rd203, %rd202, %r656;
	cvt.u32.u64 	%r661, %rd203;
	and.b32  	%r114, %r661, %r8;
	ld.shared.u64 	%rd204, [%r99+-21504];
	shr.u64 	%rd205, %rd204, %r656;
	cvt.u32.u64 	%r662, %rd205;
	and.b32  	%r115, %r662, %r8;
	@%p91 bra 	$L__BB18_130;
	ld.global.v2.f64 	{%fd161, %fd162}, [%rd33];
	ld.global.v2.f64 	{%fd163, %fd164}, [%rd33+512];
	ld.global.v2.f64 	{%fd165, %fd166}, [%rd33+1024];
	ld.global.v2.f64 	{%fd167, %fd168}, [%rd33+1536];
	ld.global.v2.f64 	{%fd169, %fd170}, [%rd33+2048];
	ld.global.v2.f64 	{%fd171, %fd172}, [%rd33+2560];
	bra.uni 	$L__BB18_142;
$L__BB18_130:
	cvt.u32.u64 	%r663, %rd32;
	mul.lo.s32 	%r664, %r4, 2304;
	sub.s32 	%r116, %r118, %r664;
	setp.ge.s32 	%p92, %r663, %r116;
	@%p92 bra 	$L__BB18_132;
	ld.global.v2.f64 	{%fd161, %fd162}, [%rd33];
$L__BB18_132:
	add.s32 	%r666, %r663, 32;
	setp.ge.s32 	%p93, %r666, %r116;
	@%p93 bra 	$L__BB18_134;
	ld.global.v2.f64 	{%fd163, %fd164}, [%rd33+512];
$L__BB18_134:
	add.s32 	%r668, %r663, 64;
	setp.ge.s32 	%p94, %r668, %r116;
	@%p94 bra 	$L__BB18_136;
	ld.global.v2.f64 	{%fd165, %fd166}, [%rd33+1024];
$L__BB18_136:
	add.s32 	%r670, %r663, 96;
	setp.ge.s32 	%p95, %r670, %r116;
	@%p95 bra 	$L__BB18_138;
	ld.global.v2.f64 	{%fd167, %fd168}, [%rd33+1536];
$L__BB18_138:
	add.s32 	%r672, %r663, 128;
	setp.ge.s32 	%p96, %r672, %r116;
	@%p96 bra 	$L__BB18_140;
	ld.global.v2.f64 	{%fd169, %fd170}, [%rd33+2048];
$L__BB18_140:
	add.s32 	%r674, %r663, 160;
	setp.ge.s32 	%p97, %r674, %r116;
	@%p97 bra 	$L__BB18_142;
	ld.global.v2.f64 	{%fd171, %fd172}, [%rd33+2560];
$L__BB18_142:
	setp.gt.s32 	%p98, %r5, %r118;
	bar.sync 	0;
	add.s32 	%r676, %r93, %r573;
	st.shared.v2.f64 	[%r676+-16], {%fd161, %fd162};
	add.s32 	%r678, %r94, %r575;
	st.shared.v2.f64 	[%r678+-16], {%fd163, %fd164};
	add.s32 	%r680, %r95, %r576;
	st.shared.v2.f64 	[%r680+-16], {%fd165, %fd166};
	add.s32 	%r682, %r96, %r577;
	st.shared.v2.f64 	[%r682+-16], {%fd167, %fd168};
	add.s32 	%r684, %r97, %r578;
	st.shared.v2.f64 	[%r684+-16], {%fd169, %fd170};
	add.s32 	%r686, %r98, %r579;
	st.shared.v2.f64 	[%r686+-16], {%fd171, %fd172};
	bar.sync 	0;
	@%p98 bra 	$L__BB18_144;
	add.s32 	%r688, %r108, %r580;
	ld.shared.v2.f64 	{%fd105, %fd106}, [%r688];
	shl.b32 	%r689, %r110, 3;
	add.s32 	%r691, %r574, 36864;
	add.s32 	%r692, %r691, %r689;
	ld.shared.u64 	%rd206, [%r692];
	add.s64 	%rd207, %rd206, %rd34;
	shl.b64 	%rd208, %rd207, 4;
	add.s64 	%rd209, %rd1, %rd208;
	st.global.v2.f64 	[%rd209], {%fd105, %fd106};
	bar.warp.sync 	-1;
	ld.shared.v2.f64 	{%fd107, %fd108}, [%r688+6144];
	shl.b32 	%r693, %r111, 3;
	add.s32 	%r694, %r691, %r693;
	ld.shared.u64 	%rd210, [%r694];
	add.s64 	%rd211, %rd210, %rd34;
	shl.b64 	%rd212, %rd211, 4;
	add.s64 	%rd213, %rd1, %rd212;
	st.global.v2.f64 	[%rd213+6144], {%fd107, %fd108};
	bar.warp.sync 	-1;
	ld.shared.v2.f64 	{%fd109, %fd110}, [%r688+12288];
	shl.b32 	%r695, %r112, 3;
	add.s32 	%r696, %r691, %r695;
	ld.shared.u64 	%rd214, [%r696];
	add.s64 	%rd215, %rd214, %rd34;
	shl.b64 	%rd216, %rd215, 4;
	add.s64 	%rd217, %rd1, %rd216;
	st.global.v2.f64 	[%rd217+12288], {%fd109, %fd110};
	bar.warp.sync 	-1;
	ld.shared.v2.f64 	{%fd111, %fd112}, [%r688+18432];
	shl.b32 	%r697, %r113, 3;
	add.s32 	%r698, %r691, %r697;
	ld.shared.u64 	%rd218, [%r698];
	add.s64 	%rd219, %rd218, %rd34;
	shl.b64 	%rd220, %rd219, 4;
	add.s64 	%rd221, %rd1, %rd220;
	st.global.v2.f64 	[%rd221+18432], {%fd111, %fd112};
	bar.warp.sync 	-1;
	ld.shared.v2.f64 	{%fd113, %fd114}, [%r688+24576];
	shl.b32 	%r699, %r114, 3;
	add.s32 	%r700, %r691, %r699;
	ld.shared.u64 	%rd222, [%r700];
	add.s64 	%rd223, %rd222, %rd34;
	shl.b64 	%rd224, %rd223, 4;
	add.s64 	%rd225, %rd1, %rd224;
	st.global.v2.f64 	[%rd225+24576], {%fd113, %fd114};
	bar.warp.sync 	-1;
	ld.shared.v2.f64 	{%fd115, %fd116}, [%r688+30720];
	shl.b32 	%r701, %r115, 3;
	add.s32 	%r702, %r691, %r701;
	ld.shared.u64 	%rd226, [%r702];
	add.s64 	%rd227, %rd226, %rd34;
	shl.b64 	%rd228, %rd227, 4;
	add.s64 	%rd229, %rd1, %rd228;
	st.global.v2.f64 	[%rd229+30720], {%fd115, %fd116};
	bar.warp.sync 	-1;
	bra.uni 	$L__BB18_157;
$L__BB18_144:
	mad.lo.s32 	%r117, %r4, -2304, %r118;
	shl.b32 	%r703, %r110, 3;
	add.s32 	%r705, %r574, %r703;
	ld.shared.u64 	%rd50, [%r705+36864];
	setp.ge.s32 	%p99, %r1, %r117;
	@%p99 bra 	$L__BB18_146;
	add.s32 	%r707, %r108, %r580;
	ld.shared.v2.f64 	{%fd117, %fd118}, [%r707];
	add.s64 	%rd230, %rd50, %rd34;
	shl.b64 	%rd231, %rd230, 4;
	add.s64 	%rd232, %rd1, %rd231;
	st.global.v2.f64 	[%rd232], {%fd117, %fd118};
$L__BB18_146:
	bar.warp.sync 	-1;
	shl.b32 	%r708, %r111, 3;
	add.s32 	%r710, %r574, %r708;
	ld.shared.u64 	%rd51, [%r710+36864];
	add.s32 	%r711, %r1, 384;
	setp.ge.s32 	%p100, %r711, %r117;
	@%p100 bra 	$L__BB18_148;
	add.s32 	%r713, %r108, %r580;
	ld.shared.v2.f64 	{%fd119, %fd120}, [%r713+6144];
	add.s64 	%rd233, %rd51, %rd34;
	shl.b64 	%rd234, %rd233, 4;
	add.s64 	%rd235, %rd1, %rd234;
	st.global.v2.f64 	[%rd235+6144], {%fd119, %fd120};
$L__BB18_148:
	bar.warp.sync 	-1;
	shl.b32 	%r714, %r112, 3;
	add.s32 	%r716, %r574, %r714;
	ld.shared.u64 	%rd52, [%r716+36864];
	add.s32 	%r717, %r1, 768;
	setp.ge.s32 	%p101, %r717, %r117;
	@%p101 bra 	$L__BB18_150;
	add.s32 	%r719, %r108, %r580;
	ld.shared.v2.f64 	{%fd121, %fd122}, [%r719+12288];
	add.s64 	%rd236, %rd52, %rd34;
	shl.b64 	%rd237, %rd236, 4;
	add.s64 	%rd238, %rd1, %rd237;
	st.global.v2.f64 	[%rd238+12288], {%fd121, %fd122};
$L__BB18_150:
	bar.warp.sync 	-1;
	shl.b32 	%r720, %r113, 3;
	add.s32 	%r722, %r574, %r720;
	ld.shared.u64 	%rd53, [%r722+36864];
	add.s32 	%r723, %r1, 1152;
	setp.ge.s32 	%p102, %r723, %r117;
	@%p102 bra 	$L__BB18_152;
	add.s32 	%r725, %r108, %r580;
	ld.shared.v2.f64 	{%fd123, %fd124}, [%r725+18432];
	add.s64 	%rd239, %rd53, %rd34;
	shl.b64 	%rd240, %rd239, 4;
	add.s64 	%rd241, %rd1, %rd240;
	st.global.v2.f64 	[%rd241+18432], {%fd123, %fd124};
$L__BB18_152:
	bar.warp.sync 	-1;
	shl.b32 	%r726, %r114, 3;
	add.s32 	%r728, %r574, %r726;
	ld.shared.u64 	%rd54, [%r728+36864];
	add.s32 	%r729, %r1, 1536;
	setp.ge.s32 	%p103, %r729, %r117;
	@%p103 bra 	$L__BB18_154;
	add.s32 	%r731, %r108, %r580;
	ld.shared.v2.f64 	{%fd125, %fd126}, [%r731+24576];
	add.s64 	%rd242, %rd54, %rd34;
	shl.b64 	%rd243, %rd242, 4;
	add.s64 	%rd244, %rd1, %rd243;
	st.global.v2.f64 	[%rd244+24576], {%fd125, %fd126};
$L__BB18_154:
	bar.warp.sync 	-1;
	shl.b32 	%r732, %r115, 3;
	add.s32 	%r734, %r574, %r732;
	ld.shared.u64 	%rd245, [%r734+36864];
	add.s64 	%rd55, %rd245, %rd34;
	add.s32 	%r735, %r1, 1920;
	setp.ge.s32 	%p104, %r735, %r117;
	@%p104 bra 	$L__BB18_156;
	add.s32 	%r737, %r108, %r580;
	ld.shared.v2.f64 	{%fd127, %fd128}, [%r737+30720];
	shl.b64 	%rd246, %rd55, 4;
	add.s64 	%rd247, %rd1, %rd246;
	st.global.v2.f64 	[%rd247+30720], {%fd127, %fd128};
$L__BB18_156:
	bar.warp.sync 	-1;
$L__BB18_157:
	ret;

}
	// .globl	_ZN3cub18CUB_300001_SM_10006detail10radix_sort31DeviceRadixSortSingleTileKernelINS1_5radix10policy_hubImmyE10Policy1000ELNS0_9SortOrderE0EmmyNS1_21identity_decomposer_tEEEvPKT1_PSA_PKT2_PSE_T3_iiT4_
.visible .entry _ZN3cub18CUB_300001_SM_10006detail10radix_sort31DeviceRadixSortSingleTileKernelINS1_5radix10policy_hubImmyE10Policy1000ELNS0_9SortOrderE0EmmyNS1_21identity_decomposer_tEEEvPKT1_PSA_PKT2_PSE_T3_iiT4_(
	.param .u64 .ptr .align 1 _ZN3cub18CUB_300001_SM_10006detail10radix_sort31DeviceRadixSortSingleTileKernelINS1_5radix10policy_hubImmyE10Policy1000ELNS0_9SortOrderE0EmmyNS1_21identity_decomposer_tEEEvPKT1_PSA_PKT2_PSE_T3_iiT4__param_0,
	.param .u64 .ptr .align 1 _ZN3cub18CUB_300001_SM_10006detail10radix_sort31DeviceRadixSortSingleTileKernelINS1_5radix10policy_hubImmyE10Policy1000ELNS0_9SortOrderE0EmmyNS1_21identity_decomposer_tEEEvPKT1_PSA_PKT2_PSE_T3_iiT4__param_1,
	.param .u64 .ptr .align 1 _ZN3cub18CUB_300001_SM_10006detail10radix_sort31DeviceRadixSortSingleTileKernelINS1_5radix10policy_hubImmyE10Policy1000ELNS0_9SortOrderE0EmmyNS1_21identity_decomposer_tEEEvPKT1_PSA_PKT2_PSE_T3_iiT4__param_2,
	.param .u64 .ptr .align 1 _ZN3cub18CUB_300001_SM_10006detail10radix_sort31DeviceRadixSortSingleTileKernelINS1_5radix10policy_hubImmyE10Policy1000ELNS0_9SortOrderE0EmmyNS1_21identity_decomposer_tEEEvPKT1_PSA_PKT2_PSE_T3_iiT4__param_3,
	.param .u64 _ZN3cub18CUB_300001_SM_10006detail10radix_sort31DeviceRadixSortSingleTileKernelINS1_5radix10policy_hubImmyE10Policy1000ELNS0_9SortOrderE0EmmyNS1_21identity_decomposer_tEEEvPKT1_PSA_PKT2_PSE_T3_iiT4__param_4,
	.param .u32 _ZN3cub18CUB_300001_SM_10006detail10radix_sort31DeviceRadixSortSingleTileKernelINS1_5radix10policy_hubImmyE10Policy1000ELNS0_9SortOrderE0EmmyNS1_21identity_decomposer_tEEEvPKT1_PSA_PKT2_PSE_T3_iiT4__param_5,
	.param .u32 _ZN3cub18CUB_300001_SM_10006detail10radix_sort31DeviceRadixSortSingleTileKernelINS1_5radix10policy_hubImmyE10Policy1000ELNS0_9SortOrderE0EmmyNS1_21identity_decomposer_tEEEvPKT1_PSA_PKT2_PSE_T3_iiT4__param_6,
	.param .align 1 .b8 _ZN3cub18CUB_300001_SM_10006detail10radix_sort31DeviceRadixSortSingleTileKernelINS1_5radix10policy_hubImmyE10Policy1000ELNS0_9SortOrderE0EmmyNS1_21identity_decomposer_tEEEvPKT1_PSA_PKT2_PSE_T3_iiT4__param_7[1]
)
.maxntid 256
.minnctapersm 1
{
	.reg .pred 	%p<43>;
	.reg .b16 	%rs<19>;
	.reg .b32 	%r<360>;
	.reg .b64 	%rd<193>;
	// demoted variable
	.shared .align 16 .b8 _ZZN3cub18CUB_300001_SM_10006detail10radix_sort31DeviceRadixSortSingleTileKernelINS1_5radix10policy_hubImmyE10Policy1000ELNS0_9SortOrderE0EmmyNS1_21identity_decomposer_tEEEvPKT1_PSA_PKT2_PSE_T3_iiT4_E12temp_storage[33856];
	ld.param.u64 	%rd100, [_ZN3cub18CUB_300001_SM_10006detail10radix_sort31DeviceRadixSortSingleTileKernelINS1_5radix10policy_hubImmyE10Policy1000ELNS0_9SortOrderE0EmmyNS1_21identity_decomposer_tEEEvPKT1_PSA_PKT2_PSE_T3_iiT4__param_0];
	ld.param.u64 	%rd95, [_ZN3cub18CUB_300001_SM_10006detail10radix_sort31DeviceRadixSortSingleTileKernelINS1_5radix10policy_hubImmyE10Policy1000ELNS0_9SortOrderE0EmmyNS1_21identity_decomposer_tEEEvPKT1_PSA_PKT2_PSE_T3_iiT4__param_1];
	ld.param.u64 	%rd96, [_ZN3cub18CUB_300001_SM_10006detail10radix_sort31DeviceRadixSortSingleTileKernelINS1_5radix10policy_hubImmyE10Policy1000ELNS0_9SortOrderE0EmmyNS1_21identity_decomposer_tEEEvPKT1_PSA_PKT2_PSE_T3_iiT4__param_2];
	ld.param.u64 	%rd97, [_ZN3cub18CUB_300001_SM_10006detail10radix_sort31DeviceRadixSortSingleTileKernelINS1_5radix10policy_hubImmyE10Policy1000ELNS0_9SortOrderE0EmmyNS1_21identity_decomposer_tEEEvPKT1_PSA_PKT2_PSE_T3_iiT4__param_3];
	ld.param.u64 	%rd98, [_ZN3cub18CUB_300001_SM_10006detail10radix_sort31DeviceRadixSortSingleTileKernelINS1_5radix10policy_hubImmyE10Policy1000ELNS0_9SortOrderE0EmmyNS1_21identity_decomposer_tEEEvPKT1_PSA_PKT2_PSE_T3_iiT4__param_4];
	ld.param.u32 	%r84, [_ZN3cub18CUB_300001_SM_10006detail10radix_sort31DeviceRadixSortSingleTileKernelINS1_5radix10policy_hubImmyE10Policy1000ELNS0_9SortOrderE0EmmyNS1_21identity_decomposer_tEEEvPKT1_PSA_PKT2_PSE_T3_iiT4__param_5];
	ld.param.u32 	%r85, [_ZN3cub18CUB_300001_SM_10006detail10radix_sort31DeviceRadixSortSingleTileKernelINS1_5radix10policy_hubImmyE10Policy1000ELNS0_9SortOrderE0EmmyNS1_21identity_decomposer_tEEEvPKT1_PSA_PKT2_PSE_T3_iiT4__param_6];
	cvta.to.global.u64 	%rd101, %rd100;
	cvt.u32.u64 	%r1, %rd98;
	mov.u32 	%r2, %tid.x;
	mul.lo.s32 	%r3, %r2, 9;
	setp.ge.s32 	%p1, %r3, %r1;
	mul.wide.u32 	%rd102, %r3, 8;
	add.s64 	%rd1, %rd101, %rd102;
	mov.b64 	%rd183, -1;
	@%p1 bra 	$L__BB19_2;
	ld.global.u64 	%rd183, [%rd1];
$L__BB19_2:
	add.s32 	%r4, %r3, 1;
	setp.ge.s32 	%p2, %r4, %r1;
	mov.b64 	%rd182, -1;
	@%p2 bra 	$L__BB19_4;
	ld.global.u64 	%rd182, [%rd1+8];
$L__BB19_4:
	add.s32 	%r5, %r3, 2;
	setp.ge.s32 	%p3, %r5, %r1;
	mov.b64 	%rd181, -1;
	@%p3 bra 	$L__BB19_6;
	ld.global.u64 	%rd181, [%rd1+16];
$L__BB19_6:
	add.s32 	%r6, %r3, 3;
	setp.ge.s32 	%p4, %r6, %r1;
	mov.b64 	%rd180, -1;
	@%p4 bra 	$L__BB19_8;
	ld.global.u64 	%rd180, [%rd1+24];
$L__BB19_8:
	add.s32 	%r7, %r3, 4;
	setp.ge.s32 	%p5, %r7, %r1;
	mov.b64 	%rd179, -1;
	@%p5 bra 	$L__BB19_10;
	ld.global.u64 	%rd179, [%rd1+32];
$L__BB19_10:
	add.s32 	%r8, %r3, 5;
	setp.ge.s32 	%p6, %r8, %r1;
	mov.b64 	%rd178, -1;
	@%p6 bra 	$L__BB19_12;
	ld.global.u64 	%rd178, [%rd1+40];
$L__BB19_12:
	add.s32 	%r9, %r3, 6;
	setp.ge.s32 	%p7, %r9, %r1;
	mov.b64 	%rd177, -1;
	@%p7 bra 	$L__BB19_14;
	ld.global.u64 	%rd177, [%rd1+48];
$L__BB19_14:
	add.s32 	%r10, %r3, 7;
	setp.ge.s32 	%p8, %r10, %r1;
	mov.b64 	%rd176, -1;
	@%p8 bra 	$L__BB19_16;
	ld.global.u64 	%rd176, [%rd1+56];
$L__BB19_16:
	add.s32 	%r11, %r3, 8;
	setp.ge.s32 	%p9, %r11, %r1;
	mov.b64 	%rd175, -1;
	@%p9 bra 	$L__BB19_18;
	ld.global.u64 	%rd175, [%rd1+64];
$L__BB19_18:
	bar.sync 	0;
	mov.b64 	{%r86, %r87}, %rd98;
	shfl.sync.idx.b32	%r12|%p10, %r86, 0, 31, -1;
	shfl.sync.idx.b32	%r88|%p11, %r87, 0, 31, -1;
	mov.b64 	%rd20, {%r12, %r88};
	setp.ge.s32 	%p12, %r3, %r12;
	cvta.to.global.u64 	%rd112, %rd96;
	add.s64 	%rd21, %rd112, %rd102;
	@%p12 bra 	$L__BB19_20;
	ld.global.u64 	%rd192, [%rd21];
$L__BB19_20:
	setp.ge.s32 	%p13, %r4, %r12;
	@%p13 bra 	$L__BB19_22;
	ld.global.u64 	%rd191, [%rd21+8];
$L__BB19_22:
	setp.ge.s32 	%p14, %r5, %r12;
	@%p14 bra 	$L__BB19_24;
	ld.global.u64 	%rd190, [%rd21+16];
$L__BB19_24:
	setp.ge.s32 	%p15, %r6, %r12;
	@%p15 bra 	$L__BB19_26;
	ld.global.u64 	%rd189, [%rd21+24];
$L__BB19_26:
	setp.ge.s32 	%p16, %r7, %r12;
	@%p16 bra 	$L__BB19_28;
	ld.global.u64 	%rd188, [%rd21+32];
$L__BB19_28:
	setp.ge.s32 	%p17, %r8, %r12;
	@%p17 bra 	$L__BB19_30;
	ld.global.u64 	%rd187, [%rd21+40];
$L__BB19_30:
	setp.ge.s32 	%p18, %r9, %r12;
	@%p18 bra 	$L__BB19_32;
	ld.global.u64 	%rd186, [%rd21+48];
$L__BB19_32:
	setp.ge.s32 	%p19, %r10, %r12;
	@%p19 bra 	$L__BB19_34;
	ld.global.u64 	%rd185, [%rd21+56];
$L__BB19_34:
	setp.ge.s32 	%p20, %r11, %r12;
	@%p20 bra 	$L__BB19_36;
	ld.global.u64 	%rd184, [%rd21+64];
$L__BB19_36:
	bar.sync 	0;
	shr.u32 	%r13, %r2, 5;
	shl.b32 	%r90, %r2, 2;
	mov.u32 	%r91, _ZZN3cub18CUB_300001_SM_10006detail10radix_sort31DeviceRadixSortSingleTileKernelINS1_5radix10policy_hubImmyE10Policy1000ELNS0_9SortOrderE0EmmyNS1_21identity_decomposer_tEEEvPKT1_PSA_PKT2_PSE_T3_iiT4_E12temp_storage;
	add.s32 	%r14, %r91, %r90;
	shl.b32 	%r92, %r2, 7;
	add.s32 	%r15, %r14, %r92;
	shl.b32 	%r93, %r13, 2;
	add.s32 	%r94, %r91, %r93;
	add.s32 	%r16, %r94, 33792;
	mad.lo.s32 	%r17, %r2, -60, %r15;
	add.s32 	%r357, %r84, 6;
	sub.s32 	%r356, %r85, %r84;
$L__BB19_37:
	add.s32 	%r105, %r357, -6;
	min.s32 	%r95, %r356, 6;
	mov.b32 	%r134, 0;
	st.shared.u32 	[%r14], %r134;
	st.shared.u32 	[%r14+1024], %r134;
	st.shared.u32 	[%r14+2048], %r134;
	st.shared.u32 	[%r14+3072], %r134;
	st.shared.u32 	[%r14+4096], %r134;
	st.shared.u32 	[%r14+5120], %r134;
	st.shared.u32 	[%r14+6144], %r134;
	st.shared.u32 	[%r14+7168], %r134;
	st.shared.u32 	[%r14+8192], %r134;
	st.shared.u32 	[%r14+9216], %r134;
	st.shared.u32 	[%r14+10240], %r134;
	st.shared.u32 	[%r14+11264], %r134;
	st.shared.u32 	[%r14+12288], %r134;
	st.shared.u32 	[%r14+13312], %r134;
	st.shared.u32 	[%r14+14336], %r134;
	st.shared.u32 	[%r14+15360], %r134;
	st.shared.u32 	[%r14+16384], %r134;
	st.shared.u32 	[%r14+17408], %r134;
	st.shared.u32 	[%r14+18432], %r134;
	st.shared.u32 	[%r14+19456], %r134;
	st.shared.u32 	[%r14+20480], %r134;
	st.shared.u32 	[%r14+21504], %r134;
	st.shared.u32 	[%r14+22528], %r134;
	st.shared.u32 	[%r14+23552], %r134;
	st.shared.u32 	[%r14+24576], %r134;
	st.shared.u32 	[%r14+25600], %r134;
	st.shared.u32 	[%r14+26624], %r134;
	st.shared.u32 	[%r14+27648], %r134;
	st.shared.u32 	[%r14+28672], %r134;
	st.shared.u32 	[%r14+29696], %r134;
	st.shared.u32 	[%r14+30720], %r134;
	st.shared.u32 	[%r14+31744], %r134;
	st.shared.u32 	[%r14+32768], %r134;
	mov.b64 	%rd123, 1;
	// begin inline asm
	shl.b64 %rd122, %rd123, %r95;
	// end inline asm
	add.s64 	%rd125, %rd122, -1;
	// begin inline asm
	shl.b64 %rd124, %rd125, %r134;
	// end inline asm
	// begin inline asm
	shr.b64 %rd126, %rd183, %r105;
	// end inline asm
	cvt.u32.u64 	%r137, %rd126;
	cvt.u32.u64 	%r138, %rd124;
	and.b32  	%r139, %r138, %r137;
	shl.b32 	%r140, %r139, 10;
	and.b32  	%r141, %r140, 31744;
	add.s32 	%r142, %r14, %r141;
	shr.u32 	%r143, %r139, 4;
	and.b32  	%r144, %r143, 268435454;
	add.s32 	%r23, %r142, %r144;
	ld.shared.u16 	%rs1, [%r23];
	add.s16 	%rs10, %rs1, 1;
	st.shared.u16 	[%r23], %rs10;
	// begin inline asm
	shr.b64 %rd128, %rd182, %r105;
	// end inline asm
	cvt.u32.u64 	%r145, %rd128;
	and.b32  	%r146, %r138, %r145;
	shl.b32 	%r147, %r146, 10;
	and.b32  	%r148, %r147, 31744;
	add.s32 	%r149, %r14, %r148;
	shr.u32 	%r150, %r146, 4;
	and.b32  	%r151, %r150, 268435454;
	add.s32 	%r24, %r149, %r151;
	ld.shared.u16 	%rs2, [%r24];
	add.s16 	%rs11, %rs2, 1;
	st.shared.u16 	[%r24], %rs11;
	// begin inline asm
	shr.b64 %rd130, %rd181, %r105;
	// end inline asm
	cvt.u32.u64 	%r152, %rd130;
	and.b32  	%r153, %r138, %r152;
	shl.b32 	%r154, %r153, 10;
	and.b32  	%r155, %r154, 31744;
	add.s32 	%r156, %r14, %r155;
	shr.u32 	%r157, %r153, 4;
	and.b32  	%r158, %r157, 268435454;
	add.s32 	%r25, %r156, %r158;
	ld.shared.u16 	%rs3, [%r25];
	add.s16 	%rs12, %rs3, 1;
	st.shared.u16 	[%r25], %rs12;
	// begin inline asm
	shr.b64 %rd132, %rd180, %r105;
	// end inline asm
	cvt.u32.u64 	%r159, %rd132;
	and.b32  	%r160, %r138, %r159;
	shl.b32 	%r161, %r160, 10;
	and.b32  	%r162, %r161, 31744;
	add.s32 	%r163, %r14, %r162;
	shr.u32 	%r164, %r160, 4;
	and.b32  	%r165, %r164, 268435454;
	add.s32 	%r26, %r163, %r165;
	ld.shared.u16 	%rs4, [%r26];
	add.s16 	%rs13, %rs4, 1;
	st.shared.u16 	[%r26], %rs13;
	// begin inline asm
	shr.b64 %rd134, %rd179, %r105;
	// end inline asm
	cvt.u32.u64 	%r166, %rd134;
	and.b32  	%r167, %r138, %r166;
	shl.b32 	%r168, %r167, 10;
	and.b32  	%r169, %r168, 31744;
	add.s32 	%r170, %r14, %r169;
	shr.u32 	%r171, %r167, 4;
	and.b32  	%r172, %r171, 268435454;
	add.s32 	%r27, %r170, %r172;
	ld.shared.u16 	%rs5, [%r27];
	add.s16 	%rs14, %rs5, 1;
	st.shared.u16 	[%r27], %rs14;
	// begin inline asm
	shr.b64 %rd136, %rd178, %r105;
	// end inline asm
	cvt.u32.u64 	%r173, %rd136;
	and.b32  	%r174, %r138, %r173;
	shl.b32 	%r175, %r174, 10;
	and.b32  	%r176, %r175, 31744;
	add.s32 	%r177, %r14, %r176;
	shr.u32 	%r178, %r174, 4;
	and.b32  	%r179, %r178, 268435454;
	add.s32 	%r28, %r177, %r179;
	ld.shared.u16 	%rs6, [%r28];
	add.s16 	%rs15, %rs6, 1;
	st.shared.u16 	[%r28], %rs15;
	// begin inline asm
	shr.b64 %rd138, %rd177, %r105;
	// end inline asm
	cvt.u32.u64 	%r180, %rd138;
	and.b32  	%r181, %r138, %r180;
	shl.b32 	%r182, %r181, 10;
	and.b32  	%r183, %r182, 31744;
	add.s32 	%r184, %r14, %r183;
	shr.u32 	%r185, %r181, 4;
	and.b32  	%r186, %r185, 268435454;
	add.s32 	%r29, %r184, %r186;
	ld.shared.u16 	%rs7, [%r29];
	add.s16 	%rs16, %rs7, 1;
	st.shared.u16 	[%r29], %rs16;
	// begin inline asm
	shr.b64 %rd140, %rd176, %r105;
	// end inline asm
	cvt.u32.u64 	%r187, %rd140;
	and.b32  	%r188, %r138, %r187;
	shl.b32 	%r189, %r188, 10;
	and.b32  	%r190, %r189, 31744;
	add.s32 	%r191, %r14, %r190;
	shr.u32 	%r192, %r188, 4;
	and.b32  	%r193, %r192, 268435454;
	add.s32 	%r30, %r191, %r193;
	ld.shared.u16 	%rs8, [%r30];
	add.s16 	%rs17, %rs8, 1;
	st.shared.u16 	[%r30], %rs17;
	// begin inline asm
	shr.b64 %rd142, %rd175, %r105;
	// end inline asm
	cvt.u32.u64 	%r194, %rd142;
	and.b32  	%r195, %r138, %r194;
	shl.b32 	%r196, %r195, 10;
	and.b32  	%r197, %r196, 31744;
	add.s32 	%r198, %r14, %r197;
	shr.u32 	%r199, %r195, 4;
	and.b32  	%r200, %r199, 268435454;
	add.s32 	%r31, %r198, %r200;
	ld.shared.u16 	%rs9, [%r31];
	add.s16 	%rs18, %rs9, 1;
	st.shared.u16 	[%r31], %rs18;
	bar.sync 	0;
	ld.shared.u32 	%r32, [%r15];
	ld.shared.u32 	%r201, [%r15+4];
	ld.shared.u32 	%r202, [%r15+8];
	ld.shared.u32 	%r203, [%r15+12];
	ld.shared.u32 	%r204, [%r15+16];
	ld.shared.u32 	%r205, [%r15+20];
	ld.shared.u32 	%r206, [%r15+24];
	ld.shared.u32 	%r207, [%r15+28];
	ld.shared.u32 	%r208, [%r15+32];
	ld.shared.u32 	%r209, [%r15+36];
	ld.shared.u32 	%r210, [%r15+40];
	ld.shared.u32 	%r211, [%r15+44];
	ld.shared.u32 	%r212, [%r15+48];
	ld.shared.u32 	%r213, [%r15+52];
	ld.shared.u32 	%r214, [%r15+56];
	ld.shared.u32 	%r215, [%r15+60];
	ld.shared.u32 	%r216, [%r15+64];
	ld.shared.u32 	%r217, [%r15+68];
	ld.shared.u32 	%r218, [%r15+72];
	ld.shared.u32 	%r219, [%r15+76];
	ld.shared.u32 	%r220, [%r15+80];
	ld.shared.u32 	%r221, [%r15+84];
	ld.shared.u32 	%r222, [%r15+88];
	ld.shared.u32 	%r223, [%r15+92];
	ld.shared.u32 	%r224, [%r15+96];
	ld.shared.u32 	%r225, [%r15+100];
	ld.shared.u32 	%r226, [%r15+104];
	ld.shared.u32 	%r227, [%r15+108];
	ld.shared.u32 	%r228, [%r15+112];
	ld.shared.u32 	%r229, [%r15+116];
	ld.shared.u32 	%r230, [%r15+120];
	ld.shared.u32 	%r231, [%r15+124];
	ld.shared.u32 	%r232, [%r15+128];
	add.s32 	%r33, %r201, %r32;
	add.s32 	%r34, %r202, %r33;
	add.s32 	%r35, %r203, %r34;
	add.s32 	%r36, %r204, %r35;
	add.s32 	%r37, %r205, %r36;
	add.s32 	%r38, %r206, %r37;
	add.s32 	%r39, %r207, %r38;
	add.s32 	%r40, %r208, %r39;
	add.s32 	%r41, %r209, %r40;
	add.s32 	%r42, %r210, %r41;
	add.s32 	%r43, %r211, %r42;
	add.s32 	%r44, %r212, %r43;
	add.s32 	%r45, %r213, %r44;
	add.s32 	%r46, %r214, %r45;
	add.s32 	%r47, %r215, %r46;
	add.s32 	%r48, %r216, %r47;
	add.s32 	%r49, %r217, %r48;
	add.s32 	%r50, %r218, %r49;
	add.s32 	%r51, %r219, %r50;
	add.s32 	%r52, %r220, %r51;
	add.s32 	%r53, %r221, %r52;
	add.s32 	%r54, %r222, %r53;
	add.s32 	%r55, %r223, %r54;
	add.s32 	%r56, %r224, %r55;
	add.s32 	%r57, %r225, %r56;
	add.s32 	%r58, %r226, %r57;
	add.s32 	%r59, %r227, %r58;
	add.s32 	%r60, %r228, %r59;
	add.s32 	%r61, %r229, %r60;
	add.s32 	%r62, %r230, %r61;
	add.s32 	%r63, %r231, %r62;
	add.s32 	%r111, %r232, %r63;
	// begin inline asm
	mov.u32 %r106, %laneid;
	// end inline asm
	mov.b32 	%r109, 1;
	mov.b32 	%r136, -1;
	// begin inline asm
	{  .reg .u32 r0;  .reg .pred p;  shfl.sync.up.b32 r0|p, %r111, %r109, %r134, %r136;  @p add.u32 r0, r0, %r111;  mov.u32 %r107, r0;}
	// end inline asm
	mov.b32 	%r115, 2;
	// begin inline asm
	{  .reg .u32 r0;  .reg .pred p;  shfl.sync.up.b32 r0|p, %r107, %r115, %r134, %r136;  @p add.u32 r0, r0, %r107;  mov.u32 %r113, r0;}
	// end inline asm
	mov.b32 	%r121, 4;
	// begin inline asm
	{  .reg .u32 r0;  .reg .pred p;  shfl.sync.up.b32 r0|p, %r113, %r121, %r134, %r136;  @p add.u32 r0, r0, %r113;  mov.u32 %r119, r0;}
	// end inline asm
	mov.b32 	%r127, 8;
	// begin inline asm
	{  .reg .u32 r0;  .reg .pred p;  shfl.sync.up.b32 r0|p, %r119, %r127, %r134, %r136;  @p add.u32 r0, r0, %r119;  mov.u32 %r125, r0;}
	// end inline asm
	mov.b32 	%r133, 16;
	// begin inline asm
	{  .reg .u32 r0;  .reg .pred p;  shfl.sync.up.b32 r0|p, %r125, %r133, %r134, %r136;  @p add.u32 r0, r0, %r125;  mov.u32 %r131, r0;}
	// end inline asm
	setp.ne.s32 	%p21, %r106, 31;
	@%p21 bra 	$L__BB19_39;
	st.shared.u32 	[%r16], %r131;
$L__BB19_39:
	sub.s32 	%r233, %r131, %r111;
	setp.gt.u32 	%p22, %r2, 31;
	setp.eq.s32 	%p23, %r13, 7;
	setp.eq.s32 	%p24, %r13, 6;
	setp.eq.s32 	%p25, %r13, 5;
	setp.eq.s32 	%p26, %r13, 4;
	setp.eq.s32 	%p27, %r13, 3;
	setp.eq.s32 	%p28, %r13, 2;
	setp.eq.s32 	%p29, %r13, 1;
	bar.sync 	0;
	ld.shared.v4.u32 	{%r234, %r235, %r236, %r237}, [_ZZN3cub18CUB_300001_SM_10006detail10radix_sort31DeviceRadixSortSingleTileKernelINS1_5radix10policy_hubImmyE10Policy1000ELNS0_9SortOrderE0EmmyNS1_21identity_decomposer_tEEEvPKT1_PSA_PKT2_PSE_T3_iiT4_E12temp_storage+33792];
	selp.b32 	%r238, %r234, %r358, %p29;
	add.s32 	%r239, %r235, %r234;
	selp.b32 	%r240, %r239, %r238, %p28;
	add.s32 	%r241, %r239, %r236;
	selp.b32 	%r242, %r241, %r240, %p27;
	add.s32 	%r243, %r241, %r237;
	selp.b32 	%r244, %r243, %r242, %p26;
	ld.shared.v4.u32 	{%r245, %r246, %r247, %r248}, [_ZZN3cub18CUB_300001_SM_10006detail10radix_sort31DeviceRadixSortSingleTileKernelINS1_5radix10policy_hubImmyE10Policy1000ELNS0_9SortOrderE0EmmyNS1_21identity_decomposer_tEEEvPKT1_PSA_PKT2_PSE_T3_iiT4_E12temp_storage+33808];
	add.s32 	%r249, %r243, %r245;
	selp.b32 	%r250, %r249, %r244, %p25;
	add.s32 	%r251, %r249, %r246;
	selp.b32 	%r252, %r251, %r250, %p24;
	add.s32 	%r253, %r251, %r247;
	selp.b32 	%r358, %r253, %r252, %p23;
	add.s32 	%r68, %r253, %r248;
	setp.ne.s32 	%p30, %r106, 0;
	selp.b32 	%r254, %r233, 0, %p30;
	add.s32 	%r255, %r358, %r254;
	or.pred  	%p31, %p22, %p30;
	selp.b32 	%r359, %r255, %r233, %p22;
	@%p31 bra 	$L__BB19_41;
	shl.b32 	%r359, %r68, 16;
	st.shared.u32 	[_ZZN3cub18CUB_300001_SM_10006detail10radix_sort31DeviceRadixSortSingleTileKernelINS1_5radix10policy_hubImmyE10Policy1000ELNS0_9SortOrderE0EmmyNS1_21identity_decomposer_tEEEvPKT1_PSA_PKT2_PSE_T3_iiT4_E12temp_storage+33832], %r359;
$L__BB19_41:
	setp.eq.s32 	%p32, %r2, 0;
	bar.sync 	0;
	ld.shared.u32 	%r256, [_ZZN3cub18CUB_300001_SM_10006detail10radix_sort31DeviceRadixSortSingleTileKernelINS1_5radix10policy_hubImmyE10Policy1000ELNS0_9SortOrderE0EmmyNS1_21identity_decomposer_tEEEvPKT1_PSA_PKT2_PSE_T3_iiT4_E12temp_storage+33832];
	selp.b32 	%r257, 0, %r256, %p32;
	add.s32 	%r258, %r359, %r257;
	add.s32 	%r259, %r32, %r258;
	add.s32 	%r260, %r33, %r258;
	add.s32 	%r261, %r34, %r258;
	add.s32 	%r262, %r35, %r258;
	add.s32 	%r263, %r36, %r258;
	add.s32 	%r264, %r37, %r258;
	add.s32 	%r265, %r38, %r258;
	add.s32 	%r266, %r39, %r258;
	add.s32 	%r267, %r40, %r258;
	add.s32 	%r268, %r41, %r258;
	add.s32 	%r269, %r42, %r258;
	add.s32 	%r270, %r43, %r258;
	add.s32 	%r271, %r44, %r258;
	add.s32 	%r272, %r45, %r258;
	add.s32 	%r273, %r46, %r258;
	add.s32 	%r274, %r47, %r258;
	add.s32 	%r275, %r48, %r258;
	add.s32 	%r276, %r49, %r258;
	add.s32 	%r277, %r50, %r258;
	add.s32 	%r278, %r51, %r258;
	add.s32 	%r279, %r52, %r258;
	add.s32 	%r280, %r53, %r258;
	add.s32 	%r281, %r54, %r258;
	add.s32 	%r282, %r55, %r258;
	add.s32 	%r283, %r56, %r258;
	add.s32 	%r284, %r57, %r258;
	add.s32 	%r285, %r58, %r258;
	add.s32 	%r286, %r59, %r258;
	add.s32 	%r287, %r60, %r258;
	add.s32 	%r288, %r61, %r258;
	add.s32 	%r289, %r62, %r258;
	add.s32 	%r290, %r63, %r258;
	st.shared.u32 	[%r15], %r258;
	st.shared.u32 	[%r15+4], %r259;
	st.shared.u32 	[%r15+8], %r260;
	st.shared.u32 	[%r15+12], %r261;
	st.shared.u32 	[%r15+16], %r262;
	st.shared.u32 	[%r15+20], %r263;
	st.shared.u32 	[%r15+24], %r264;
	st.shared.u32 	[%r15+28], %r265;
	st.shared.u32 	[%r15+32], %r266;
	st.shared.u32 	[%r15+36], %r267;
	st.shared.u32 	[%r15+40], %r268;
	st.shared.u32 	[%r15+44], %r269;
	st.shared.u32 	[%r15+48], %r270;
	st.shared.u32 	[%r15+52], %r271;
	st.shared.u32 	[%r15+56], %r272;
	st.shared.u32 	[%r15+60], %r273;
	st.shared.u32 	[%r15+64], %r274;
	st.shared.u32 	[%r15+68], %r275;
	st.shared.u32 	[%r15+72], %r276;
	st.shared.u32 	[%r15+76], %r277;
	st.shared.u32 	[%r15+80], %r278;
	st.shared.u32 	[%r15+84], %r279;
	st.shared.u32 	[%r15+88], %r280;
	st.shared.u32 	[%r15+92], %r281;
	st.shared.u32 	[%r15+96], %r282;
	st.shared.u32 	[%r15+100], %r283;
	st.shared.u32 	[%r15+104], %r284;
	st.shared.u32 	[%r15+108], %r285;
	st.shared.u32 	[%r15+112], %r286;
	st.shared.u32 	[%r15+116], %r287;
	st.shared.u32 	[%r15+120], %r288;
	st.shared.u32 	[%r15+124], %r289;
	st.shared.u32 	[%r15+128], %r290;
	bar.sync 	0;
	cvt.u32.u16 	%r291, %rs1;
	ld.shared.u16 	%r292, [%r23];
	add.s32 	%r72, %r292, %r291;
	cvt.u32.u16 	%r293, %rs2;
	ld.shared.u16 	%r294, [%r24];
	add.s32 	%r73, %r294, %r293;
	cvt.u32.u16 	%r295, %rs3;
	ld.shared.u16 	%r296, [%r25];
	add.s32 	%r74, %r296, %r295;
	cvt.u32.u16 	%r297, %rs4;
	ld.shared.u16 	%r298, [%r26];
	add.s32 	%r75, %r298, %r297;
	cvt.u32.u16 	%r299, %rs5;
	ld.shared.u16 	%r300, [%r27];
	add.s32 	%r76, %r300, %r299;
	cvt.u32.u16 	%r301, %rs6;
	ld.shared.u16 	%r302, [%r28];
	add.s32 	%r77, %r302, %r301;
	cvt.u32.u16 	%r303, %rs7;
	ld.shared.u16 	%r304, [%r29];
	add.s32 	%r78, %r304, %r303;
	cvt.u32.u16 	%r305, %rs8;
	ld.shared.u16 	%r306, [%r30];
	add.s32 	%r79, %r306, %r305;
	cvt.u32.u16 	%r307, %rs9;
	ld.shared.u16 	%r308, [%r31];
	add.s32 	%r80, %r308, %r307;
	bar.sync 	0;
	setp.lt.s32 	%p33, %r357, %r85;
	@%p33 bra 	$L__BB19_61;
	cvt.u64.u32 	%rd144, %r2;
	shl.b32 	%r309, %r72, 3;
	mov.u32 	%r310, _ZZN3cub18CUB_300001_SM_10006detail10radix_sort31DeviceRadixSortSingleTileKernelINS1_5radix10policy_hubImmyE10Policy1000ELNS0_9SortOrderE0EmmyNS1_21identity_decomposer_tEEEvPKT1_PSA_PKT2_PSE_T3_iiT4_E12temp_storage;
	add.s32 	%r311, %r310, %r309;
	st.shared.u64 	[%r311], %rd183;
	shl.b32 	%r312, %r73, 3;
	add.s32 	%r313, %r310, %r312;
	st.shared.u64 	[%r313], %rd182;
	shl.b32 	%r314, %r74, 3;
	add.s32 	%r315, %r310, %r314;
	st.shared.u64 	[%r315], %rd181;
	shl.b32 	%r316, %r75, 3;
	add.s32 	%r317, %r310, %r316;
	st.shared.u64 	[%r317], %rd180;
	shl.b32 	%r318, %r76, 3;
	add.s32 	%r319, %r310, %r318;
	st.shared.u64 	[%r319], %rd179;
	shl.b32 	%r320, %r77, 3;
	add.s32 	%r321, %r310, %r320;
	st.shared.u64 	[%r321], %rd178;
	shl.b32 	%r322, %r78, 3;
	add.s32 	%r323, %r310, %r322;
	st.shared.u64 	[%r323], %rd177;
	shl.b32 	%r324, %r79, 3;
	add.s32 	%r325, %r310, %r324;
	st.shared.u64 	[%r325], %rd176;
	shl.b32 	%r326, %r80, 3;
	add.s32 	%r327, %r310, %r326;
	st.shared.u64 	[%r327], %rd175;
	bar.sync 	0;
	shl.b32 	%r328, %r2, 6;
	sub.s32 	%r81, %r17, %r328;
	ld.shared.u64 	%rd58, [%r81];
	ld.shared.u64 	%rd59, [%r81+2048];
	ld.shared.u64 	%rd60, [%r81+4096];
	ld.shared.u64 	%rd61, [%r81+6144];
	ld.shared.u64 	%rd62, [%r81+8192];
	ld.shared.u64 	%rd63, [%r81+10240];
	ld.shared.u64 	%rd64, [%r81+12288];
	ld.shared.u64 	%rd65, [%r81+14336];
	ld.shared.u64 	%rd66, [%r81+16384];
	bar.sync 	0;
	st.shared.u64 	[%r311], %rd192;
	st.shared.u64 	[%r313], %rd191;
	st.shared.u64 	[%r315], %rd190;
	st.shared.u64 	[%r317], %rd189;
	st.shared.u64 	[%r319], %rd188;
	st.shared.u64 	[%r321], %rd187;
	st.shared.u64 	[%r323], %rd186;
	st.shared.u64 	[%r325], %rd185;
	st.shared.u64 	[%r327], %rd184;
	bar.sync 	0;
	ld.shared.u64 	%rd67, [%r81+2048];
	ld.shared.u64 	%rd68, [%r81+4096];
	ld.shared.u64 	%rd69, [%r81+6144];
	ld.shared.u64 	%rd70, [%r81+8192];
	ld.shared.u64 	%rd71, [%r81+10240];
	ld.shared.u64 	%rd72, [%r81+12288];
	ld.shared.u64 	%rd73, [%r81+14336];
	ld.shared.u64 	%rd74, [%r81+16384];
	setp.gt.u64 	%p34, %rd20, %rd144;
	cvta.to.global.u64 	%rd145, %rd95;
	mul.wide.u32 	%rd146, %r2, 8;
	add.s64 	%rd75, %rd145, %rd146;
	cvta.to.global.u64 	%rd147, %rd97;
	add.s64 	%rd76, %rd147, %rd146;
	@%p34 bra 	$L__BB19_43;
	bra.uni 	$L__BB19_44;
$L__BB19_43:
	ld.shared.u64 	%rd148, [%r81];
	st.global.u64 	[%rd75], %rd58;
	st.global.u64 	[%rd76], %rd148;
$L__BB19_44:
	add.s32 	%r329, %r2, 256;
	cvt.u64.u32 	%rd149, %r329;
	setp.le.u64 	%p35, %rd20, %rd149;
	@%p35 bra 	$L__BB19_46;
	st.global.u64 	[%rd75+2048], %rd59;
	st.global.u64 	[%rd76+2048], %rd67;
$L__BB19_46:
	add.s32 	%r330, %r2, 512;
	cvt.u64.u32 	%rd150, %r330;
	setp.le.u64 	%p36, %rd20, %rd150;
	@%p36 bra 	$L__BB19_48;
	st.global.u64 	[%rd75+4096], %rd60;
	st.global.u64 	[%rd76+4096], %rd68;
$L__BB19_48:
	add.s32 	%r331, %r2, 768;
	cvt.u64.u32 	%rd151, %r331;
	setp.le.u64 	%p37, %rd20, %rd151;
	@%p37 bra 	$L__BB19_50;
	st.global.u64 	[%rd75+6144], %rd61;
	st.global.u64 	[%rd76+6144], %rd69;
$L__BB19_50:
	or.b32  	%r332, %r2, 1024;
	cvt.u64.u32 	%rd152, %r332;
	setp.le.u64 	%p38, %rd20, %rd152;
	@%p38 bra 	$L__BB19_52;
	st.global.u64 	[%rd75+8192], %rd62;
	st.global.u64 	[%rd76+8192], %rd70;
$L__BB19_52:
	add.s32 	%r333, %r2, 1280;
	cvt.u64.u32 	%rd153, %r333;
	setp.le.u64 	%p39, %rd20, %rd153;
	@%p39 bra 	$L__BB19_54;
	st.global.u64 	[%rd75+10240], %rd63;
	st.global.u64 	[%rd76+10240], %rd71;
$L__BB19_54:
	add.s32 	%r334, %r2, 1536;
	cvt.u64.u32 	%rd154, %r334;
	setp.le.u64 	%p40, %rd20, %rd154;
	@%p40 bra 	$L__BB19_56;
	st.global.u64 	[%rd75+12288], %rd64;
	st.global.u64 	[%rd76+12288], %rd72;
$L__BB19_56:
	add.s32 	%r335, %r2, 1792;
	cvt.u64.u32 	%rd155, %r335;
	setp.le.u64 	%p41, %rd20, %rd155;
	@%p41 bra 	$L__BB19_58;
	st.global.u64 	[%rd75+14336], %rd65;
	st.global.u64 	[%rd76+14336], %rd73;
$L__BB19_58:
	or.b32  	%r336, %r2, 2048;
	cvt.u64.u32 	%rd156, %r336;
	setp.le.u64 	%p42, %rd20, %rd156;
	@%p42 bra 	$L__BB19_60;
	st.global.u64 	[%rd75+16384], %rd66;
	st.global.u64 	[%rd76+16384], %rd74;
$L__BB19_60:
	ret;
$L__BB19_61:
	shl.b32 	%r337, %r72, 3;
	mov.u32 	%r338, _ZZN3cub18CUB_300001_SM_10006detail10radix_sort31DeviceRadixSortSingleTileKernelINS1_5radix10policy_hubImmyE10Policy1000ELNS0_9SortOrderE0EmmyNS1_21identity_decomposer_tEEEvPKT1_PSA_PKT2_PSE_T3_iiT4_E12temp_storage;
	add.s32 	%r339, %r338, %r337;
	st.shared.u64 	[%r339], %rd183;
	shl.b32 	%r340, %r73, 3;
	add.s32 	%r341, %r338, %r340;
	st.shared.u64 	[%r341], %rd182;
	shl.b32 	%r342, %r74, 3;
	add.s32 	%r343, %r338, %r342;
	st.shared.u64 	[%r343], %rd181;
	shl.b32 	%r344, %r75, 3;
	add.s32 	%r345, %r338, %r344;
	st.shared.u64 	[%r345], %rd180;
	shl.b32 	%r346, %r76, 3;
	add.s32 	%r347, %r338, %r346;
	st.shared.u64 	[%r347], %rd179;
	shl.b32 	%r348, %r77, 3;
	add.s32 	%r349, %r338, %r348;
	st.shared.u64 	[%r349], %rd178;
	shl.b32 	%r350, %r78, 3;
	add.s32 	%r351, %r338, %r350;
	st.shared.u64 	[%r351], %rd177;
	shl.b32 	%r352, %r79, 3;
	add.s32 	%r353, %r338, %r352;
	st.shared.u64 	[%r353], %rd176;
	shl.b32 	%r354, %r80, 3;
	add.s32 	%r355, %r338, %r354;
	st.shared.u64 	[%r355], %rd175;
	bar.sync 	0;
	ld.shared.u64 	%rd183, [%r17];
	ld.shared.u64 	%rd182, [%r17+8];
	ld.shared.u64 	%rd181, [%r17+16];
	ld.shared.u64 	%rd180, [%r17+24];
	ld.shared.u64 	%rd179, [%r17+32];
	ld.shared.u64 	%rd178, [%r17+40];
	ld.shared.u64 	%rd177, [%r17+48];
	ld.shared.u64 	%rd176, [%r17+56];
	ld.shared.u64 	%rd175, [%r17+64];
	bar.sync 	0;
	st.shared.u64 	[%r339], %rd192;
	st.shared.u64 	[%r341], %rd191;
	st.shared.u64 	[%r343], %rd190;
	st.shared.u64 	[%r345], %rd189;
	st.shared.u64 	[%r347], %rd188;
	st.shared.u64 	[%r349], %rd187;
	st.shared.u64 	[%r351], %rd186;
	st.shared.u64 	[%r353], %rd185;
	st.shared.u64 	[%r355], %rd184;
	bar.sync 	0;
	ld.shared.u64 	%rd192, [%r17];
	ld.shared.u64 	%rd191, [%r17+8];
	ld.shared.u64 	%rd190, [%r17+16];
	ld.shared.u64 	%rd189, [%r17+24];
	ld.shared.u64 	%rd188, [%r17+32];
	ld.shared.u64 	%rd187, [%r17+40];
	ld.shared.u64 	%rd186, [%r17+48];
	ld.shared.u64 	%rd185, [%r17+56];
	ld.shared.u64 	%rd184, [%r17+64];
	bar.sync 	0;
	add.s32 	%r357, %r357, 6;
	add.s32 	%r356, %r356, -6;
	bra.uni 	$L__BB19_37;

}
	// .globl	_ZN3cub18CUB_300001_SM_10006detail10radix_sort30DeviceRadixSortHistogramKernelINS1_5radix10policy_hubImmyE10Policy1000ELNS0_9SortOrderE0EmyNS1_21identity_decomposer_tEEEvPT2_PKT1_SA_iiT3_
.visible .entry _ZN3cub18CUB_300001_SM_10006detail10radix_sort30DeviceRadixSortHistogramKernelINS1_5radix10policy_hubImmyE10Policy1000ELNS0_9SortOrderE0EmyNS1_21identity_decomposer_tEEEvPT2_PKT1_SA_iiT3_(
	.param .u64 .ptr .align 1 _ZN3cub18CUB_300001_SM_10006detail10radix_sort30DeviceRadixSortHistogramKernelINS1_5radix10policy_hubImmyE10Policy1000ELNS0_9SortOrderE0EmyNS1_21identity_decomposer_tEEEvPT2_PKT1_SA_iiT3__param_0,
	.param .u64 .ptr .align 1 _ZN3cub18CUB_300001_SM_10006detail10radix_sort30DeviceRadixSortHistogramKernelINS1_5radix10policy_hubImmyE10Policy1000ELNS0_9SortOrderE0EmyNS1_21identity_decomposer_tEEEvPT2_PKT1_SA_iiT3__param_1,
	.param .u64 _ZN3cub18CUB_300001_SM_10006detail10radix_sort30DeviceRadixSortHistogramKernelINS1_5radix10policy_hubImmyE10Policy1000ELNS0_9SortOrderE0EmyNS1_21identity_decomposer_tEEEvPT2_PKT1_SA_iiT3__param_2,
	.param .u32 _ZN3cub18CUB_300001_SM_10006detail10radix_sort30DeviceRadixSortHistogramKernelINS1_5radix10policy_hubImmyE10Policy1000ELNS0_9SortOrderE0EmyNS1_21identity_decomposer_tEEEvPT2_PKT1_SA_iiT3__param_3,
	.param .u32 _ZN3cub18CUB_300001_SM_10006detail10radix_sort30DeviceRadixSortHistogramKernelINS1_5radix10policy_hubImmyE10Policy1000ELNS0_9SortOrderE0EmyNS1_21identity_decomposer_tEEEvPT2_PKT1_SA_iiT3__param_4,
	.param .align 1 .b8 _ZN3cub18CUB_300001_SM_10006detail10radix_sort30DeviceRadixSortHistogramKernelINS1_5radix10policy_hubImmyE10Policy1000ELNS0_9SortOrderE0EmyNS1_21identity_decomposer_tEEEvPT2_PKT1_SA_iiT3__param_5[1]
)
.maxntid 128
{
	.reg .pred 	%p<91>;
	.reg .b32 	%r<362>;
	.reg .b64 	%rd<263>;
	// demoted variable
	.shared .align 4 .b8 _ZZN3cub18CUB_300001_SM_10006detail10radix_sort30DeviceRadixSortHistogramKernelINS1_5radix10policy_hubImmyE10Policy1000ELNS0_9SortOrderE0EmyNS1_21identity_decomposer_tEEEvPT2_PKT1_SA_iiT3_E12temp_storage[8192];
	ld.param.u64 	%rd81, [_ZN3cub18CUB_300001_SM_10006detail10radix_sort30DeviceRadixSortHistogramKernelINS1_5radix10policy_hubImmyE10Policy1000ELNS0_9SortOrderE0EmyNS1_21identity_decomposer_tEEEvPT2_PKT1_SA_iiT3__param_0];
	ld.param.u64 	%rd82, [_ZN3cub18CUB_300001_SM_10006detail10radix_sort30DeviceRadixSortHistogramKernelINS1_5radix10policy_hubImmyE10Policy1000ELNS0_9SortOrderE0EmyNS1_21identity_decomposer_tEEEvPT2_PKT1_SA_iiT3__param_1];
	ld.param.u64 	%rd80, [_ZN3cub18CUB_300001_SM_10006detail10radix_sort30DeviceRadixSortHistogramKernelINS1_5radix10policy_hubImmyE10Policy1000ELNS0_9SortOrderE0EmyNS1_21identity_decomposer_tEEEvPT2_PKT1_SA_iiT3__param_2];
	ld.param.u32 	%r93, [_ZN3cub18CUB_300001_SM_10006detail10radix_sort30DeviceRadixSortHistogramKernelINS1_5radix10policy_hubImmyE10Policy1000ELNS0_9SortOrderE0EmyNS1_21identity_decomposer_tEEEvPT2_PKT1_SA_iiT3__param_3];
	ld.param.u32 	%r94, [_ZN3cub18CUB_300001_SM_10006detail10radix_sort30DeviceRadixSortHistogramKernelINS1_5radix10policy_hubImmyE10Policy1000ELNS0_9SortOrderE0EmyNS1_21identity_decomposer_tEEEvPT2_PKT1_SA_iiT3__param_4];
	cvta.to.global.u64 	%rd1, %rd82;
	cvta.to.global.u64 	%rd2, %rd81;
	setp.eq.s64 	%p2, %rd80, 0;
	@%p2 bra 	$L__BB20_153;
	sub.s32 	%r95, %r94, %r93;
	add.s32 	%r96, %r95, 7;
	shr.s32 	%r97, %r96, 31;
	shr.u32 	%r98, %r97, 29;
	add.s32 	%r99, %r96, %r98;
	shr.s32 	%r100, %r99, 3;
	mov.u32 	%r101, %tid.x;
	setp.gt.u32 	%p3, %r101, 255;
	setp.lt.s32 	%p4, %r96, 8;
	mov.u32 	%r102, %ctaid.x;
	shl.b32 	%r103, %r102, 11;
	cvt.u64.u32 	%rd3, %r103;
	mov.u32 	%r104, %nctaid.x;
	shl.b32 	%r105, %r104, 11;
	cvt.u64.u32 	%rd4, %r105;
	add.s32 	%r1, %r100, -1;
	and.b32  	%r2, %r100, 15;
	and.b32  	%r3, %r100, 7;
	add.s32 	%r4, %r3, -1;
	and.b32  	%r5, %r100, 3;
	or.pred  	%p1, %p3, %p4;
	shl.b32 	%r106, %r101, 2;
	mov.u32 	%r107, _ZZN3cub18CUB_300001_SM_10006detail10radix_sort30DeviceRadixSortHistogramKernelINS1_5radix10policy_hubImmyE10Policy1000ELNS0_9SortOrderE0EmyNS1_21identity_decomposer_tEEEvPT2_PKT1_SA_iiT3_E12temp_storage;
	add.s32 	%r6, %r107, %r106;
	and.b32  	%r7, %r100, 268435440;
	cvt.u64.u32 	%rd5, %r101;
	add.s32 	%r8, %r101, 128;
	add.s32 	%r9, %r101, 256;
	add.s32 	%r10, %r101, 512;
	add.s32 	%r11, %r101, 640;
	add.s32 	%r12, %r101, 768;
	add.s32 	%r13, %r101, 1920;
	and.b32  	%r14, %r100, 268435448;
	and.b32  	%r15, %r100, 1;
	neg.s32 	%r16, %r7;
	add.s32 	%r17, %r6, 8192;
	add.s64 	%rd84, %rd80, -1;
	shr.u64 	%rd85, %rd84, 30;
	add.s64 	%rd86, %rd85, 1;
	min.u64 	%rd6, %rd86, %rd80;
	mov.b64 	%rd230, 0;
$L__BB20_2:
	@%p1 bra 	$L__BB20_30;
	setp.lt.u32 	%p5, %r1, 15;
	mov.b32 	%r346, 0;
	@%p5 bra 	$L__BB20_6;
	mov.u32 	%r343, %r17;
	mov.u32 	%r344, %r16;
$L__BB20_5:
	.pragma "nounroll";
	mov.b32 	%r109, 0;
	st.shared.u32 	[%r343+-8192], %r109;
	st.shared.u32 	[%r343+-7168], %r109;
	st.shared.u32 	[%r343+-6144], %r109;
	st.shared.u32 	[%r343+-5120], %r109;
	st.shared.u32 	[%r343+-4096], %r109;
	st.shared.u32 	[%r343+-3072], %r109;
	st.shared.u32 	[%r343+-2048], %r109;
	st.shared.u32 	[%r343+-1024], %r109;
	st.shared.u32 	[%r343], %r109;
	st.shared.u32 	[%r343+1024], %r109;
	st.shared.u32 	[%r343+2048], %r109;
	st.shared.u32 	[%r343+3072], %r109;
	st.shared.u32 	[%r343+4096], %r109;
	st.shared.u32 	[%r343+5120], %r109;
	st.shared.u32 	[%r343+6144], %r109;
	st.shared.u32 	[%r343+7168], %r109;
	add.s32 	%r344, %r344, 16;
	add.s32 	%r343, %r343, 16384;
	setp.ne.s32 	%p6, %r344, 0;
	mov.u32 	%r346, %r7;
	@%p6 bra 	$L__BB20_5;
$L__BB20_6:
	add.s32 	%r23, %r2, -1;
	setp.eq.s32 	%p7, %r2, 0;
	@%p7 bra 	$L__BB20_16;
	setp.lt.u32 	%p8, %r23, 7;
	@%p8 bra 	$L__BB20_9;
	shl.b32 	%r110, %r346, 10;
	add.s32 	%r111, %r6, %r110;
	mov.b32 	%r112, 0;
	st.shared.u32 	[%r111], %r112;
	st.shared.u32 	[%r111+1024], %r112;
	st.shared.u32 	[%r111+2048], %r112;
	st.shared.u32 	[%r111+3072], %r112;
	st.shared.u32 	[%r111+4096], %r112;
	st.shared.u32 	[%r111+5120], %r112;
	st.shared.u32 	[%r111+6144], %r112;
	st.shared.u32 	[%r111+7168], %r112;
	add.s32 	%r346, %r346, 8;
$L__BB20_9:
	setp.eq.s32 	%p9, %r3, 0;
	@%p9 bra 	$L__BB20_16;
	setp.lt.u32 	%p10, %r4, 3;
	@%p10 bra 	$L__BB20_12;
	shl.b32 	%r113, %r346, 10;
	add.s32 	%r114, %r6, %r113;
	mov.b32 	%r115, 0;
	st.shared.u32 	[%r114], %r115;
	st.shared.u32 	[%r114+1024], %r115;
	st.shared.u32 	[%r114+2048], %r115;
	st.shared.u32 	[%r114+3072], %r115;
	add.s32 	%r346, %r346, 4;
$L__BB20_12:
	setp.eq.s32 	%p11, %r5, 0;
	@%p11 bra 	$L__BB20_16;
	setp.eq.s32 	%p12, %r5, 1;
	shl.b32 	%r116, %r346, 10;
	add.s32 	%r28, %r6, %r116;
	mov.b32 	%r117, 0;
	st.shared.u32 	[%r28], %r117;
	@%p12 bra 	$L__BB20_16;
	setp.eq.s32 	%p13, %r5, 2;
	mov.b32 	%r118, 0;
	st.shared.u32 	[%r28+1024], %r118;
	@%p13 bra 	$L__BB20_16;
	mov.b32 	%r119, 0;
	st.shared.u32 	[%r28+2048], %r119;
$L__BB20_16:
	cvt.u32.u64 	%r120, %rd5;
	setp.gt.u32 	%p14, %r120, 127;
	@%p14 bra 	$L__BB20_30;
	setp.lt.u32 	%p15, %r1, 15;
	mov.b32 	%r350, 0;
	@%p15 bra 	$L__BB20_20;
	mov.b32 	%r348, 0;
$L__BB20_19:
	.pragma "nounroll";
	shl.b32 	%r123, %r348, 10;
	add.s32 	%r124, %r6, %r123;
	mov.b32 	%r125, 0;
	st.shared.u32 	[%r124+512], %r125;
	st.shared.u32 	[%r124+1536], %r125;
	st.shared.u32 	[%r124+2560], %r125;
	st.shared.u32 	[%r124+3584], %r125;
	st.shared.u32 	[%r124+4608], %r125;
	st.shared.u32 	[%r124+5632], %r125;
	st.shared.u32 	[%r124+6656], %r125;
	st.shared.u32 	[%r124+7680], %r125;
	st.shared.u32 	[%r124+8704], %r125;
	st.shared.u32 	[%r124+9728], %r125;
	st.shared.u32 	[%r124+10752], %r125;
	st.shared.u32 	[%r124+11776], %r125;
	st.shared.u32 	[%r124+12800], %r125;
	st.shared.u32 	[%r124+13824], %r125;
	st.shared.u32 	[%r124+14848], %r125;
	st.shared.u32 	[%r124+15872], %r125;
	add.s32 	%r348, %r348, 16;
	setp.ne.s32 	%p16, %r348, %r7;
	mov.u32 	%r350, %r7;
	@%p16 bra 	$L__BB20_19;
$L__BB20_20:
	setp.eq.s32 	%p17, %r2, 0;
	@%p17 bra 	$L__BB20_30;
	setp.lt.u32 	%p18, %r23, 7;
	@%p18 bra 	$L__BB20_23;
	shl.b32 	%r126, %r350, 10;
	add.s32 	%r127, %r6, %r126;
	mov.b32 	%r128, 0;
	st.shared.u32 	[%r127+512], %r128;
	st.shared.u32 	[%r127+1536], %r128;
	st.shared.u32 	[%r127+2560], %r128;
	st.shared.u32 	[%r127+3584], %r128;
	st.shared.u32 	[%r127+4608], %r128;
	st.shared.u32 	[%r127+5632], %r128;
	st.shared.u32 	[%r127+6656], %r128;
	st.shared.u32 	[%r127+7680], %r128;
	add.s32 	%r350, %r350, 8;
$L__BB20_23:
	setp.eq.s32 	%p19, %r3, 0;
	@%p19 bra 	$L__BB20_30;
	setp.lt.u32 	%p20, %r4, 3;
	@%p20 bra 	$L__BB20_26;
	shl.b32 	%r129, %r350, 10;
	add.s32 	%r130, %r6, %r129;
	mov.b32 	%r131, 0;
	st.shared.u32 	[%r130+512], %r131;
	st.shared.u32 	[%r130+1536], %r131;
	st.shared.u32 	[%r130+2560], %r131;
	st.shared.u32 	[%r130+3584], %r131;
	add.s32 	%r350, %r350, 4;
$L__BB20_26:
	setp.eq.s32 	%p21, %r5, 0;
	@%p21 bra 	$L__BB20_30;
	setp.eq.s32 	%p22, %r5, 1;
	shl.b32 	%r132, %r350, 10;
	add.s32 	%r36, %r6, %r132;
	mov.b32 	%r133, 0;
	st.shared.u32 	[%r36+512], %r133;
	@%p22 bra 	$L__BB20_30;
	setp.eq.s32 	%p23, %r5, 2;
	mov.b32 	%r134, 0;
	st.shared.u32 	[%r36+1536], %r134;
	@%p23 bra 	$L__BB20_30;
	mov.b32 	%r135, 0;
	st.shared.u32 	[%r36+2560], %r135;
$L__BB20_30:
	bar.sync 	0;
	bar.sync 	0;
	shl.b64 	%rd8, %rd230, 30;
	sub.s64 	%rd87, %rd80, %rd8;
	min.u64 	%rd9, %rd87, 1073741824;
	setp.le.u64 	%p24, %rd9, %rd3;
	@%p24 bra 	$L__BB20_70;
	mov.u64 	%rd231, %rd3;
$L__BB20_32:
	add.s64 	%rd11, %rd231, %rd8;
	sub.s64 	%rd12, %rd80, %rd11;
	setp.lt.u64 	%p25, %rd12, 2048;
	@%p25 bra 	$L__BB20_34;
	add.s64 	%rd106, %rd11, %rd5;
	shl.b64 	%rd107, %rd106, 3;
	add.s64 	%rd108, %rd1, %rd107;
	ld.global.u64 	%rd262, [%rd108];
	ld.global.u64 	%rd261, [%rd108+1024];
	ld.global.u64 	%rd260, [%rd108+2048];
	ld.global.u64 	%rd259, [%rd108+3072];
	ld.global.u64 	%rd258, [%rd108+4096];
	ld.global.u64 	%rd257, [%rd108+5120];
	ld.global.u64 	%rd256, [%rd108+6144];
	ld.global.u64 	%rd255, [%rd108+7168];
	ld.global.u64 	%rd254, [%rd108+8192];
	ld.global.u64 	%rd253, [%rd108+9216];
	ld.global.u64 	%rd252, [%rd108+10240];
	ld.global.u64 	%rd251, [%rd108+11264];
	ld.global.u64 	%rd250, [%rd108+12288];
	ld.global.u64 	%rd249, [%rd108+13312];
	ld.global.u64 	%rd248, [%rd108+14336];
	ld.global.u64 	%rd247, [%rd108+15360];
	bra.uni 	$L__BB20_66;
$L__BB20_34:
	cvt.u32.u64 	%r136, %rd5;
	cvt.u32.u64 	%r37, %rd12;
	setp.ge.s32 	%p26, %r136, %r37;
	add.s64 	%rd89, %rd11, %rd5;
	shl.b64 	%rd90, %rd89, 3;
	add.s64 	%rd29, %rd1, %rd90;
	mov.b64 	%rd262, -1;
	@%p26 bra 	$L__BB20_36;
	ld.global.u64 	%rd262, [%rd29];
$L__BB20_36:
	setp.ge.s32 	%p27, %r8, %r37;
	mov.b64 	%rd261, -1;
	@%p27 bra 	$L__BB20_38;
	ld.global.u64 	%rd261, [%rd29+1024];
$L__BB20_38:
	setp.ge.s32 	%p28, %r9, %r37;
	mov.b64 	%rd260, -1;
	@%p28 bra 	$L__BB20_40;
	ld.global.u64 	%rd260, [%rd29+2048];
$L__BB20_40:
	mov.u32 	%r137, %tid.x;
	add.s32 	%r138, %r137, 384;
	setp.ge.s32 	%p29, %r138, %r37;
	mov.b64 	%rd259, -1;
	@%p29 bra 	$L__BB20_42;
	ld.global.u64 	%rd259, [%rd29+3072];
$L__BB20_42:
	setp.ge.s32 	%p30, %r10, %r37;
	mov.b64 	%rd258, -1;
	@%p30 bra 	$L__BB20_44;
	ld.global.u64 	%rd258, [%rd29+4096];
$L__BB20_44:
	setp.ge.s32 	%p31, %r11, %r37;
	mov.b64 	%rd257, -1;
	@%p31 bra 	$L__BB20_46;
	ld.global.u64 	%rd257, [%rd29+5120];
$L__BB20_46:
	setp.ge.s32 	%p32, %r12, %r37;
	mov.b64 	%rd256, -1;
	@%p32 bra 	$L__BB20_48;
	ld.global.u64 	%rd256, [%rd29+6144];
$L__BB20_48:
	add.s32 	%r140, %r137, 896;
	setp.ge.s32 	%p33, %r140, %r37;
	mov.b64 	%rd255, -1;
	@%p33 bra 	$L__BB20_50;
	ld.global.u64 	%rd255, [%rd29+7168];
$L__BB20_50:
	or.b32  	%r142, %r137, 1024;
	setp.ge.s32 	%p34, %r142, %r37;
	mov.b64 	%rd254, -1;
	@%p34 bra 	$L__BB20_52;
	ld.global.u64 	%rd254, [%rd29+8192];
$L__BB20_52:
	add.s32 	%r144, %r137, 1152;
	setp.ge.s32 	%p35, %r144, %r37;
	mov.b64 	%rd253, -1;
	@%p35 bra 	$L__BB20_54;
	ld.global.u64 	%rd253, [%rd29+9216];
$L__BB20_54:
	add.s32 	%r146, %r137, 1280;
	setp.ge.s32 	%p36, %r146, %r37;
	mov.b64 	%rd252, -1;
	@%p36 bra 	$L__BB20_56;
	ld.global.u64 	%rd252, [%rd29+10240];
$L__BB20_56:
	add.s32 	%r148, %r137, 1408;
	setp.ge.s32 	%p37, %r148, %r37;
	mov.b64 	%rd251, -1;
	@%p37 bra 	$L__BB20_58;
	ld.global.u64 	%rd251, [%rd29+11264];
$L__BB20_58:
	add.s32 	%r150, %r137, 1536;
	setp.ge.s32 	%p38, %r150, %r37;
	mov.b64 	%rd250, -1;
	@%p38 bra 	$L__BB20_60;
	ld.global.u64 	%rd250, [%rd29+12288];
$L__BB20_60:
	add.s32 	%r152, %r137, 1664;
	setp.ge.s32 	%p39, %r152, %r37;
	mov.b64 	%rd249, -1;
	@%p39 bra 	$L__BB20_62;
	ld.global.u64 	%rd249, [%rd29+13312];
$L__BB20_62:
	add.s32 	%r154, %r137, 1792;
	setp.ge.s32 	%p40, %r154, %r37;
	mov.b64 	%rd248, -1;
	@%p40 bra 	$L__BB20_64;
	ld.global.u64 	%rd248, [%rd29+14336];
$L__BB20_64:
	setp.ge.s32 	%p41, %r13, %r37;
	mov.b64 	%rd247, -1;
	@%p41 bra 	$L__BB20_66;
	ld.global.u64 	%rd247, [%rd29+15360];
$L__BB20_66:
	setp.le.s32 	%p42, %r94, %r93;
	@%p42 bra 	$L__BB20_69;
	mov.b32 	%r352, 0;
	mov.u32 	%r353, %r93;
$L__BB20_68:
	sub.s32 	%r156, %r94, %r353;
	shl.b32 	%r157, %r352, 10;
	mov.u32 	%r158, _ZZN3cub18CUB_300001_SM_10006detail10radix_sort30DeviceRadixSortHistogramKernelINS1_5radix10policy_hubImmyE10Policy1000ELNS0_9SortOrderE0EmyNS1_21identity_decomposer_tEEEvPT2_PKT1_SA_iiT3_E12temp_storage;
	add.s32 	%r159, %r158, %r157;
	min.s32 	%r160, %r156, 8;
	mov.b32 	%r161, -1;
	shl.b32 	%r162, %r161, %r160;
	not.b32 	%r163, %r162;
	shr.u64 	%rd109, %rd262, %r353;
	cvt.u32.u64 	%r164, %rd109;
	and.b32  	%r165, %r164, %r163;
	shl.b32 	%r166, %r165, 2;
	add.s32 	%r167, %r159, %r166;
	atom.shared.add.u32 	%r168, [%r167], 1;
	shr.u64 	%rd110, %rd261, %r353;
	cvt.u32.u64 	%r169, %rd110;
	and.b32  	%r170, %r169, %r163;
	shl.b32 	%r171, %r170, 2;
	add.s32 	%r172, %r159, %r171;
	atom.shared.add.u32 	%r173, [%r172], 1;
	shr.u64 	%rd111, %rd260, %r353;
	cvt.u32.u64 	%r174, %rd111;
	and.b32  	%r175, %r174, %r163;
	shl.b32 	%r176, %r175, 2;
	add.s32 	%r177, %r159, %r176;
	atom.shared.add.u32 	%r178, [%r177], 1;
	shr.u64 	%rd112, %rd259, %r353;
	cvt.u32.u64 	%r179, %rd112;
	and.b32  	%r180, %r179, %r163;
	shl.b32 	%r181, %r180, 2;
	add.s32 	%r182, %r159, %r181;
	atom.shared.add.u32 	%r183, [%r182], 1;
	shr.u64 	%rd113, %rd258, %r353;
	cvt.u32.u64 	%r184, %rd113;
	and.b32  	%r185, %r184, %r163;
	shl.b32 	%r186, %r185, 2;
	add.s32 	%r187, %r159, %r186;
	atom.shared.add.u32 	%r188, [%r187], 1;
	shr.u64 	%rd114, %rd257, %r353;
	cvt.u32.u64 	%r189, %rd114;
	and.b32  	%r190, %r189, %r163;
	shl.b32 	%r191, %r190, 2;
	add.s32 	%r192, %r159, %r191;
	atom.shared.add.u32 	%r193, [%r192], 1;
	shr.u64 	%rd115, %rd256, %r353;
	cvt.u32.u64 	%r194, %rd115;
	and.b32  	%r195, %r194, %r163;
	shl.b32 	%r196, %r195, 2;
	add.s32 	%r197, %r159, %r196;
	atom.shared.add.u32 	%r198, [%r197], 1;
	shr.u64 	%rd116, %rd255, %r353;
	cvt.u32.u64 	%r199, %rd116;
	and.b32  	%r200, %r199, %r163;
	shl.b32 	%r201, %r200, 2;
	add.s32 	%r202, %r159, %r201;
	atom.shared.add.u32 	%r203, [%r202], 1;
	shr.u64 	%rd117, %rd254, %r353;
	cvt.u32.u64 	%r204, %rd117;
	and.b32  	%r205, %r204, %r163;
	shl.b32 	%r206, %r205, 2;
	add.s32 	%r207, %r159, %r206;
	atom.shared.add.u32 	%r208, [%r207], 1;
	shr.u64 	%rd118, %rd253, %r353;
	cvt.u32.u64 	%r209, %rd118;
	and.b32  	%r210, %r209, %r163;
	shl.b32 	%r211, %r210, 2;
	add.s32 	%r212, %r159, %r211;
	atom.shared.add.u32 	%r213, [%r212], 1;
	shr.u64 	%rd119, %rd252, %r353;
	cvt.u32.u64 	%r214, %rd119;
	and.b32  	%r215, %r214, %r163;
	shl.b32 	%r216, %r215, 2;
	add.s32 	%r217, %r159, %r216;
	atom.shared.add.u32 	%r218, [%r217], 1;
	shr.u64 	%rd120, %rd251, %r353;
	cvt.u32.u64 	%r219, %rd120;
	and.b32  	%r220, %r219, %r163;
	shl.b32 	%r221, %r220, 2;
	add.s32 	%r222, %r159, %r221;
	atom.shared.add.u32 	%r223, [%r222], 1;
	shr.u64 	%rd121, %rd250, %r353;
	cvt.u32.u64 	%r224, %rd121;
	and.b32  	%r225, %r224, %r163;
	shl.b32 	%r226, %r225, 2;
	add.s32 	%r227, %r159, %r226;
	atom.shared.add.u32 	%r228, [%r227], 1;
	shr.u64 	%rd122, %rd249, %r353;
	cvt.u32.u64 	%r229, %rd122;
	and.b32  	%r230, %r229, %r163;
	shl.b32 	%r231, %r230, 2;
	add.s32 	%r232, %r159, %r231;
	atom.shared.add.u32 	%r233, [%r232], 1;
	shr.u64 	%rd123, %rd248, %r353;
	cvt.u32.u64 	%r234, %rd123;
	and.b32  	%r235, %r234, %r163;
	shl.b32 	%r236, %r235, 2;
	add.s32 	%r237, %r159, %r236;
	atom.shared.add.u32 	%r238, [%r237], 1;
	shr.u64 	%rd124, %rd247, %r353;
	cvt.u32.u64 	%r239, %rd124;
	and.b32  	%r240, %r239, %r163;
	shl.b32 	%r241, %r240, 2;
	add.s32 	%r242, %r159, %r241;
	atom.shared.add.u32 	%r243, [%r242], 1;
	add.s32 	%r353, %r353, 8;
	add.s32 	%r352, %r352, 1;
	setp.lt.s32 	%p43, %r353, %r94;
	@%p43 bra 	$L__BB20_68;
$L__BB20_69:
	add.s64 	%rd231, %rd231, %rd4;
	setp.lt.u64 	%p44, %rd231, %rd9;
	@%p44 bra 	$L__BB20_32;
$L__BB20_70:
	bar.sync 	0;
	@%p1 bra 	$L__BB20_152;
	setp.lt.u32 	%p45, %r1, 7;
	mov.b32 	%r356, 0;
	@%p45 bra 	$L__BB20_90;
	mov.b32 	%r354, 0;
$L__BB20_73:
	.pragma "nounroll";
	shl.b32 	%r246, %r354, 10;
	add.s32 	%r43, %r6, %r246;
	ld.shared.u32 	%r44, [%r43];
	setp.eq.s32 	%p46, %r44, 0;
	@%p46 bra 	$L__BB20_75;
	cvt.u32.u64 	%r247, %rd5;
	shl.b32 	%r248, %r354, 8;
	add.s32 	%r249, %r248, %r247;
	mul.wide.u32 	%rd125, %r249, 8;
	add.s64 	%rd126, %rd2, %rd125;
	cvt.u64.u32 	%rd127, %r44;
	atom.global.add.u64 	%rd128, [%rd126], %rd127;
$L__BB20_75:
	ld.shared.u32 	%r45, [%r43+1024];
	setp.eq.s32 	%p47, %r45, 0;
	@%p47 bra 	$L__BB20_77;
	cvt.u32.u64 	%r250, %rd5;
	shl.b32 	%r251, %r354, 8;
	add.s32 	%r252, %r251, %r250;
	add.s32 	%r253, %r252, 256;
	mul.wide.u32 	%rd129, %r253, 8;
	add.s64 	%rd130, %rd2, %rd129;
	cvt.u64.u32 	%rd131, %r45;
	atom.global.add.u64 	%rd132, [%rd130], %rd131;
$L__BB20_77:
	ld.shared.u32 	%r46, [%r43+2048];
	setp.eq.s32 	%p48, %r46, 0;
	@%p48 bra 	$L__BB20_79;
	cvt.u32.u64 	%r254, %rd5;
	shl.b32 	%r255, %r354, 8;
	add.s32 	%r256, %r255, %r254;
	add.s32 	%r257, %r256, 512;
	mul.wide.u32 	%rd133, %r257, 8;
	add.s64 	%rd134, %rd2, %rd133;
	cvt.u64.u32 	%rd135, %r46;
	atom.global.add.u64 	%rd136, [%rd134], %rd135;
$L__BB20_79:
	ld.shared.u32 	%r47, [%r43+3072];
	setp.eq.s32 	%p49, %r47, 0;
	@%p49 bra 	$L__BB20_81;
	cvt.u32.u64 	%r258, %rd5;
	shl.b32 	%r259, %r354, 8;
	add.s32 	%r260, %r259, %r258;
	add.s32 	%r261, %r260, 768;
	mul.wide.u32 	%rd137, %r261, 8;
	add.s64 	%rd138, %rd2, %rd137;
	cvt.u64.u32 	%rd139, %r47;
	atom.global.add.u64 	%rd140, [%rd138], %rd139;
$L__BB20_81:
	ld.shared.u32 	%r48, [%r43+4096];
	setp.eq.s32 	%p50, %r48, 0;
	@%p50 bra 	$L__BB20_83;
	cvt.u32.u64 	%r262, %rd5;
	shl.b32 	%r263, %r354, 8;
	add.s32 	%r264, %r263, %r262;
	add.s32 	%r265, %r264, 1024;
	mul.wide.u32 	%rd141, %r265, 8;
	add.s64 	%rd142, %rd2, %rd141;
	cvt.u64.u32 	%rd143, %r48;
	atom.global.add.u64 	%rd144, [%rd142], %rd143;
$L__BB20_83:
	ld.shared.u32 	%r49, [%r43+5120];
	setp.eq.s32 	%p51, %r49, 0;
	@%p51 bra 	$L__BB20_85;
	cvt.u32.u64 	%r266, %rd5;
	shl.b32 	%r267, %r354, 8;
	add.s32 	%r268, %r267, %r266;
	add.s32 	%r269, %r268, 1280;
	mul.wide.u32 	%rd145, %r269, 8;
	add.s64 	%rd146, %rd2, %rd145;
	cvt.u64.u32 	%rd147, %r49;
	atom.global.add.u64 	%rd148, [%rd146], %rd147;
$L__BB20_85:
	ld.shared.u32 	%r50, [%r43+6144];
	setp.eq.s32 	%p52, %r50, 0;
	@%p52 bra 	$L__BB20_87;
	cvt.u32.u64 	%r270, %rd5;
	shl.b32 	%r271, %r354, 8;
	add.s32 	%r272, %r271, %r270;
	add.s32 	%r273, %r272, 1536;
	mul.wide.u32 	%rd149, %r273, 8;
	add.s64 	%rd150, %rd2, %rd149;
	cvt.u64.u32 	%rd151, %r50;
	atom.global.add.u64 	%rd152, [%rd150], %rd151;
$L__BB20_87:
	ld.shared.u32 	%r51, [%r43+7168];
	setp.eq.s32 	%p53, %r51, 0;
	@%p53 bra 	$L__BB20_89;
	cvt.u32.u64 	%r274, %rd5;
	shl.b32 	%r275, %r354, 8;
	add.s32 	%r276, %r275, %r274;
	add.s32 	%r277, %r276, 1792;
	mul.wide.u32 	%rd153, %r277, 8;
	add.s64 	%rd154, %rd2, %rd153;
	cvt.u64.u32 	%rd155, %r51;
	atom.global.add.u64 	%rd156, [%rd154], %rd155;
$L__BB20_89:
	add.s32 	%r354, %r354, 8;
	setp.ne.s32 	%p54, %r354, %r14;
	mov.u32 	%r356, %r14;
	@%p54 bra 	$L__BB20_73;
$L__BB20_90:
	add.s32 	%r54, %r5, -1;
	setp.eq.s32 	%p55, %r3, 0;
	@%p55 bra 	$L__BB20_111;
	setp.lt.u32 	%p56, %r4, 3;
	@%p56 bra 	$L__BB20_101;
	shl.b32 	%r278, %r356, 10;
	add.s32 	%r55, %r6, %r278;
	ld.shared.u32 	%r56, [%r55];
	setp.eq.s32 	%p57, %r56, 0;
	@%p57 bra 	$L__BB20_94;
	cvt.u32.u64 	%r279, %rd5;
	shl.b32 	%r280, %r356, 8;
	add.s32 	%r281, %r280, %r279;
	mul.wide.u32 	%rd157, %r281, 8;
	add.s64 	%rd158, %rd2, %rd157;
	cvt.u64.u32 	%rd159, %r56;
	atom.global.add.u64 	%rd160, [%rd158], %rd159;
$L__BB20_94:
	ld.shared.u32 	%r57, [%r55+1024];
	setp.eq.s32 	%p58, %r57, 0;
	@%p58 bra 	$L__BB20_96;
	cvt.u32.u64 	%r282, %rd5;
	shl.b32 	%r283, %r356, 8;
	add.s32 	%r284, %r283, %r282;
	add.s32 	%r285, %r284, 256;
	mul.wide.u32 	%rd161, %r285, 8;
	add.s64 	%rd162, %rd2, %rd161;
	cvt.u64.u32 	%rd163, %r57;
	atom.global.add.u64 	%rd164, [%rd162], %rd163;
$L__BB20_96:
	ld.shared.u32 	%r58, [%r55+2048];
	setp.eq.s32 	%p59, %r58, 0;
	@%p59 bra 	$L__BB20_98;
	cvt.u32.u64 	%r286, %rd5;
	shl.b32 	%r287, %r356, 8;
	add.s32 	%r288, %r287, %r286;
	add.s32 	%r289, %r288, 512;
	mul.wide.u32 	%rd165, %r289, 8;
	add.s64 	%rd166, %rd2, %rd165;
	cvt.u64.u32 	%rd167, %r58;
	atom.global.add.u64 	%rd168, [%rd166], %rd167;
$L__BB20_98:
	ld.shared.u32 	%r59, [%r55+3072];
	setp.eq.s32 	%p60, %r59, 0;
	@%p60 bra 	$L__BB20_100;
	cvt.u32.u64 	%r290, %rd5;
	shl.b32 	%r291, %r356, 8;
	add.s32 	%r292, %r291, %r290;
	add.s32 	%r293, %r292, 768;
	mul.wide.u32 	%rd169, %r293, 8;
	add.s64 	%rd170, %rd2, %rd169;
	cvt.u64.u32 	%rd171, %r59;
	atom.global.add.u64 	%rd172, [%rd170], %rd171;
$L__BB20_100:
	add.s32 	%r356, %r356, 4;
$L__BB20_101:
	setp.eq.s32 	%p61, %r5, 0;
	@%p61 bra 	$L__BB20_111;
	setp.eq.s32 	%p62, %r54, 0;
	@%p62 bra 	$L__BB20_108;
	shl.b32 	%r294, %r356, 10;
	add.s32 	%r62, %r6, %r294;
	ld.shared.u32 	%r63, [%r62];
	setp.eq.s32 	%p63, %r63, 0;
	@%p63 bra 	$L__BB20_105;
	cvt.u32.u64 	%r295, %rd5;
	shl.b32 	%r296, %r356, 8;
	add.s32 	%r297, %r296, %r295;
	mul.wide.u32 	%rd173, %r297, 8;
	add.s64 	%rd174, %rd2, %rd173;
	cvt.u64.u32 	%rd175, %r63;
	atom.global.add.u64 	%rd176, [%rd174], %rd175;
$L__BB20_105:
	ld.shared.u32 	%r64, [%r62+1024];
	setp.eq.s32 	%p64, %r64, 0;
	@%p64 bra 	$L__BB20_107;
	cvt.u32.u64 	%r298, %rd5;
	shl.b32 	%r299, %r356, 8;
	add.s32 	%r300, %r299, %r298;
	add.s32 	%r301, %r300, 256;
	mul.wide.u32 	%rd177, %r301, 8;
	add.s64 	%rd178, %rd2, %rd177;
	cvt.u64.u32 	%rd179, %r64;
	atom.global.add.u64 	%rd180, [%rd178], %rd179;
$L__BB20_107:
	add.s32 	%r356, %r356, 2;
$L__BB20_108:
	setp.eq.s32 	%p65, %r15, 0;
	@%p65 bra 	$L__BB20_111;
	shl.b32 	%r302, %r356, 10;
	add.s32 	%r303, %r6, %r302;
	ld.shared.u32 	%r67, [%r303];
	setp.eq.s32 	%p66, %r67, 0;
	@%p66 bra 	$L__BB20_111;
	cvt.u32.u64 	%r304, %rd5;
	shl.b32 	%r305, %r356, 8;
	add.s32 	%r306, %r305, %r304;
	mul.wide.u32 	%rd181, %r306, 8;
	add.s64 	%rd182, %rd2, %rd181;
	cvt.u64.u32 	%rd183, %r67;
	atom.global.add.u64 	%rd184, [%rd182], %rd183;
$L__BB20_111:
	cvt.u32.u64 	%r307, %rd5;
	setp.gt.u32 	%p67, %r307, 127;
	@%p67 bra 	$L__BB20_152;
	setp.lt.u32 	%p68, %r1, 7;
	mov.b32 	%r360, 0;
	@%p68 bra 	$L__BB20_131;
	mov.b32 	%r358, 0;
$L__BB20_114:
	.pragma "nounroll";
	shl.b32 	%r311, %r358, 10;
	add.s32 	%r69, %r6, %r311;
	ld.shared.u32 	%r70, [%r69+512];
	setp.eq.s32 	%p69, %r70, 0;
	shl.b32 	%r312, %r358, 8;
	add.s32 	%r313, %r312, %r307;
	mul.wide.u32 	%rd185, %r313, 8;
	add.s64 	%rd78, %rd2, %rd185;
	@%p69 bra 	$L__BB20_116;
	cvt.u64.u32 	%rd186, %r70;
	atom.global.add.u64 	%rd187, [%rd78+1024], %rd186;
$L__BB20_116:
	ld.shared.u32 	%r71, [%r69+1536];
	setp.eq.s32 	%p70, %r71, 0;
	@%p70 bra 	$L__BB20_118;
	cvt.u64.u32 	%rd188, %r71;
	atom.global.add.u64 	%rd189, [%rd78+3072], %rd188;
$L__BB20_118:
	ld.shared.u32 	%r72, [%r69+2560];
	setp.eq.s32 	%p71, %r72, 0;
	@%p71 bra 	$L__BB20_120;
	cvt.u64.u32 	%rd190, %r72;
	atom.global.add.u64 	%rd191, [%rd78+5120], %rd190;
$L__BB20_120:
	ld.shared.u32 	%r73, [%r69+3584];
	setp.eq.s32 	%p72, %r73, 0;
	@%p72 bra 	$L__BB20_122;
	cvt.u64.u32 	%rd192, %r73;
	atom.global.add.u64 	%rd193, [%rd78+7168], %rd192;
$L__BB20_122:
	ld.shared.u32 	%r74, [%r69+4608];
	setp.eq.s32 	%p73, %r74, 0;
	@%p73 bra 	$L__BB20_124;
	cvt.u64.u32 	%rd194, %r74;
	atom.global.add.u64 	%rd195, [%rd78+9216], %rd194;
$L__BB20_124:
	ld.shared.u32 	%r75, [%r69+5632];
	setp.eq.s32 	%p74, %r75, 0;
	@%p74 bra 	$L__BB20_126;
	cvt.u64.u32 	%rd196, %r75;
	atom.global.add.u64 	%rd197, [%rd78+11264], %rd196;
$L__BB20_126:
	ld.shared.u32 	%r76, [%r69+6656];
	setp.eq.s32 	%p75, %r76, 0;
	@%p75 bra 	$L__BB20_128;
	cvt.u64.u32 	%rd198, %r76;
	atom.global.add.u64 	%rd199, [%rd78+13312], %rd198;
$L__BB20_128:
	ld.shared.u32 	%r77, [%r69+7680];
	setp.eq.s32 	%p76, %r77, 0;
	@%p76 bra 	$L__BB20_130;
	cvt.u64.u32 	%rd200, %r77;
	atom.global.add.u64 	%rd201, [%rd78+15360], %rd200;
$L__BB20_130:
	add.s32 	%r358, %r358, 8;
	setp.ne.s32 	%p77, %r358, %r14;
	mov.u32 	%r360, %r14;
	@%p77 bra 	$L__BB20_114;
$L__BB20_131:
	setp.eq.s32 	%p78, %r3, 0;
	@%p78 bra 	$L__BB20_152;
	setp.lt.u32 	%p79, %r4, 3;
	@%p79 bra 	$L__BB20_142;
	shl.b32 	%r314, %r360, 10;
	add.s32 	%r80, %r6, %r314;
	ld.shared.u32 	%r81, [%r80+512];
	setp.eq.s32 	%p80, %r81, 0;
	@%p80 bra 	$L__BB20_135;
	shl.b32 	%r316, %r360, 8;
	add.s32 	%r317, %r316, %r307;
	mul.wide.u32 	%rd202, %r317, 8;
	add.s64 	%rd203, %rd2, %rd202;
	cvt.u64.u32 	%rd204, %r81;
	atom.global.add.u64 	%rd205, [%rd203+1024], %rd204;
$L__BB20_135:
	ld.shared.u32 	%r82, [%r80+1536];
	setp.eq.s32 	%p81, %r82, 0;
	@%p81 bra 	$L__BB20_137;
	shl.b32 	%r319, %r360, 8;
	add.s32 	%r320, %r319, %r307;
	add.s32 	%r321, %r320, 256;
	mul.wide.u32 	%rd206, %r321, 8;
	add.s64 	%rd207, %rd2, %rd206;
	cvt.u64.u32 	%rd208, %r82;
	atom.global.add.u64 	%rd209, [%rd207+1024], %rd208;
$L__BB20_137:
	ld.shared.u32 	%r83, [%r80+2560];
	setp.eq.s32 	%p82, %r83, 0;
	@%p82 bra 	$L__BB20_139;
	shl.b32 	%r323, %r360, 8;
	add.s32 	%r324, %r323, %r307;
	add.s32 	%r325, %r324, 512;
	mul.wide.u32 	%rd210, %r325, 8;
	add.s64 	%rd211, %rd2, %rd210;
	cvt.u64.u32 	%rd212, %r83;
	atom.global.add.u64 	%rd213, [%rd211+1024], %rd212;
$L__BB20_139:
	ld.shared.u32 	%r84, [%r80+3584];
	setp.eq.s32 	%p83, %r84, 0;
	@%p83 bra 	$L__BB20_141;
	shl.b32 	%r327, %r360, 8;
	add.s32 	%r328, %r327, %r307;
	add.s32 	%r329, %r328, 768;
	mul.wide.u32 	%rd214, %r329, 8;
	add.s64 	%rd215, %rd2, %rd214;
	cvt.u64.u32 	%rd216, %r84;
	atom.global.add.u64 	%rd217, [%rd215+1024], %rd216;
$L__BB20_141:
	add.s32 	%r360, %r360, 4;
$L__BB20_142:
	setp.eq.s32 	%p84, %r5, 0;
	@%p84 bra 	$L__BB20_152;
	setp.eq.s32 	%p85, %r54, 0;
	@%p85 bra 	$L__BB20_149;
	shl.b32 	%r330, %r360, 10;
	add.s32 	%r87, %r6, %r330;
	ld.shared.u32 	%r88, [%r87+512];
	setp.eq.s32 	%p86, %r88, 0;
	@%p86 bra 	$L__BB20_146;
	shl.b32 	%r332, %r360, 8;
	add.s32 	%r333, %r332, %r307;
	mul.wide.u32 	%rd218, %r333, 8;
	add.s64 	%rd219, %rd2, %rd218;
	cvt.u64.u32 	%rd220, %r88;
	atom.global.add.u64 	%rd221, [%rd219+1024], %rd220;
$L__BB20_146:
	ld.shared.u32 	%r89, [%r87+1536];
	setp.eq.s32 	%p87, %r89, 0;
	@%p87 bra 	$L__BB20_148;
	shl.b32 	%r335, %r360, 8;
	add.s32 	%r336, %r335, %r307;
	add.s32 	%r337, %r336, 256;
	mul.wide.u32 	%rd222, %r337, 8;
	add.s64 	%rd223, %rd2, %rd222;
	cvt.u64.u32 	%rd224, %r89;
	atom.global.add.u64 	%rd225, [%rd223+1024], %rd224;
$L__BB20_148:
	add.s32 	%r360, %r360, 2;
$L__BB20_149:
	setp.eq.s32 	%p88, %r15, 0;
	@%p88 bra 	$L__BB20_152;
	shl.b32 	%r338, %r360, 10;
	add.s32 	%r339, %r6, %r338;
	ld.shared.u32 	%r92, [%r339+512];
	setp.eq.s32 	%p89, %r92, 0;
	@%p89 bra 	$L__BB20_152;
	shl.b32 	%r341, %r360, 8;
	add.s32 	%r342, %r341, %r307;
	mul.wide.u32 	%rd226, %r342, 8;
	add.s64 	%rd227, %rd2, %rd226;
	cvt.u64.u32 	%rd228, %r92;
	atom.global.add.u64 	%rd229, [%rd227+1024], %rd228;
$L__BB20_152:
	bar.sync 	0;
	add.s64 	%rd230, %rd230, 1;
	setp.ne.s64 	%p90, %rd230, %rd6;
	@%p90 bra 	$L__BB20_2;
$L__BB20_153:
	ret;

}
	// .globl	_ZN3cub18CUB_300001_SM_10006detail10radix_sort33DeviceRadixSortExclusiveSumKernelINS1_5radix10policy_hubImmyE10Policy1000EyEEvPT0_
.visible .entry _ZN3cub18CUB_300001_SM_10006detail10radix_sort33DeviceRadixSortExclusiveSumKernelINS1_5radix10policy_hubImmyE10Policy1000EyEEvPT0_(
	.param .u64 .ptr .align 1 _ZN3cub18CUB_300001_SM_10006detail10radix_sort33DeviceRadixSortExclusiveSumKernelINS1_5radix10policy_hubImmyE10Policy1000EyEEvPT0__param_0
)
{
	.reg .pred 	%p<4>;
	.reg .b32 	%r<28>;
	.reg .b64 	%rd<54>;
	// demoted variable
	.shared .align 16 .b8 _ZZN3cub18CUB_300001_SM_10006detail10radix_sort33DeviceRadixSortExclusiveSumKernelINS1_5radix10policy_hubImmyE10Policy1000EyEEvPT0_E12temp_storage[2336];
	ld.param.u64 	%rd5, [_ZN3cub18CUB_300001_SM_10006detail10radix_sort33DeviceRadixSortExclusiveSumKernelINS1_5radix10policy_hubImmyE10Policy1000EyEEvPT0__param_0];
	cvta.to.global.u64 	%rd6, %rd5;
	mov.u32 	%r3, %ctaid.x;
	shl.b32 	%r4, %r3, 8;
	mov.u32 	%r1, %tid.x;
	setp.gt.u32 	%p1, %r1, 255;
	add.s32 	%r5, %r4, %r1;
	mul.wide.s32 	%rd7, %r5, 8;
	add.s64 	%rd1, %rd6, %rd7;
	@%p1 bra 	$L__BB21_2;
	ld.global.u64 	%rd53, [%rd1];
$L__BB21_2:
	shr.u32 	%r6, %r1, 3;
	add.s32 	%r7, %r6, %r1;
	shl.b32 	%r8, %r7, 3;
	mov.u32 	%r9, _ZZN3cub18CUB_300001_SM_10006detail10radix_sort33DeviceRadixSortExclusiveSumKernelINS1_5radix10policy_hubImmyE10Policy1000EyEEvPT0_E12temp_storage;
	add.s32 	%r10, %r9, %r8;
	add.s32 	%r2, %r10, 16;
	st.shared.u64 	[%r10+16], %rd53;
	bar.sync 	0;
	setp.gt.u32 	%p2, %r1, 31;
	@%p2 bra 	$L__BB21_4;
	mad.lo.s32 	%r27, %r1, 72, %r9;
	ld.shared.u64 	%rd23, [%r27+16];
	ld.shared.u64 	%rd24, [%r27+24];
	ld.shared.u64 	%rd25, [%r27+32];
	ld.shared.u64 	%rd26, [%r27+40];
	ld.shared.u64 	%rd27, [%r27+48];
	ld.shared.u64 	%rd28, [%r27+56];
	ld.shared.u64 	%rd29, [%r27+64];
	ld.shared.u64 	%rd30, [%r27+72];
	add.s64 	%rd31, %rd24, %rd23;
	add.s64 	%rd32, %rd31, %rd25;
	add.s64 	%rd33, %rd32, %rd26;
	add.s64 	%rd34, %rd33, %rd27;
	add.s64 	%rd35, %rd34, %rd28;
	add.s64 	%rd36, %rd35, %rd29;
	add.s64 	%rd10, %rd36, %rd30;
	mov.b32 	%r11, 1;
	mov.b32 	%r24, 0;
	mov.b32 	%r25, -1;
	// begin inline asm
	{  .reg .u64 r0;  .reg .u32 lo;  .reg .u32 hi;  .reg .pred p;  mov.b64 {lo, hi}, %rd10;  shfl.sync.up.b32 lo|p, lo, %r11, %r24, %r25;  shfl.sync.up.b32 hi|p, hi, %r11, %r24, %r25;  mov.b64 r0, {lo, hi};  @p add.u64 r0, r0, %rd10;  mov.u64 %rd8, r0;}
	// end inline asm
	mov.b32 	%r14, 2;
	// begin inline asm
	{  .reg .u64 r0;  .reg .u32 lo;  .reg .u32 hi;  .reg .pred p;  mov.b64 {lo, hi}, %rd8;  shfl.sync.up.b32 lo|p, lo, %r14, %r24, %r25;  shfl.sync.up.b32 hi|p, hi, %r14, %r24, %r25;  mov.b64 r0, {lo, hi};  @p add.u64 r0, r0, %rd8;  mov.u64 %rd11, r0;}
	// end inline asm
	mov.b32 	%r17, 4;
	// begin inline asm
	{  .reg .u64 r0;  .reg .u32 lo;  .reg .u32 hi;  .reg .pred p;  mov.b64 {lo, hi}, %rd11;  shfl.sync.up.b32 lo|p, lo, %r17, %r24, %r25;  shfl.sync.up.b32 hi|p, hi, %r17, %r24, %r25;  mov.b64 r0, {lo, hi};  @p add.u64 r0, r0, %rd11;  mov.u64 %rd14, r0;}
	// end inline asm
	mov.b32 	%r20, 8;
	// begin inline asm
	{  .reg .u64 r0;  .reg .u32 lo;  .reg .u32 hi;  .reg .pred p;  mov.b64 {lo, hi}, %rd14;  shfl.sync.up.b32 lo|p, lo, %r20, %r24, %r25;  shfl.sync.up.b32 hi|p, hi, %r20, %r24, %r25;  mov.b64 r0, {lo, hi};  @p add.u64 r0, r0, %rd14;  mov.u64 %rd17, r0;}
	// end inline asm
	mov.b32 	%r23, 16;
	// begin inline asm
	{  .reg .u64 r0;  .reg .u32 lo;  .reg .u32 hi;  .reg .pred p;  mov.b64 {lo, hi}, %rd17;  shfl.sync.up.b32 lo|p, lo, %r23, %r24, %r25;  shfl.sync.up.b32 hi|p, hi, %r23, %r24, %r25;  mov.b64 r0, {lo, hi};  @p add.u64 r0, r0, %rd17;  mov.u64 %rd20, r0;}
	// end inline asm
	sub.s64 	%rd37, %rd20, %rd10;
	ld.shared.u64 	%rd38, [%r27+16];
	ld.shared.u64 	%rd39, [%r27+24];
	ld.shared.u64 	%rd40, [%r27+32];
	ld.shared.u64 	%rd41, [%r27+40];
	ld.shared.u64 	%rd42, [%r27+48];
	ld.shared.u64 	%rd43, [%r27+56];
	ld.shared.u64 	%rd44, [%r27+64];
	add.s64 	%rd45, %rd38, %rd37;
	add.s64 	%rd46, %rd39, %rd45;
	add.s64 	%rd47, %rd40, %rd46;
	add.s64 	%rd48, %rd41, %rd47;
	add.s64 	%rd49, %rd42, %rd48;
	add.s64 	%rd50, %rd43, %rd49;
	add.s64 	%rd51, %rd44, %rd50;
	st.shared.u64 	[%r27+16], %rd37;
	st.shared.u64 	[%r27+24], %rd45;
	st.shared.u64 	[%r27+32], %rd46;
	st.shared.u64 	[%r27+40], %rd47;
	st.shared.u64 	[%r27+48], %rd48;
	st.shared.u64 	[%r27+56], %rd49;
	st.shared.u64 	[%r27+64], %rd50;
	st.shared.u64 	[%r27+72], %rd51;
$L__BB21_4:
	setp.gt.u32 	%p3, %r1, 255;
	bar.sync 	0;
	@%p3 bra 	$L__BB21_6;
	ld.shared.u64 	%rd52, [%r2];
	st.global.u64 	[%rd1], %rd52;
$L__BB21_6:
	ret;

}
	// .globl	_ZN3cub18CUB_300001_SM_10006detail10radix_sort29DeviceRadixSortOnesweepKernelINS1_5radix10policy_hubImmyE10Policy1000ELNS0_9SortOrderE0EmmyiiNS1_21identity_decomposer_tEEEvPT5_SB_PT3_PKSC_PT1_PKSG_PT2_PKSK_T4_iiT6_
.visible .entry _ZN3cub18CUB_300001_SM_10006detail10radix_sort29DeviceRadixSortOnesweepKernelINS1_5radix10policy_hubImmyE10Policy1000ELNS0_9SortOrderE0EmmyiiNS1_21identity_decomposer_tEEEvPT5_SB_PT3_PKSC_PT1_PKSG_PT2_PKSK_T4_iiT6_(
	.param .u64 .ptr .align 1 _ZN3cub18CUB_300001_SM_10006detail10radix_sort29DeviceRadixSortOnesweepKernelINS1_5radix10policy_hubImmyE10Policy1000ELNS0_9SortOrderE0EmmyiiNS1_21identity_decomposer_tEEEvPT5_SB_PT3_PKSC_PT1_PKSG_PT2_PKSK_T4_iiT6__param_0,
	.param .u64 .ptr .align 1 _ZN3cub18CUB_300001_SM_10006detail10radix_sort29DeviceRadixSortOnesweepKernelINS1_5radix10policy_hubImmyE10Policy1000ELNS0_9SortOrderE0EmmyiiNS1_21identity_decomposer_tEEEvPT5_SB_PT3_PKSC_PT1_PKSG_PT2_PKSK_T4_iiT6__param_1,
	.param .u64 .ptr .align 1 _ZN3cub18CUB_300001_SM_10006detail10radix_sort29DeviceRadixSortOnesweepKernelINS1_5radix10policy_hubImmyE10Policy1000ELNS0_9SortOrderE0EmmyiiNS1_21identity_decomposer_tEEEvPT5_SB_PT3_PKSC_PT1_PKSG_PT2_PKSK_T4_iiT6__param_2,
	.param .u64 .ptr .align 1 _ZN3cub18CUB_300001_SM_10006detail10radix_sort29DeviceRadixSortOnesweepKernelINS1_5radix10policy_hubImmyE10Policy1000ELNS0_9SortOrderE0EmmyiiNS1_21identity_decomposer_tEEEvPT5_SB_PT3_PKSC_PT1_PKSG_PT2_PKSK_T4_iiT6__param_3,
	.param .u64 .ptr .align 1 _ZN3cub18CUB_300001_SM_10006detail10radix_sort29DeviceRadixSortOnesweepKernelINS1_5radix10policy_hubImmyE10Policy1000ELNS0_9SortOrderE0EmmyiiNS1_21identity_decomposer_tEEEvPT5_SB_PT3_PKSC_PT1_PKSG_PT2_PKSK_T4_iiT6__param_4,
	.param .u64 .ptr .align 1 _ZN3cub18CUB_300001_SM_10006detail10radix_sort29DeviceRadixSortOnesweepKernelINS1_5radix10policy_hubImmyE10Policy1000ELNS0_9SortOrderE0EmmyiiNS1_21identity_decomposer_tEEEvPT5_SB_PT3_PKSC_PT1_PKSG_PT2_PKSK_T4_iiT6__param_5,
	.param .u64 .ptr .align 1 _ZN3cub18CUB_300001_SM_10006detail10radix_sort29DeviceRadixSortOnesweepKernelINS1_5radix10policy_hubImmyE10Policy1000ELNS0_9SortOrderE0EmmyiiNS1_21identity_decomposer_tEEEvPT5_SB_PT3_PKSC_PT1_PKSG_PT2_PKSK_T4_iiT6__param_6,
	.param .u64 .ptr .align 1 _ZN3cub18CUB_300001_SM_10006detail10radix_sort29DeviceRadixSortOnesweepKernelINS1_5radix10policy_hubImmyE10Policy1000ELNS0_9SortOrderE0EmmyiiNS1_21identity_decomposer_tEEEvPT5_SB_PT3_PKSC_PT1_PKSG_PT2_PKSK_T4_iiT6__param_7,
	.param .u32 _ZN3cub18CUB_300001_SM_10006detail10radix_sort29DeviceRadixSortOnesweepKernelINS1_5radix10policy_hubImmyE10Policy1000ELNS0_9SortOrderE0EmmyiiNS1_21identity_decomposer_tEEEvPT5_SB_PT3_PKSC_PT1_PKSG_PT2_PKSK_T4_iiT6__param_8,
	.param .u32 _ZN3cub18CUB_300001_SM_10006detail10radix_sort29DeviceRadixSortOnesweepKernelINS1_5radix10policy_hubImmyE10Policy1000ELNS0_9SortOrderE0EmmyiiNS1_21identity_decomposer_tEEEvPT5_SB_PT3_PKSC_PT1_PKSG_PT2_PKSK_T4_iiT6__param_9,
	.param .u32 _ZN3cub18CUB_300001_SM_10006detail10radix_sort29DeviceRadixSortOnesweepKernelINS1_5radix10policy_hubImmyE10Policy1000ELNS0_9SortOrderE0EmmyiiNS1_21identity_decomposer_tEEEvPT5_SB_PT3_PKSC_PT1_PKSG_PT2_PKSK_T4_iiT6__param_10,
	.param .align 1 .b8 _ZN3cub18CUB_300001_SM_10006detail10radix_sort29DeviceRadixSortOnesweepKernelINS1_5radix10policy_hubImmyE10Policy1000ELNS0_9SortOrderE0EmmyiiNS1_21identity_decomposer_tEEEvPT5_SB_PT3_PKSC_PT1_PKSG_PT2_PKSK_T4_iiT6__param_11[1]
)
.maxntid 384
{
	.reg .pred 	%p<160>;
	.reg .b32 	%r<1293>;
	.reg .b64 	%rd<661>;
	// demoted variable
	.shared .align 16 .b8 _ZZN3cub18CUB_300001_SM_10006detail10radix_sort29DeviceRadixSortOnesweepKernelINS1_5radix10policy_hubImmyE10Policy1000ELNS0_9SortOrderE0EmmyiiNS1_21identity_decomposer_tEEEvPT5_SB_PT3_PKSC_PT1_PKSG_PT2_PKSK_T4_iiT6_E1s[38912];
	ld.param.u64 	%rd180, [_ZN3cub18CUB_300001_SM_10006detail10radix_sort29DeviceRadixSortOnesweepKernelINS1_5radix10policy_hubImmyE10Policy1000ELNS0_9SortOrderE0EmmyiiNS1_21identity_decomposer_tEEEvPT5_SB_PT3_PKSC_PT1_PKSG_PT2_PKSK_T4_iiT6__param_0];
	ld.param.u64 	%rd176, [_ZN3cub18CUB_300001_SM_10006detail10radix_sort29DeviceRadixSortOnesweepKernelINS1_5radix10policy_hubImmyE10Policy1000ELNS0_9SortOrderE0EmmyiiNS1_21identity_decomposer_tEEEvPT5_SB_PT3_PKSC_PT1_PKSG_PT2_PKSK_T4_iiT6__param_1];
	ld.param.u64 	%rd181, [_ZN3cub18CUB_300001_SM_10006detail10radix_sort29DeviceRadixSortOnesweepKernelINS1_5radix10policy_hubImmyE10Policy1000ELNS0_9SortOrderE0EmmyiiNS1_21identity_decomposer_tEEEvPT5_SB_PT3_PKSC_PT1_PKSG_PT2_PKSK_T4_iiT6__param_4];
	ld.param.u64 	%rd182, [_ZN3cub18CUB_300001_SM_10006detail10radix_sort29DeviceRadixSortOnesweepKernelINS1_5radix10policy_hubImmyE10Policy1000ELNS0_9SortOrderE0EmmyiiNS1_21identity_decomposer_tEEEvPT5_SB_PT3_PKSC_PT1_PKSG_PT2_PKSK_T4_iiT6__param_5];
	ld.param.u64 	%rd183, [_ZN3cub18CUB_300001_SM_10006detail10radix_sort29DeviceRadixSortOnesweepKernelINS1_5radix10policy_hubImmyE10Policy1000ELNS0_9SortOrderE0EmmyiiNS1_21identity_decomposer_tEEEvPT5_SB_PT3_PKSC_PT1_PKSG_PT2_PKSK_T4_iiT6__param_6];
	ld.param.u32 	%r149, [_ZN3cub18CUB_300001_SM_10006detail10radix_sort29DeviceRadixSortOnesweepKernelINS1_5radix10policy_hubImmyE10Policy1000ELNS0_9SortOrderE0EmmyiiNS1_21identity_decomposer_tEEEvPT5_SB_PT3_PKSC_PT1_PKSG_PT2_PKSK_T4_iiT6__param_8];
	ld.param.u32 	%r151, [_ZN3cub18CUB_300001_SM_10006detail10radix_sort29DeviceRadixSortOnesweepKernelINS1_5radix10policy_hubImmyE10Policy1000ELNS0_9SortOrderE0EmmyiiNS1_21identity_decomposer_tEEEvPT5_SB_PT3_PKSC_PT1_PKSG_PT2_PKSK_T4_iiT6__param_10];
	cvta.to.global.u64 	%rd1, %rd183;
	cvta.to.global.u64 	%rd2, %rd181;
	cvta.to.global.u64 	%rd3, %rd180;
	cvta.to.global.u64 	%rd4, %rd182;
	mov.u32 	%r1, %tid.x;
	shr.u32 	%r2, %r1, 5;
	// begin inline asm
	mov.u32 %r152, %laneid;
	// end inline asm
	setp.ne.s32 	%p1, %r1, 0;
	@%p1 bra 	$L__BB22_2;
	cvta.to.global.u64 	%rd184, %rd176;
	atom.global.add.u32 	%r153, [%rd184], 1;
	st.shared.u32 	[_ZZN3cub18CUB_300001_SM_10006detail10radix_sort29DeviceRadixSortOnesweepKernelINS1_5radix10policy_hubImmyE10Policy1000ELNS0_9SortOrderE0EmmyiiNS1_21identity_decomposer_tEEEvPT5_SB_PT3_PKSC_PT1_PKSG_PT2_PKSK_T4_iiT6_E1s+36864], %r153;
$L__BB22_2:
	bar.sync 	0;
	ld.shared.u32 	%r4, [_ZZN3cub18CUB_300001_SM_10006detail10radix_sort29DeviceRadixSortOnesweepKernelINS1_5radix10policy_hubImmyE10Policy1000ELNS0_9SortOrderE0EmmyiiNS1_21identity_decomposer_tEEEvPT5_SB_PT3_PKSC_PT1_PKSG_PT2_PKSK_T4_iiT6_E1s+36864];
	mul.lo.s32 	%r154, %r4, 4608;
	add.s32 	%r5, %r154, 4608;
	setp.gt.s32 	%p2, %r5, %r149;
	cvt.s64.s32 	%rd5, %r154;
	@%p2 bra 	$L__BB22_4;
	and.b32  	%r155, %r1, 31;
	and.b32  	%r156, %r1, 992;
	mul.lo.s32 	%r157, %r156, 12;
	or.b32  	%r158, %r157, %r155;
	cvt.u64.u32 	%rd185, %r158;
	add.s64 	%rd186, %rd185, %rd5;
	shl.b64 	%rd187, %rd186, 3;
	add.s64 	%rd188, %rd4, %rd187;
	ld.global.u64 	%rd612, [%rd188];
	ld.global.u64 	%rd611, [%rd188+256];
	ld.global.u64 	%rd610, [%rd188+512];
	ld.global.u64 	%rd609, [%rd188+768];
	ld.global.u64 	%rd608, [%rd188+1024];
	ld.global.u64 	%rd607, [%rd188+1280];
	ld.global.u64 	%rd606, [%rd188+1536];
	ld.global.u64 	%rd605, [%rd188+1792];
	ld.global.u64 	%rd604, [%rd188+2048];
	ld.global.u64 	%rd603, [%rd188+2304];
	ld.global.u64 	%rd602, [%rd188+2560];
	ld.global.u64 	%rd601, [%rd188+2816];
	bra.uni 	$L__BB22_28;
$L__BB22_4:
	cvt.u32.u64 	%r159, %rd5;
	sub.s32 	%r6, %r149, %r159;
	and.b32  	%r160, %r1, 31;
	and.b32  	%r161, %r1, 992;
	mul.lo.s32 	%r162, %r161, 12;
	or.b32  	%r7, %r162, %r160;
	setp.ge.s32 	%p3, %r7, %r6;
	cvt.u64.u32 	%rd190, %r7;
	add.s64 	%rd191, %rd190, %rd5;
	shl.b64 	%rd192, %rd191, 3;
	add.s64 	%rd18, %rd4, %rd192;
	mov.b64 	%rd612, -1;
	@%p3 bra 	$L__BB22_6;
	ld.global.u64 	%rd612, [%rd18];
$L__BB22_6:
	add.s32 	%r163, %r7, 32;
	setp.ge.s32 	%p4, %r163, %r6;
	mov.b64 	%rd611, -1;
	@%p4 bra 	$L__BB22_8;
	ld.global.u64 	%rd611, [%rd18+256];
$L__BB22_8:
	add.s32 	%r164, %r7, 64;
	setp.ge.s32 	%p5, %r164, %r6;
	mov.b64 	%rd610, -1;
	@%p5 bra 	$L__BB22_10;
	ld.global.u64 	%rd610, [%rd18+512];
$L__BB22_10:
	add.s32 	%r165, %r7, 96;
	setp.ge.s32 	%p6, %r165, %r6;
	mov.b64 	%rd609, -1;
	@%p6 bra 	$L__BB22_12;
	ld.global.u64 	%rd609, [%rd18+768];
$L__BB22_12:
	add.s32 	%r166, %r7, 128;
	setp.ge.s32 	%p7, %r166, %r6;
	mov.b64 	%rd608, -1;
	@%p7 bra 	$L__BB22_14;
	ld.global.u64 	%rd608, [%rd18+1024];
$L__BB22_14:
	add.s32 	%r167, %r7, 160;
	setp.ge.s32 	%p8, %r167, %r6;
	mov.b64 	%rd607, -1;
	@%p8 bra 	$L__BB22_16;
	ld.global.u64 	%rd607, [%rd18+1280];
$L__BB22_16:
	add.s32 	%r168, %r7, 192;
	setp.ge.s32 	%p9, %r168, %r6;
	mov.b64 	%rd606, -1;
	@%p9 bra 	$L__BB22_18;
	ld.global.u64 	%rd606, [%rd18+1536];
$L__BB22_18:
	add.s32 	%r169, %r7, 224;
	setp.ge.s32 	%p10, %r169, %r6;
	mov.b64 	%rd605, -1;
	@%p10 bra 	$L__BB22_20;
	ld.global.u64 	%rd605, [%rd18+1792];
$L__BB22_20:
	add.s32 	%r170, %r7, 256;
	setp.ge.s32 	%p11, %r170, %r6;
	mov.b64 	%rd604, -1;
	@%p11 bra 	$L__BB22_22;
	ld.global.u64 	%rd604, [%rd18+2048];
$L__BB22_22:
	add.s32 	%r171, %r7, 288;
	setp.ge.s32 	%p12, %r171, %r6;
	mov.b64 	%rd603, -1;
	@%p12 bra 	$L__BB22_24;
	ld.global.u64 	%rd603, [%rd18+2304];
$L__BB22_24:
	add.s32 	%r172, %r7, 320;
	setp.ge.s32 	%p13, %r172, %r6;
	mov.b64 	%rd602, -1;
	@%p13 bra 	$L__BB22_26;
	ld.global.u64 	%rd602, [%rd18+2560];
$L__BB22_26:
	add.s32 	%r173, %r7, 352;
	setp.ge.s32 	%p14, %r173, %r6;
	mov.b64 	%rd601, -1;
	@%p14 bra 	$L__BB22_28;
	ld.global.u64 	%rd601, [%rd18+2816];
$L__BB22_28:
	mov.b32 	%r174, -1;
	shl.b32 	%r175, %r174, %r151;
	not.b32 	%r8, %r175;
	shl.b32 	%r176, %r2, 10;
	mov.u32 	%r177, _ZZN3cub18CUB_300001_SM_10006detail10radix_sort29DeviceRadixSortOnesweepKernelINS1_5radix10policy_hubImmyE10Policy1000ELNS0_9SortOrderE0EmmyiiNS1_21identity_decomposer_tEEEvPT5_SB_PT3_PKSC_PT1_PKSG_PT2_PKSK_T4_iiT6_E1s;
	add.s32 	%r9, %r177, %r176;
	setp.gt.s32 	%p15, %r152, 255;
	@%p15 bra 	$L__BB22_41;
	max.s32 	%r178, %r152, 224;
	sub.s32 	%r179, %r178, %r152;
	add.s32 	%r180, %r179, 31;
	shr.u32 	%r181, %r180, 5;
	add.s32 	%r10, %r181, 1;
	and.b32  	%r11, %r10, 15;
	setp.lt.u32 	%p16, %r180, 480;
	mov.u32 	%r1267, %r152;
	@%p16 bra 	$L__BB22_32;
	and.b32  	%r182, %r10, 268435440;
	neg.s32 	%r1265, %r182;
	shl.b32 	%r184, %r152, 2;
	add.s32 	%r185, %r176, %r184;
	add.s32 	%r187, %r185, %r177;
	add.s32 	%r1264, %r187, 1024;
	mov.u32 	%r1267, %r152;
$L__BB22_31:
	.pragma "nounroll";
	mov.b32 	%r188, 0;
	st.shared.u32 	[%r1264+-1024], %r188;
	st.shared.u32 	[%r1264+-896], %r188;
	st.shared.u32 	[%r1264+-768], %r188;
	st.shared.u32 	[%r1264+-640], %r188;
	st.shared.u32 	[%r1264+-512], %r188;
	st.shared.u32 	[%r1264+-384], %r188;
	st.shared.u32 	[%r1264+-256], %r188;
	st.shared.u32 	[%r1264+-128], %r188;
	st.shared.u32 	[%r1264], %r188;
	st.shared.u32 	[%r1264+128], %r188;
	st.shared.u32 	[%r1264+256], %r188;
	st.shared.u32 	[%r1264+384], %r188;
	st.shared.u32 	[%r1264+512], %r188;
	st.shared.u32 	[%r1264+640], %r188;
	st.shared.u32 	[%r1264+768], %r188;
	st.shared.u32 	[%r1264+896], %r188;
	add.s32 	%r1267, %r1267, 512;
	add.s32 	%r1265, %r1265, 16;
	add.s32 	%r1264, %r1264, 2048;
	setp.ne.s32 	%p17, %r1265, 0;
	@%p17 bra 	$L__BB22_31;
$L__BB22_32:
	setp.eq.s32 	%p18, %r11, 0;
	@%p18 bra 	$L__BB22_41;
	and.b32  	%r21, %r10, 7;
	setp.lt.u32 	%p19, %r11, 8;
	@%p19 bra 	$L__BB22_35;
	shl.b32 	%r189, %r1267, 2;
	add.s32 	%r190, %r9, %r189;
	mov.b32 	%r191, 0;
	st.shared.u32 	[%r190], %r191;
	st.shared.u32 	[%r190+128], %r191;
	st.shared.u32 	[%r190+256], %r191;
	st.shared.u32 	[%r190+384], %r191;
	st.shared.u32 	[%r190+512], %r191;
	st.shared.u32 	[%r190+640], %r191;
	st.shared.u32 	[%r190+768], %r191;
	st.shared.u32 	[%r190+896], %r191;
	add.s32 	%r1267, %r1267, 256;
$L__BB22_35:
	setp.eq.s32 	%p20, %r21, 0;
	@%p20 bra 	$L__BB22_41;
	and.b32  	%r24, %r10, 3;
	setp.lt.u32 	%p21, %r21, 4;
	@%p21 bra 	$L__BB22_38;
	shl.b32 	%r192, %r1267, 2;
	add.s32 	%r193, %r9, %r192;
	mov.b32 	%r194, 0;
	st.shared.u32 	[%r193], %r194;
	st.shared.u32 	[%r193+128], %r194;
	st.shared.u32 	[%r193+256], %r194;
	st.shared.u32 	[%r193+384], %r194;
	add.s32 	%r1267, %r1267, 128;
$L__BB22_38:
	setp.eq.s32 	%p22, %r24, 0;
	@%p22 bra 	$L__BB22_41;
	shl.b32 	%r196, %r1267, 2;
	add.s32 	%r197, %r176, %r196;
	add.s32 	%r1271, %r177, %r197;
	neg.s32 	%r1270, %r24;
$L__BB22_40:
	.pragma "nounroll";
	mov.b32 	%r199, 0;
	st.shared.u32 	[%r1271], %r199;
	add.s32 	%r1271, %r1271, 128;
	add.s32 	%r1270, %r1270, 1;
	setp.ne.s32 	%p23, %r1270, 0;
	@%p23 bra 	$L__BB22_40;
$L__BB22_41:
	ld.param.u32 	%r1263, [_ZN3cub18CUB_300001_SM_10006detail10radix_sort29DeviceRadixSortOnesweepKernelINS1_5radix10policy_hubImmyE10Policy1000ELNS0_9SortOrderE0EmmyiiNS1_21identity_decomposer_tEEEvPT5_SB_PT3_PKSC_PT1_PKSG_PT2_PKSK_T4_iiT6__param_9];
	bar.warp.sync 	-1;
	cvt.u64.u32 	%rd54, %r1263;
	shr.u64 	%rd204, %rd612, %r1263;
	cvt.u32.u64 	%r201, %rd204;
	and.b32  	%r33, %r201, %r8;
	shl.b32 	%r202, %r33, 2;
	add.s32 	%r34, %r9, %r202;
	atom.shared.add.u32 	%r203, [%r34], 1;
	shr.u64 	%rd205, %rd611, %r1263;
	cvt.u32.u64 	%r204, %rd205;
	and.b32  	%r205, %r204, %r8;
	shl.b32 	%r206, %r205, 2;
	add.s32 	%r35, %r9, %r206;
	atom.shared.add.u32 	%r207, [%r35], 1;
	shr.u64 	%rd206, %rd610, %r1263;
	cvt.u32.u64 	%r208, %rd206;
	and.b32  	%r209, %r208, %r8;
	shl.b32 	%r210, %r209, 2;
	add.s32 	%r36, %r9, %r210;
	atom.shared.add.u32 	%r211, [%r36], 1;
	shr.u64 	%rd207, %rd609, %r1263;
	cvt.u32.u64 	%r212, %rd207;
	and.b32  	%r213, %r212, %r8;
	shl.b32 	%r214, %r213, 2;
	add.s32 	%r215, %r9, %r214;
	atom.shared.add.u32 	%r216, [%r215], 1;
	shr.u64 	%rd208, %rd608, %r1263;
	cvt.u32.u64 	%r217, %rd208;
	and.b32  	%r218, %r217, %r8;
	shl.b32 	%r219, %r218, 2;
	add.s32 	%r220, %r9, %r219;
	atom.shared.add.u32 	%r221, [%r220], 1;
	shr.u64 	%rd209, %rd607, %r1263;
	cvt.u32.u64 	%r222, %rd209;
	and.b32  	%r223, %r222, %r8;
	shl.b32 	%r224, %r223, 2;
	add.s32 	%r225, %r9, %r224;
	atom.shared.add.u32 	%r226, [%r225], 1;
	shr.u64 	%rd210, %rd606, %r1263;
	cvt.u32.u64 	%r227, %rd210;
	and.b32  	%r228, %r227, %r8;
	shl.b32 	%r229, %r228, 2;
	add.s32 	%r230, %r9, %r229;
	atom.shared.add.u32 	%r231, [%r230], 1;
	shr.u64 	%rd211, %rd605, %r1263;
	cvt.u32.u64 	%r232, %rd211;
	and.b32  	%r233, %r232, %r8;
	shl.b32 	%r234, %r233, 2;
	add.s32 	%r235, %r9, %r234;
	atom.shared.add.u32 	%r236, [%r235], 1;
	shr.u64 	%rd212, %rd604, %r1263;
	cvt.u32.u64 	%r237, %rd212;
	and.b32  	%r238, %r237, %r8;
	shl.b32 	%r239, %r238, 2;
	add.s32 	%r240, %r9, %r239;
	atom.shared.add.u32 	%r241, [%r240], 1;
	shr.u64 	%rd213, %rd603, %r1263;
	cvt.u32.u64 	%r242, %rd213;
	and.b32  	%r243, %r242, %r8;
	shl.b32 	%r244, %r243, 2;
	add.s32 	%r245, %r9, %r244;
	atom.shared.add.u32 	%r246, [%r245], 1;
	shr.u64 	%rd214, %rd602, %r1263;
	cvt.u32.u64 	%r247, %rd214;
	and.b32  	%r248, %r247, %r8;
	shl.b32 	%r249, %r248, 2;
	add.s32 	%r250, %r9, %r249;
	atom.shared.add.u32 	%r251, [%r250], 1;
	shr.u64 	%rd215, %rd601, %r1263;
	cvt.u32.u64 	%r252, %rd215;
	and.b32  	%r253, %r252, %r8;
	shl.b32 	%r254, %r253, 2;
	add.s32 	%r255, %r9, %r254;
	atom.shared.add.u32 	%r256, [%r255], 1;
	bar.sync 	0;
	setp.gt.u32 	%p24, %r1, 255;
	mov.b32 	%r1272, 0;
	@%p24 bra 	$L__BB22_43;
	shl.b32 	%r257, %r1, 2;
	mov.u32 	%r258, _ZZN3cub18CUB_300001_SM_10006detail10radix_sort29DeviceRadixSortOnesweepKernelINS1_5radix10policy_hubImmyE10Policy1000ELNS0_9SortOrderE0EmmyiiNS1_21identity_decomposer_tEEEvPT5_SB_PT3_PKSC_PT1_PKSG_PT2_PKSK_T4_iiT6_E1s;
	add.s32 	%r259, %r258, %r257;
	ld.shared.u32 	%r260, [%r259];
	mov.b32 	%r261, 0;
	st.shared.u32 	[%r259], %r261;
	ld.shared.u32 	%r262, [%r259+1024];
	st.shared.u32 	[%r259+1024], %r260;
	add.s32 	%r263, %r262, %r260;
	ld.shared.u32 	%r264, [%r259+2048];
	st.shared.u32 	[%r259+2048], %r263;
	add.s32 	%r265, %r264, %r263;
	ld.shared.u32 	%r266, [%r259+3072];
	st.shared.u32 	[%r259+3072], %r265;
	add.s32 	%r267, %r266, %r265;
	ld.shared.u32 	%r268, [%r259+4096];
	st.shared.u32 	[%r259+4096], %r267;
	add.s32 	%r269, %r268, %r267;
	ld.shared.u32 	%r270, [%r259+5120];
	st.shared.u32 	[%r259+5120], %r269;
	add.s32 	%r271, %r270, %r269;
	ld.shared.u32 	%r272, [%r259+6144];
	st.shared.u32 	[%r259+6144], %r271;
	add.s32 	%r273, %r272, %r271;
	ld.shared.u32 	%r274, [%r259+7168];
	st.shared.u32 	[%r259+7168], %r273;
	add.s32 	%r275, %r274, %r273;
	ld.shared.u32 	%r276, [%r259+8192];
	st.shared.u32 	[%r259+8192], %r275;
	add.s32 	%r277, %r276, %r275;
	ld.shared.u32 	%r278, [%r259+9216];
	st.shared.u32 	[%r259+9216], %r277;
	add.s32 	%r279, %r278, %r277;
	ld.shared.u32 	%r280, [%r259+10240];
	st.shared.u32 	[%r259+10240], %r279;
	add.s32 	%r281, %r280, %r279;
	ld.shared.u32 	%r282, [%r259+11264];
	st.shared.u32 	[%r259+11264], %r281;
	add.s32 	%r1272, %r282, %r281;
$L__BB22_43:
	shl.b32 	%r283, %r4, 8;
	add.s32 	%r284, %r283, %r1;
	mul.wide.s32 	%rd216, %r284, 4;
	add.s64 	%rd55, %rd3, %rd216;
	@%p24 bra 	$L__BB22_45;
	or.b32  	%r285, %r1272, 1073741824;
	st.volatile.global.u32 	[%rd55], %r285;
$L__BB22_45:
	ld.param.u64 	%rd589, [_ZN3cub18CUB_300001_SM_10006detail10radix_sort29DeviceRadixSortOnesweepKernelINS1_5radix10policy_hubImmyE10Policy1000ELNS0_9SortOrderE0EmmyiiNS1_21identity_decomposer_tEEEvPT5_SB_PT3_PKSC_PT1_PKSG_PT2_PKSK_T4_iiT6__param_7];
	setp.lt.u32 	%p26, %r1, 256;
	setp.eq.s32 	%p27, %r1272, 4608;
	and.pred  	%p28, %p26, %p27;
	selp.u32 	%r286, 1, 0, %p28;
	{ 
	.reg .pred 	%p1; 
	.reg .pred 	%p2; 
	setp.ne.u32 	%p1, %r286, 0; 
	bar.red.or.pred 	%p2, 0, %p1; 
	selp.u32 	%r287, 1, 0, %p2; 
	}
	setp.eq.s32 	%p29, %r287, 0;
	and.b32  	%r288, %r1, 992;
	and.b32  	%r289, %r1, 31;
	mul.lo.s32 	%r290, %r288, 12;
	or.b32  	%r291, %r290, %r289;
	cvt.u64.u32 	%rd56, %r291;
	mul.lo.s32 	%r292, %r4, 4608;
	cvt.s64.s32 	%rd217, %r292;
	add.s64 	%rd218, %rd56, %rd217;
	cvta.to.global.u64 	%rd219, %rd589;
	shl.b64 	%rd220, %rd218, 3;
	add.s64 	%rd57, %rd219, %rd220;
	cvt.u64.u32 	%rd58, %r1;
	@%p29 bra 	$L__BB22_135;
	shl.b32 	%r293, %r1, 3;
	mov.u32 	%r294, _ZZN3cub18CUB_300001_SM_10006detail10radix_sort29DeviceRadixSortOnesweepKernelINS1_5radix10policy_hubImmyE10Policy1000ELNS0_9SortOrderE0EmmyiiNS1_21identity_decomposer_tEEEvPT5_SB_PT3_PKSC_PT1_PKSG_PT2_PKSK_T4_iiT6_E1s;
	add.s32 	%r295, %r294, %r293;
	add.s32 	%r39, %r295, 36864;
	@%p24 bra 	$L__BB22_54;
	ld.param.u64 	%rd587, [_ZN3cub18CUB_300001_SM_10006detail10radix_sort29DeviceRadixSortOnesweepKernelINS1_5radix10policy_hubImmyE10Policy1000ELNS0_9SortOrderE0EmmyiiNS1_21identity_decomposer_tEEEvPT5_SB_PT3_PKSC_PT1_PKSG_PT2_PKSK_T4_iiT6__param_3];
	cvta.to.global.u64 	%rd221, %rd587;
	shl.b64 	%rd222, %rd58, 3;
	add.s64 	%rd223, %rd221, %rd222;
	ld.global.u64 	%rd224, [%rd223];
	setp.gt.u32 	%p31, %r1, %r33;
	selp.b64 	%rd225, 4608, 0, %p31;
	sub.s64 	%rd613, %rd224, %rd225;
	st.shared.u64 	[%r39], %rd613;
	setp.lt.s32 	%p32, %r4, 1;
	mov.u32 	%r1276, %r1272;
	@%p32 bra 	$L__BB22_53;
	mov.b32 	%r1274, -1;
	mov.u32 	%r1273, %r4;
	mov.u32 	%r1276, %r1272;
$L__BB22_49:
	add.s32 	%r43, %r1273, -1;
	shl.b32 	%r297, %r43, 8;
	add.s32 	%r298, %r297, %r1;
	mul.wide.s32 	%rd226, %r298, 4;
	add.s64 	%rd60, %rd3, %rd226;
$L__BB22_50:
	membar.cta;
	ld.volatile.global.u32 	%r44, [%rd60];
	setp.eq.s32 	%p33, %r44, 0;
	@%p33 bra 	$L__BB22_50;
	and.b32  	%r299, %r44, 1073741823;
	add.s32 	%r1276, %r299, %r1276;
	setp.gt.s32 	%p34, %r44, -1;
	vote.sync.ballot.b32 	%r1274, %p34, %r1274;
	setp.gt.u32 	%p36, %r1273, 1;
	and.pred  	%p37, %p34, %p36;
	mov.u32 	%r1273, %r43;
	@%p37 bra 	$L__BB22_49;
	ld.shared.u64 	%rd613, [%r39];
$L__BB22_53:
	or.b32  	%r300, %r1276, -2147483648;
	st.volatile.global.u32 	[%rd55], %r300;
	sub.s32 	%r301, %r1276, %r1272;
	cvt.s64.s32 	%rd227, %r301;
	add.s64 	%rd228, %rd613, %rd227;
	st.shared.u64 	[%r39], %rd228;
$L__BB22_54:
	ld.param.u64 	%rd583, [_ZN3cub18CUB_300001_SM_10006detail10radix_sort29DeviceRadixSortOnesweepKernelINS1_5radix10policy_hubImmyE10Policy1000ELNS0_9SortOrderE0EmmyiiNS1_21identity_decomposer_tEEEvPT5_SB_PT3_PKSC_PT1_PKSG_PT2_PKSK_T4_iiT6__param_2];
	setp.lt.s32 	%p39, %r5, %r149;
	setp.eq.s64 	%p40, %rd583, 0;
	or.pred  	%p41, %p40, %p39;
	or.pred  	%p42, %p24, %p41;
	@%p42 bra 	$L__BB22_56;
	ld.param.u64 	%rd584, [_ZN3cub18CUB_300001_SM_10006detail10radix_sort29DeviceRadixSortOnesweepKernelINS1_5radix10policy_hubImmyE10Policy1000ELNS0_9SortOrderE0EmmyiiNS1_21identity_decomposer_tEEEvPT5_SB_PT3_PKSC_PT1_PKSG_PT2_PKSK_T4_iiT6__param_2];
	ld.shared.u64 	%rd229, [%r39];
	setp.gt.u32 	%p43, %r1, %r33;
	selp.b64 	%rd230, 4608, 0, %p43;
	cvt.s64.s32 	%rd231, %r1272;
	add.s64 	%rd232, %rd230, %rd231;
	add.s64 	%rd233, %rd232, %rd229;
	cvta.to.global.u64 	%rd234, %rd584;
	shl.b64 	%rd235, %rd58, 3;
	add.s64 	%rd236, %rd234, %rd235;
	st.global.u64 	[%rd236], %rd233;
$L__BB22_56:
	setp.gt.s32 	%p44, %r5, %r149;
	bar.sync 	0;
	shl.b32 	%r302, %r33, 3;
	mov.u32 	%r303, _ZZN3cub18CUB_300001_SM_10006detail10radix_sort29DeviceRadixSortOnesweepKernelINS1_5radix10policy_hubImmyE10Policy1000ELNS0_9SortOrderE0EmmyiiNS1_21identity_decomposer_tEEEvPT5_SB_PT3_PKSC_PT1_PKSG_PT2_PKSK_T4_iiT6_E1s;
	add.s32 	%r304, %r303, %r302;
	ld.shared.u64 	%rd63, [%r304+36864];
	@%p44 bra 	$L__BB22_58;
	add.s64 	%rd237, %rd63, %rd56;
	shl.b64 	%rd238, %rd237, 3;
	add.s64 	%rd239, %rd2, %rd238;
	st.global.u64 	[%rd239], %rd612;
	st.global.u64 	[%rd239+256], %rd611;
	st.global.u64 	[%rd239+512], %rd610;
	st.global.u64 	[%rd239+768], %rd609;
	st.global.u64 	[%rd239+1024], %rd608;
	st.global.u64 	[%rd239+1280], %rd607;
	st.global.u64 	[%rd239+1536], %rd606;
	st.global.u64 	[%rd239+1792], %rd605;
	st.global.u64 	[%rd239+2048], %rd604;
	st.global.u64 	[%rd239+2304], %rd603;
	st.global.u64 	[%rd239+2560], %rd602;
	st.global.u64 	[%rd239+2816], %rd601;
	bra.uni 	$L__BB22_82;
$L__BB22_58:
	cvt.u32.u64 	%r305, %rd56;
	mad.lo.s32 	%r48, %r4, -4608, %r149;
	setp.ge.s32 	%p45, %r305, %r48;
	add.s64 	%rd240, %rd63, %rd56;
	shl.b64 	%rd241, %rd240, 3;
	add.s64 	%rd64, %rd2, %rd241;
	@%p45 bra 	$L__BB22_60;
	st.global.u64 	[%rd64], %rd612;
$L__BB22_60:
	cvt.u32.u64 	%r306, %rd56;
	add.s32 	%r307, %r306, 32;
	setp.ge.s32 	%p46, %r307, %r48;
	@%p46 bra 	$L__BB22_62;
	st.global.u64 	[%rd64+256], %rd611;
$L__BB22_62:
	cvt.u32.u64 	%r308, %rd56;
	add.s32 	%r309, %r308, 64;
	setp.ge.s32 	%p47, %r309, %r48;
	@%p47 bra 	$L__BB22_64;
	st.global.u64 	[%rd64+512], %rd610;
$L__BB22_64:
	cvt.u32.u64 	%r310, %rd56;
	add.s32 	%r311, %r310, 96;
	setp.ge.s32 	%p48, %r311, %r48;
	@%p48 bra 	$L__BB22_66;
	st.global.u64 	[%rd64+768], %rd609;
$L__BB22_66:
	cvt.u32.u64 	%r312, %rd56;
	add.s32 	%r313, %r312, 128;
	setp.ge.s32 	%p49, %r313, %r48;
	@%p49 bra 	$L__BB22_68;
	st.global.u64 	[%rd64+1024], %rd608;
$L__BB22_68:
	cvt.u32.u64 	%r314, %rd56;
	add.s32 	%r315, %r314, 160;
	setp.ge.s32 	%p50, %r315, %r48;
	@%p50 bra 	$L__BB22_70;
	st.global.u64 	[%rd64+1280], %rd607;
$L__BB22_70:
	cvt.u32.u64 	%r316, %rd56;
	add.s32 	%r317, %r316, 192;
	setp.ge.s32 	%p51, %r317, %r48;
	@%p51 bra 	$L__BB22_72;
	st.global.u64 	[%rd64+1536], %rd606;
$L__BB22_72:
	cvt.u32.u64 	%r318, %rd56;
	add.s32 	%r319, %r318, 224;
	setp.ge.s32 	%p52, %r319, %r48;
	@%p52 bra 	$L__BB22_74;
	st.global.u64 	[%rd64+1792], %rd605;
$L__BB22_74:
	cvt.u32.u64 	%r320, %rd56;
	add.s32 	%r321, %r320, 256;
	setp.ge.s32 	%p53, %r321, %r48;
	@%p53 bra 	$L__BB22_76;
	st.global.u64 	[%rd64+2048], %rd604;
$L__BB22_76:
	cvt.u32.u64 	%r322, %rd56;
	add.s32 	%r323, %r322, 288;
	setp.ge.s32 	%p54, %r323, %r48;
	@%p54 bra 	$L__BB22_78;
	st.global.u64 	[%rd64+2304], %rd603;
$L__BB22_78:
	cvt.u32.u64 	%r324, %rd56;
	add.s32 	%r325, %r324, 320;
	setp.ge.s32 	%p55, %r325, %r48;
	@%p55 bra 	$L__BB22_80;
	st.global.u64 	[%rd64+2560], %rd602;
$L__BB22_80:
	cvt.u32.u64 	%r326, %rd56;
	add.s32 	%r327, %r326, 352;
	setp.ge.s32 	%p56, %r327, %r48;
	@%p56 bra 	$L__BB22_82;
	st.global.u64 	[%rd64+2816], %rd601;
$L__BB22_82:
	@%p44 bra 	$L__BB22_84;
	ld.global.u64 	%rd636, [%rd57];
	ld.global.u64 	%rd635, [%rd57+256];
	ld.global.u64 	%rd634, [%rd57+512];
	ld.global.u64 	%rd633, [%rd57+768];
	ld.global.u64 	%rd632, [%rd57+1024];
	ld.global.u64 	%rd631, [%rd57+1280];
	ld.global.u64 	%rd630, [%rd57+1536];
	ld.global.u64 	%rd629, [%rd57+1792];
	ld.global.u64 	%rd628, [%rd57+2048];
	ld.global.u64 	%rd627, [%rd57+2304];
	ld.global.u64 	%rd626, [%rd57+2560];
	ld.global.u64 	%rd625, [%rd57+2816];
	bra.uni 	$L__BB22_108;
$L__BB22_84:
	cvt.u32.u64 	%r328, %rd56;
	mul.lo.s32 	%r329, %r4, 4608;
	sub.s32 	%r49, %r149, %r329;
	setp.ge.s32 	%p58, %r328, %r49;
	@%p58 bra 	$L__BB22_86;
	ld.global.u64 	%rd636, [%rd57];
$L__BB22_86:
	cvt.u32.u64 	%r330, %rd56;
	add.s32 	%r331, %r330, 32;
	setp.ge.s32 	%p59, %r331, %r49;
	@%p59 bra 	$L__BB22_88;
	ld.global.u64 	%rd635, [%rd57+256];
$L__BB22_88:
	cvt.u32.u64 	%r332, %rd56;
	add.s32 	%r333, %r332, 64;
	setp.ge.s32 	%p60, %r333, %r49;
	@%p60 bra 	$L__BB22_90;
	ld.global.u64 	%rd634, [%rd57+512];
$L__BB22_90:
	cvt.u32.u64 	%r334, %rd56;
	add.s32 	%r335, %r334, 96;
	setp.ge.s32 	%p61, %r335, %r49;
	@%p61 bra 	$L__BB22_92;
	ld.global.u64 	%rd633, [%rd57+768];
$L__BB22_92:
	cvt.u32.u64 	%r336, %rd56;
	add.s32 	%r337, %r336, 128;
	setp.ge.s32 	%p62, %r337, %r49;
	@%p62 bra 	$L__BB22_94;
	ld.global.u64 	%rd632, [%rd57+1024];
$L__BB22_94:
	cvt.u32.u64 	%r338, %rd56;
	add.s32 	%r339, %r338, 160;
	setp.ge.s32 	%p63, %r339, %r49;
	@%p63 bra 	$L__BB22_96;
	ld.global.u64 	%rd631, [%rd57+1280];
$L__BB22_96:
	cvt.u32.u64 	%r340, %rd56;
	add.s32 	%r341, %r340, 192;
	setp.ge.s32 	%p64, %r341, %r49;
	@%p64 bra 	$L__BB22_98;
	ld.global.u64 	%rd630, [%rd57+1536];
$L__BB22_98:
	cvt.u32.u64 	%r342, %rd56;
	add.s32 	%r343, %r342, 224;
	setp.ge.s32 	%p65, %r343, %r49;
	@%p65 bra 	$L__BB22_100;
	ld.global.u64 	%rd629, [%rd57+1792];
$L__BB22_100:
	cvt.u32.u64 	%r344, %rd56;
	add.s32 	%r345, %r344, 256;
	setp.ge.s32 	%p66, %r345, %r49;
	@%p66 bra 	$L__BB22_102;
	ld.global.u64 	%rd628, [%rd57+2048];
$L__BB22_102:
	cvt.u32.u64 	%r346, %rd56;
	add.s32 	%r347, %r346, 288;
	setp.ge.s32 	%p67, %r347, %r49;
	@%p67 bra 	$L__BB22_104;
	ld.global.u64 	%rd627, [%rd57+2304];
$L__BB22_104:
	cvt.u32.u64 	%r348, %rd56;
	add.s32 	%r349, %r348, 320;
	setp.ge.s32 	%p68, %r349, %r49;
	@%p68 bra 	$L__BB22_106;
	ld.global.u64 	%rd626, [%rd57+2560];
$L__BB22_106:
	cvt.u32.u64 	%r350, %rd56;
	add.s32 	%r351, %r350, 352;
	setp.ge.s32 	%p69, %r351, %r49;
	@%p69 bra 	$L__BB22_108;
	ld.global.u64 	%rd625, [%rd57+2816];
$L__BB22_108:
	@%p44 bra 	$L__BB22_110;
	add.s64 	%rd254, %rd63, %rd56;
	shl.b64 	%rd255, %rd254, 3;
	add.s64 	%rd256, %rd1, %rd255;
	st.global.u64 	[%rd256], %rd636;
	st.global.u64 	[%rd256+256], %rd635;
	st.global.u64 	[%rd256+512], %rd634;
	st.global.u64 	[%rd256+768], %rd633;
	st.global.u64 	[%rd256+1024], %rd632;
	st.global.u64 	[%rd256+1280], %rd631;
	st.global.u64 	[%rd256+1536], %rd630;
	st.global.u64 	[%rd256+1792], %rd629;
	st.global.u64 	[%rd256+2048], %rd628;
	st.global.u64 	[%rd256+2304], %rd627;
	st.global.u64 	[%rd256+2560], %rd626;
	st.global.u64 	[%rd256+2816], %rd625;
	bra.uni 	$L__BB22_134;
$L__BB22_110:
	cvt.u32.u64 	%r352, %rd56;
	mad.lo.s32 	%r50, %r4, -4608, %r149;
	setp.ge.s32 	%p71, %r352, %r50;
	add.s64 	%rd257, %rd63, %rd56;
	shl.b64 	%rd258, %rd257, 3;
	add.s64 	%rd112, %rd1, %rd258;
	@%p71 bra 	$L__BB22_112;
	st.global.u64 	[%rd112], %rd636;
$L__BB22_112:
	cvt.u32.u64 	%r353, %rd56;
	add.s32 	%r354, %r353, 32;
	setp.ge.s32 	%p72, %r354, %r50;
	@%p72 bra 	$L__BB22_114;
	st.global.u64 	[%rd112+256], %rd635;
$L__BB22_114:
	cvt.u32.u64 	%r355, %rd56;
	add.s32 	%r356, %r355, 64;
	setp.ge.s32 	%p73, %r356, %r50;
	@%p73 bra 	$L__BB22_116;
	st.global.u64 	[%rd112+512], %rd634;
$L__BB22_116:
	cvt.u32.u64 	%r357, %rd56;
	add.s32 	%r358, %r357, 96;
	setp.ge.s32 	%p74, %r358, %r50;
	@%p74 bra 	$L__BB22_118;
	st.global.u64 	[%rd112+768], %rd633;
$L__BB22_118:
	cvt.u32.u64 	%r359, %rd56;
	add.s32 	%r360, %r359, 128;
	setp.ge.s32 	%p75, %r360, %r50;
	@%p75 bra 	$L__BB22_120;
	st.global.u64 	[%rd112+1024], %rd632;
$L__BB22_120:
	cvt.u32.u64 	%r361, %rd56;
	add.s32 	%r362, %r361, 160;
	setp.ge.s32 	%p76, %r362, %r50;
	@%p76 bra 	$L__BB22_122;
	st.global.u64 	[%rd112+1280], %rd631;
$L__BB22_122:
	cvt.u32.u64 	%r363, %rd56;
	add.s32 	%r364, %r363, 192;
	setp.ge.s32 	%p77, %r364, %r50;
	@%p77 bra 	$L__BB22_124;
	st.global.u64 	[%rd112+1536], %rd630;
$L__BB22_124:
	cvt.u32.u64 	%r365, %rd56;
	add.s32 	%r366, %r365, 224;
	setp.ge.s32 	%p78, %r366, %r50;
	@%p78 bra 	$L__BB22_126;
	st.global.u64 	[%rd112+1792], %rd629;
$L__BB22_126:
	cvt.u32.u64 	%r367, %rd56;
	add.s32 	%r368, %r367, 256;
	setp.ge.s32 	%p79, %r368, %r50;
	@%p79 bra 	$L__BB22_128;
	st.global.u64 	[%rd112+2048], %rd628;
$L__BB22_128:
	cvt.u32.u64 	%r369, %rd56;
	add.s32 	%r370, %r369, 288;
	setp.ge.s32 	%p80, %r370, %r50;
	@%p80 bra 	$L__BB22_130;
	st.global.u64 	[%rd112+2304], %rd627;
$L__BB22_130:
	cvt.u32.u64 	%r371, %rd56;
	add.s32 	%r372, %r371, 320;
	setp.ge.s32 	%p81, %r372, %r50;
	@%p81 bra 	$L__BB22_132;
	st.global.u64 	[%rd112+2560], %rd626;
$L__BB22_132:
	cvt.u32.u64 	%r373, %rd56;
	add.s32 	%r374, %r373, 352;
	setp.ge.s32 	%p82, %r374, %r50;
	@%p82 bra 	$L__BB22_134;
	st.global.u64 	[%rd112+2816], %rd625;
$L__BB22_134:
	// begin inline asm
	exit;
	// end inline asm
$L__BB22_135:
	mul.hi.u32 	%r375, %r1, 357913942;
	add.s32 	%r376, %r375, %r1;
	shl.b32 	%r377, %r376, 2;
	mov.u32 	%r378, _ZZN3cub18CUB_300001_SM_10006detail10radix_sort29DeviceRadixSortOnesweepKernelINS1_5radix10policy_hubImmyE10Policy1000ELNS0_9SortOrderE0EmmyiiNS1_21identity_decomposer_tEEEvPT5_SB_PT3_PKSC_PT1_PKSG_PT2_PKSK_T4_iiT6_E1s;
	add.s32 	%r379, %r378, %r377;
	add.s32 	%r51, %r379, 13328;
	st.shared.u32 	[%r379+13328], %r1272;
	bar.sync 	0;
	setp.gt.u32 	%p83, %r1, 31;
	@%p83 bra 	$L__BB22_137;
	mov.u32 	%r410, _ZZN3cub18CUB_300001_SM_10006detail10radix_sort29DeviceRadixSortOnesweepKernelINS1_5radix10policy_hubImmyE10Policy1000ELNS0_9SortOrderE0EmmyiiNS1_21identity_decomposer_tEEEvPT5_SB_PT3_PKSC_PT1_PKSG_PT2_PKSK_T4_iiT6_E1s;
	mad.lo.s32 	%r411, %r1, 52, %r410;
	ld.shared.u32 	%r412, [%r411+13328];
	ld.shared.u32 	%r413, [%r411+13332];
	ld.shared.u32 	%r414, [%r411+13336];
	ld.shared.u32 	%r415, [%r411+13340];
	ld.shared.u32 	%r416, [%r411+13344];
	ld.shared.u32 	%r417, [%r411+13348];
	ld.shared.u32 	%r418, [%r411+13352];
	ld.shared.u32 	%r419, [%r411+13356];
	ld.shared.u32 	%r420, [%r411+13360];
	ld.shared.u32 	%r421, [%r411+13364];
	ld.shared.u32 	%r422, [%r411+13368];
	ld.shared.u32 	%r423, [%r411+13372];
	add.s32 	%r424, %r413, %r412;
	add.s32 	%r425, %r424, %r414;
	add.s32 	%r426, %r425, %r415;
	add.s32 	%r427, %r426, %r416;
	add.s32 	%r428, %r427, %r417;
	add.s32 	%r429, %r428, %r418;
	add.s32 	%r430, %r429, %r419;
	add.s32 	%r431, %r430, %r420;
	add.s32 	%r432, %r431, %r421;
	add.s32 	%r433, %r432, %r422;
	add.s32 	%r384, %r433, %r423;
	mov.b32 	%r382, 1;
	mov.b32 	%r407, 0;
	mov.b32 	%r409, -1;
	// begin inline asm
	{  .reg .s32 r0;  .reg .pred p;  shfl.sync.up.b32 r0|p, %r384, %r382, %r407, %r409;  @p add.s32 r0, r0, %r384;  mov.s32 %r380, r0;}
	// end inline asm
	mov.b32 	%r388, 2;
	// begin inline asm
	{  .reg .s32 r0;  .reg .pred p;  shfl.sync.up.b32 r0|p, %r380, %r388, %r407, %r409;  @p add.s32 r0, r0, %r380;  mov.s32 %r386, r0;}
	// end inline asm
	mov.b32 	%r394, 4;
	// begin inline asm
	{  .reg .s32 r0;  .reg .pred p;  shfl.sync.up.b32 r0|p, %r386, %r394, %r407, %r409;  @p add.s32 r0, r0, %r386;  mov.s32 %r392, r0;}
	// end inline asm
	mov.b32 	%r400, 8;
	// begin inline asm
	{  .reg .s32 r0;  .reg .pred p;  shfl.sync.up.b32 r0|p, %r392, %r400, %r407, %r409;  @p add.s32 r0, r0, %r392;  mov.s32 %r398, r0;}
	// end inline asm
	mov.b32 	%r406, 16;
	// begin inline asm
	{  .reg .s32 r0;  .reg .pred p;  shfl.sync.up.b32 r0|p, %r398, %r406, %r407, %r409;  @p add.s32 r0, r0, %r398;  mov.s32 %r404, r0;}
	// end inline asm
	sub.s32 	%r434, %r404, %r384;
	add.s32 	%r435, %r412, %r434;
	add.s32 	%r436, %r413, %r435;
	add.s32 	%r437, %r414, %r436;
	add.s32 	%r438, %r415, %r437;
	add.s32 	%r439, %r416, %r438;
	add.s32 	%r440, %r417, %r439;
	add.s32 	%r441, %r418, %r440;
	add.s32 	%r442, %r419, %r441;
	add.s32 	%r443, %r420, %r442;
	add.s32 	%r444, %r421, %r443;
	add.s32 	%r445, %r422, %r444;
	st.shared.u32 	[%r411+13328], %r434;
	st.shared.u32 	[%r411+13332], %r435;
	st.shared.u32 	[%r411+13336], %r436;
	st.shared.u32 	[%r411+13340], %r437;
	st.shared.u32 	[%r411+13344], %r438;
	st.shared.u32 	[%r411+13348], %r439;
	st.shared.u32 	[%r411+13352], %r440;
	st.shared.u32 	[%r411+13356], %r441;
	st.shared.u32 	[%r411+13360], %r442;
	st.shared.u32 	[%r411+13364], %r443;
	st.shared.u32 	[%r411+13368], %r444;
	st.shared.u32 	[%r411+13372], %r445;
$L__BB22_137:
	bar.sync 	0;
	ld.shared.u32 	%r52, [%r51];
	@%p24 bra 	$L__BB22_139;
	shl.b32 	%r446, %r1, 2;
	mov.u32 	%r447, _ZZN3cub18CUB_300001_SM_10006detail10radix_sort29DeviceRadixSortOnesweepKernelINS1_5radix10policy_hubImmyE10Policy1000ELNS0_9SortOrderE0EmmyiiNS1_21identity_decomposer_tEEEvPT5_SB_PT3_PKSC_PT1_PKSG_PT2_PKSK_T4_iiT6_E1s;
	add.s32 	%r448, %r447, %r446;
	ld.shared.u32 	%r449, [%r448];
	add.s32 	%r450, %r449, %r52;
	st.shared.u32 	[%r448], %r450;
	ld.shared.u32 	%r451, [%r448+1024];
	add.s32 	%r452, %r451, %r52;
	st.shared.u32 	[%r448+1024], %r452;
	ld.shared.u32 	%r453, [%r448+2048];
	add.s32 	%r454, %r453, %r52;
	st.shared.u32 	[%r448+2048], %r454;
	ld.shared.u32 	%r455, [%r448+3072];
	add.s32 	%r456, %r455, %r52;
	st.shared.u32 	[%r448+3072], %r456;
	ld.shared.u32 	%r457, [%r448+4096];
	add.s32 	%r458, %r457, %r52;
	st.shared.u32 	[%r448+4096], %r458;
	ld.shared.u32 	%r459, [%r448+5120];
	add.s32 	%r460, %r459, %r52;
	st.shared.u32 	[%r448+5120], %r460;
	ld.shared.u32 	%r461, [%r448+6144];
	add.s32 	%r462, %r461, %r52;
	st.shared.u32 	[%r448+6144], %r462;
	ld.shared.u32 	%r463, [%r448+7168];
	add.s32 	%r464, %r463, %r52;
	st.shared.u32 	[%r448+7168], %r464;
	ld.shared.u32 	%r465, [%r448+8192];
	add.s32 	%r466, %r465, %r52;
	st.shared.u32 	[%r448+8192], %r466;
	ld.shared.u32 	%r467, [%r448+9216];
	add.s32 	%r468, %r467, %r52;
	st.shared.u32 	[%r448+9216], %r468;
	ld.shared.u32 	%r469, [%r448+10240];
	add.s32 	%r470, %r469, %r52;
	st.shared.u32 	[%r448+10240], %r470;
	ld.shared.u32 	%r471, [%r448+11264];
	add.s32 	%r472, %r471, %r52;
	st.shared.u32 	[%r448+11264], %r472;
$L__BB22_139:
	bar.sync 	0;
	// begin inline asm
	mov.u32 %r473, %lanemask_le;
	// end inline asm
	mov.b32 	%r476, 1;
	// begin inline asm
	{
    .reg .pred p;
    and.b32 %r474, %r33, %r476;    setp.ne.u32 p, %r474, 0;
    vote.ballot.sync.b32 %r474, p, 0xffffffff;
    @!p not.b32 %r474, %r474;
}

	// end inline asm
	mov.b32 	%r479, 2;
	// begin inline asm
	{
    .reg .pred p;
    and.b32 %r477, %r33, %r479;    setp.ne.u32 p, %r477, 0;
    vote.ballot.sync.b32 %r477, p, 0xffffffff;
    @!p not.b32 %r477, %r477;
}

	// end inline asm
	and.b32  	%r499, %r477, %r474;
	mov.b32 	%r482, 4;
	// begin inline asm
	{
    .reg .pred p;
    and.b32 %r480, %r33, %r482;    setp.ne.u32 p, %r480, 0;
    vote.ballot.sync.b32 %r480, p, 0xffffffff;
    @!p not.b32 %r480, %r480;
}

	// end inline asm
	and.b32  	%r500, %r480, %r499;
	mov.b32 	%r485, 8;
	// begin inline asm
	{
    .reg .pred p;
    and.b32 %r483, %r33, %r485;    setp.ne.u32 p, %r483, 0;
    vote.ballot.sync.b32 %r483, p, 0xffffffff;
    @!p not.b32 %r483, %r483;
}

	// end inline asm
	and.b32  	%r501, %r483, %r500;
	mov.b32 	%r488, 16;
	// begin inline asm
	{
    .reg .pred p;
    and.b32 %r486, %r33, %r488;    setp.ne.u32 p, %r486, 0;
    vote.ballot.sync.b32 %r486, p, 0xffffffff;
    @!p not.b32 %r486, %r486;
}

	// end inline asm
	and.b32  	%r502, %r486, %r501;
	mov.b32 	%r491, 32;
	// begin inline asm
	{
    .reg .pred p;
    and.b32 %r489, %r33, %r491;    setp.ne.u32 p, %r489, 0;
    vote.ballot.sync.b32 %r489, p, 0xffffffff;
    @!p not.b32 %r489, %r489;
}

	// end inline asm
	and.b32  	%r503, %r489, %r502;
	mov.b32 	%r494, 64;
	// begin inline asm
	{
    .reg .pred p;
    and.b32 %r492, %r33, %r494;    setp.ne.u32 p, %r492, 0;
    vote.ballot.sync.b32 %r492, p, 0xffffffff;
    @!p not.b32 %r492, %r492;
}

	// end inline asm
	and.b32  	%r504, %r492, %r503;
	mov.b32 	%r497, 128;
	// begin inline asm
	{
    .reg .pred p;
    and.b32 %r495, %r33, %r497;    setp.ne.u32 p, %r495, 0;
    vote.ballot.sync.b32 %r495, p, 0xffffffff;
    @!p not.b32 %r495, %r495;
}

	// end inline asm
	and.b32  	%r505, %r495, %r504;
	clz.b32 	%r506, %r505;
	sub.s32 	%r54, 31, %r506;
	and.b32  	%r507, %r473, %r505;
	popc.b32 	%r55, %r507;
	setp.ne.s32 	%p85, %r152, %r54;
	mov.b32 	%r1277, 0;
	@%p85 bra 	$L__BB22_141;
	atom.shared.add.u32 	%r1277, [%r34], %r55;
$L__BB22_141:
	shfl.sync.idx.b32	%r533|%p86, %r1277, %r54, 31, -1;
	add.s32 	%r58, %r55, %r533;
	cvt.u32.u64 	%r534, %rd54;
	shr.u64 	%rd259, %rd611, %r534;
	cvt.u32.u64 	%r535, %rd259;
	and.b32  	%r530, %r535, %r8;
	mov.b32 	%r510, 1;
	// begin inline asm
	{
    .reg .pred p;
    and.b32 %r508, %r530, %r510;    setp.ne.u32 p, %r508, 0;
    vote.ballot.sync.b32 %r508, p, 0xffffffff;
    @!p not.b32 %r508, %r508;
}

	// end inline asm
	mov.b32 	%r513, 2;
	// begin inline asm
	{
    .reg .pred p;
    and.b32 %r511, %r530, %r513;    setp.ne.u32 p, %r511, 0;
    vote.ballot.sync.b32 %r511, p, 0xffffffff;
    @!p not.b32 %r511, %r511;
}

	// end inline asm
	and.b32  	%r536, %r511, %r508;
	mov.b32 	%r516, 4;
	// begin inline asm
	{
    .reg .pred p;
    and.b32 %r514, %r530, %r516;    setp.ne.u32 p, %r514, 0;
    vote.ballot.sync.b32 %r514, p, 0xffffffff;
    @!p not.b32 %r514, %r514;
}

	// end inline asm
	and.b32  	%r537, %r514, %r536;
	mov.b32 	%r519, 8;
	// begin inline asm
	{
    .reg .pred p;
    and.b32 %r517, %r530, %r519;    setp.ne.u32 p, %r517, 0;
    vote.ballot.sync.b32 %r517, p, 0xffffffff;
    @!p not.b32 %r517, %r517;
}

	// end inline asm
	and.b32  	%r538, %r517, %r537;
	mov.b32 	%r522, 16;
	// begin inline asm
	{
    .reg .pred p;
    and.b32 %r520, %r530, %r522;    setp.ne.u32 p, %r520, 0;
    vote.ballot.sync.b32 %r520, p, 0xffffffff;
    @!p not.b32 %r520, %r520;
}

	// end inline asm
	and.b32  	%r539, %r520, %r538;
	mov.b32 	%r525, 32;
	// begin inline asm
	{
    .reg .pred p;
    and.b32 %r523, %r530, %r525;    setp.ne.u32 p, %r523, 0;
    vote.ballot.sync.b32 %r523, p, 0xffffffff;
    @!p not.b32 %r523, %r523;
}

	// end inline asm
	and.b32  	%r540, %r523, %r539;
	mov.b32 	%r528, 64;
	// begin inline asm
	{
    .reg .pred p;
    and.b32 %r526, %r530, %r528;    setp.ne.u32 p, %r526, 0;
    vote.ballot.sync.b32 %r526, p, 0xffffffff;
    @!p not.b32 %r526, %r526;
}

	// end inline asm
	and.b32  	%r541, %r526, %r540;
	mov.b32 	%r531, 128;
	// begin inline asm
	{
    .reg .pred p;
    and.b32 %r529, %r530, %r531;    setp.ne.u32 p, %r529, 0;
    vote.ballot.sync.b32 %r529, p, 0xffffffff;
    @!p not.b32 %r529, %r529;
}

	// end inline asm
	and.b32  	%r542, %r529, %r541;
	clz.b32 	%r543, %r542;
	sub.s32 	%r59, 31, %r543;
	and.b32  	%r544, %r473, %r542;
	popc.b32 	%r60, %r544;
	setp.ne.s32 	%p87, %r152, %r59;
	mov.b32 	%r1278, 0;
	@%p87 bra 	$L__BB22_143;
	atom.shared.add.u32 	%r1278, [%r35], %r60;
$L__BB22_143:
	shfl.sync.idx.b32	%r570|%p88, %r1278, %r59, 31, -1;
	add.s32 	%r63, %r60, %r570;
	shr.u64 	%rd260, %rd610, %r534;
	cvt.u32.u64 	%r572, %rd260;
	and.b32  	%r567, %r572, %r8;
	mov.b32 	%r547, 1;
	// begin inline asm
	{
    .reg .pred p;
    and.b32 %r545, %r567, %r547;    setp.ne.u32 p, %r545, 0;
    vote.ballot.sync.b32 %r545, p, 0xffffffff;
    @!p not.b32 %r545, %r545;
}

	// end inline asm
	mov.b32 	%r550, 2;
	// begin inline asm
	{
    .reg .pred p;
    and.b32 %r548, %r567, %r550;    setp.ne.u32 p, %r548, 0;
    vote.ballot.sync.b32 %r548, p, 0xffffffff;
    @!p not.b32 %r548, %r548;
}

	// end inline asm
	and.b32  	%r573, %r548, %r545;
	mov.b32 	%r553, 4;
	// begin inline asm
	{
    .reg .pred p;
    and.b32 %r551, %r567, %r553;    setp.ne.u32 p, %r551, 0;
    vote.ballot.sync.b32 %r551, p, 0xffffffff;
    @!p not.b32 %r551, %r551;
}

	// end inline asm
	and.b32  	%r574, %r551, %r573;
	mov.b32 	%r556, 8;
	// begin inline asm
	{
    .reg .pred p;
    and.b32 %r554, %r567, %r556;    setp.ne.u32 p, %r554, 0;
    vote.ballot.sync.b32 %r554, p, 0xffffffff;
    @!p not.b32 %r554, %r554;
}

	// end inline asm
	and.b32  	%r575, %r554, %r574;
	mov.b32 	%r559, 16;
	// begin inline asm
	{
    .reg .pred p;
    and.b32 %r557, %r567, %r559;    setp.ne.u32 p, %r557, 0;
    vote.ballot.sync.b32 %r557, p, 0xffffffff;
    @!p not.b32 %r557, %r557;
}

	// end inline asm
	and.b32  	%r576, %r557, %r575;
	mov.b32 	%r562, 32;
	// begin inline asm
	{
    .reg .pred p;
    and.b32 %r560, %r567, %r562;    setp.ne.u32 p, %r560, 0;
    vote.ballot.sync.b32 %r560, p, 0xffffffff;
    @!p not.b32 %r560, %r560;
}

	// end inline asm
	and.b32  	%r577, %r560, %r576;
	mov.b32 	%r565, 64;
	// begin inline asm
	{
    .reg .pred p;
    and.b32 %r563, %r567, %r565;    setp.ne.u32 p, %r563, 0;
    vote.ballot.sync.b32 %r563, p, 0xffffffff;
    @!p not.b32 %r563, %r563;
}

	// end inline asm
	and.b32  	%r578, %r563, %r577;
	mov.b32 	%r568, 128;
	// begin inline asm
	{
    .reg .pred p;
    and.b32 %r566, %r567, %r568;    setp.ne.u32 p, %r566, 0;
    vote.ballot.sync.b32 %r566, p, 0xffffffff;
    @!p not.b32 %r566, %r566;
}

	// end inline asm
	and.b32  	%r579, %r566, %r578;
	clz.b32 	%r580, %r579;
	sub.s32 	%r64, 31, %r580;
	and.b32  	%r581, %r473, %r579;
	popc.b32 	%r65, %r581;
	setp.ne.s32 	%p89, %r152, %r64;
	mov.b32 	%r1279, 0;
	@%p89 bra 	$L__BB22_145;
	atom.shared.add.u32 	%r1279, [%r36], %r65;
$L__BB22_145:
	shfl.sync.idx.b32	%r607|%p90, %r1279, %r64, 31, -1;
	add.s32 	%r68, %r65, %r607;
	shr.u64 	%rd261, %rd609, %r534;
	cvt.u32.u64 	%r609, %rd261;
	and.b32  	%r604, %r609, %r8;
	mov.b32 	%r584, 1;
	// begin inline asm
	{
    .reg .pred p;
    and.b32 %r582, %r604, %r584;    setp.ne.u32 p, %r582, 0;
    vote.ballot.sync.b32 %r582, p, 0xffffffff;
    @!p not.b32 %r582, %r582;
}

	// end inline asm
	mov.b32 	%r587, 2;
	// begin inline asm
	{
    .reg .pred p;
    and.b32 %r585, %r604, %r587;    setp.ne.u32 p, %r585, 0;
    vote.ballot.sync.b32 %r585, p, 0xffffffff;
    @!p not.b32 %r585, %r585;
}

	// end inline asm
	and.b32  	%r610, %r585, %r582;
	mov.b32 	%r590, 4;
	// begin inline asm
	{
    .reg .pred p;
    and.b32 %r588, %r604, %r590;    setp.ne.u32 p, %r588, 0;
    vote.ballot.sync.b32 %r588, p, 0xffffffff;
    @!p not.b32 %r588, %r588;
}

	// end inline asm
	and.b32  	%r611, %r588, %r610;
	mov.b32 	%r593, 8;
	// begin inline asm
	{
    .reg .pred p;
    and.b32 %r591, %r604, %r593;    setp.ne.u32 p, %r591, 0;
    vote.ballot.sync.b32 %r591, p, 0xffffffff;
    @!p not.b32 %r591, %r591;
}

	// end inline asm
	and.b32  	%r612, %r591, %r611;
	mov.b32 	%r596, 16;
	// begin inline asm
	{
    .reg .pred p;
    and.b32 %r594, %r604, %r596;    setp.ne.u32 p, %r594, 0;
    vote.ballot.sync.b32 %r594, p, 0xffffffff;
    @!p not.b32 %r594, %r594;
}

	// end inline asm
	and.b32  	%r613, %r594, %r612;
	mov.b32 	%r599, 32;
	// begin inline asm
	{
    .reg .pred p;
    and.b32 %r597, %r604, %r599;    setp.ne.u32 p, %r597, 0;
    vote.ballot.sync.b32 %r597, p, 0xffffffff;
    @!p not.b32 %r597, %r597;
}

	// end inline asm
	and.b32  	%r614, %r597, %r613;
	mov.b32 	%r602, 64;
	// begin inline asm
	{
    .reg .pred p;
    and.b32 %r600, %r604, %r602;    setp.ne.u32 p, %r600, 0;
    vote.ballot.sync.b32 %r600, p, 0xffffffff;
    @!p not.b32 %r600, %r600;
}

	// end inline asm
	and.b32  	%r615, %r600, %r614;
	mov.b32 	%r605, 128;
	// begin inline asm
	{
    .reg .pred p;
    and.b32 %r603, %r604, %r605;    setp.ne.u32 p, %r603, 0;
    vote.ballot.sync.b32 %r603, p, 0xffffffff;
    @!p not.b32 %r603, %r603;
}

	// end inline asm
	and.b32  	%r616, %r603, %r615;
	clz.b32 	%r617, %r616;
	sub.s32 	%r69, 31, %r617;
	and.b32  	%r618, %r473, %r616;
	popc.b32 	%r70, %r618;
	setp.ne.s32 	%p91, %r152, %r69;
	mov.b32 	%r1280, 0;
	@%p91 bra 	$L__BB22_147;
	shl.b32 	%r619, %r1, 5;
	and.b32  	%r620, %r619, 31744;
	mov.u32 	%r621, _ZZN3cub18CUB_300001_SM_10006detail10radix_sort29DeviceRadixSortOnesweepKernelINS1_5radix10policy_hubImmyE10Policy1000ELNS0_9SortOrderE0EmmyiiNS1_21identity_decomposer_tEEEvPT5_SB_PT3_PKSC_PT1_PKSG_PT2_PKSK_T4_iiT6_E1s;
	add.s32 	%r622, %r621, %r620;
	shr.u64 	%rd262, %rd609, %r534;
	cvt.u32.u64 	%r624, %rd262;
	and.b32  	%r625, %r624, %r8;
	shl.b32 	%r626, %r625, 2;
	add.s32 	%r627, %r622, %r626;
	atom.shared.add.u32 	%r1280, [%r627], %r70;
$L__BB22_147:
	shfl.sync.idx.b32	%r653|%p92, %r1280, %r69, 31, -1;
	add.s32 	%r73, %r70, %r653;
	shr.u64 	%rd263, %rd608, %r534;
	cvt.u32.u64 	%r655, %rd263;
	and.b32  	%r650, %r655, %r8;
	mov.b32 	%r630, 1;
	// begin inline asm
	{
    .reg .pred p;
    and.b32 %r628, %r650, %r630;    setp.ne.u32 p, %r628, 0;
    vote.ballot.sync.b32 %r628, p, 0xffffffff;
    @!p not.b32 %r628, %r628;
}

	// end inline asm
	mov.b32 	%r633, 2;
	// begin inline asm
	{
    .reg .pred p;
    and.b32 %r631, %r650, %r633;    setp.ne.u32 p, %r631, 0;
    vote.ballot.sync.b32 %r631, p, 0xffffffff;
    @!p not.b32 %r631, %r631;
}

	// end inline asm
	and.b32  	%r656, %r631, %r628;
	mov.b32 	%r636, 4;
	// begin inline asm
	{
    .reg .pred p;
    and.b32 %r634, %r650, %r636;    setp.ne.u32 p, %r634, 0;
    vote.ballot.sync.b32 %r634, p, 0xffffffff;
    @!p not.b32 %r634, %r634;
}

	// end inline asm
	and.b32  	%r657, %r634, %r656;
	mov.b32 	%r639, 8;
	// begin inline asm
	{
    .reg .pred p;
    and.b32 %r637, %r650, %r639;    setp.ne.u32 p, %r637, 0;
    vote.ballot.sync.b32 %r637, p, 0xffffffff;
    @!p not.b32 %r637, %r637;
}

	// end inline asm
	and.b32  	%r658, %r637, %r657;
	mov.b32 	%r642, 16;
	// begin inline asm
	{
    .reg .pred p;
    and.b32 %r640, %r650, %r642;    setp.ne.u32 p, %r640, 0;
    vote.ballot.sync.b32 %r640, p, 0xffffffff;
    @!p not.b32 %r640, %r640;
}

	// end inline asm
	and.b32  	%r659, %r640, %r658;
	mov.b32 	%r645, 32;
	// begin inline asm
	{
    .reg .pred p;
    and.b32 %r643, %r650, %r645;    setp.ne.u32 p, %r643, 0;
    vote.ballot.sync.b32 %r643, p, 0xffffffff;
    @!p not.b32 %r643, %r643;
}

	// end inline asm
	and.b32  	%r660, %r643, %r659;
	mov.b32 	%r648, 64;
	// begin inline asm
	{
    .reg .pred p;
    and.b32 %r646, %r650, %r648;    setp.ne.u32 p, %r646, 0;
    vote.ballot.sync.b32 %r646, p, 0xffffffff;
    @!p not.b32 %r646, %r646;
}

	// end inline asm
	and.b32  	%r661, %r646, %r660;
	mov.b32 	%r651, 128;
	// begin inline asm
	{
    .reg .pred p;
    and.b32 %r649, %r650, %r651;    setp.ne.u32 p, %r649, 0;
    vote.ballot.sync.b32 %r649, p, 0xffffffff;
    @!p not.b32 %r649, %r649;
}

	// end inline asm
	and.b32  	%r662, %r649, %r661;
	clz.b32 	%r663, %r662;
	sub.s32 	%r74, 31, %r663;
	and.b32  	%r664, %r473, %r662;
	popc.b32 	%r75, %r664;
	setp.ne.s32 	%p93, %r152, %r74;
	mov.b32 	%r1281, 0;
	@%p93 bra 	$L__BB22_149;
	shl.b32 	%r665, %r1, 5;
	and.b32  	%r666, %r665, 31744;
	mov.u32 	%r667, _ZZN3cub18CUB_300001_SM_10006detail10radix_sort29DeviceRadixSortOnesweepKernelINS1_5radix10policy_hubImmyE10Policy1000ELNS0_9SortOrderE0EmmyiiNS1_21identity_decomposer_tEEEvPT5_SB_PT3_PKSC_PT1_PKSG_PT2_PKSK_T4_iiT6_E1s;
	add.s32 	%r668, %r667, %r666;
	shr.u64 	%rd264, %rd608, %r534;
	cvt.u32.u64 	%r670, %rd264;
	and.b32  	%r671, %r670, %r8;
	shl.b32 	%r672, %r671, 2;
	add.s32 	%r673, %r668, %r672;
	atom.shared.add.u32 	%r1281, [%r673], %r75;
$L__BB22_149:
	shfl.sync.idx.b32	%r699|%p94, %r1281, %r74, 31, -1;
	add.s32 	%r78, %r75, %r699;
	shr.u64 	%rd265, %rd607, %r534;
	cvt.u32.u64 	%r701, %rd265;
	and.b32  	%r696, %r701, %r8;
	mov.b32 	%r676, 1;
	// begin inline asm
	{
    .reg .pred p;
    and.b32 %r674, %r696, %r676;    setp.ne.u32 p, %r674, 0;
    vote.ballot.sync.b32 %r674, p, 0xffffffff;
    @!p not.b32 %r674, %r674;
}

	// end inline asm
	mov.b32 	%r679, 2;
	// begin inline asm
	{
    .reg .pred p;
    and.b32 %r677, %r696, %r679;    setp.ne.u32 p, %r677, 0;
    vote.ballot.sync.b32 %r677, p, 0xffffffff;
    @!p not.b32 %r677, %r677;
}

	// end inline asm
	and.b32  	%r702, %r677, %r674;
	mov.b32 	%r682, 4;
	// begin inline asm
	{
    .reg .pred p;
    and.b32 %r680, %r696, %r682;    setp.ne.u32 p, %r680, 0;
    vote.ballot.sync.b32 %r680, p, 0xffffffff;
    @!p not.b32 %r680, %r680;
}

	// end inline asm
	and.b32  	%r703, %r680, %r702;
	mov.b32 	%r685, 8;
	// begin inline asm
	{
    .reg .pred p;
    and.b32 %r683, %r696, %r685;    setp.ne.u32 p, %r683, 0;
    vote.ballot.sync.b32 %r683, p, 0xffffffff;
    @!p not.b32 %r683, %r683;
}

	// end inline asm
	and.b32  	%r704, %r683, %r703;
	mov.b32 	%r688, 16;
	// begin inline asm
	{
    .reg .pred p;
    and.b32 %r686, %r696, %r688;    setp.ne.u32 p, %r686, 0;
    vote.ballot.sync.b32 %r686, p, 0xffffffff;
    @!p not.b32 %r686, %r686;
}

	// end inline asm
	and.b32  	%r705, %r686, %r704;
	mov.b32 	%r691, 32;
	// begin inline asm
	{
    .reg .pred p;
    and.b32 %r689, %r696, %r691;    setp.ne.u32 p, %r689, 0;
    vote.ballot.sync.b32 %r689, p, 0xffffffff;
    @!p not.b32 %r689, %r689;
}

	// end inline asm
	and.b32  	%r706, %r689, %r705;
	mov.b32 	%r694, 64;
	// begin inline asm
	{
    .reg .pred p;
    and.b32 %r692, %r696, %r694;    setp.ne.u32 p, %r692, 0;
    vote.ballot.sync.b32 %r692, p, 0xffffffff;
    @!p not.b32 %r692, %r692;
}

	// end inline asm
	and.b32  	%r707, %r692, %r706;
	mov.b32 	%r697, 128;
	// begin inline asm
	{
    .reg .pred p;
    and.b32 %r695, %r696, %r697;    setp.ne.u32 p, %r695, 0;
    vote.ballot.sync.b32 %r695, p, 0xffffffff;
    @!p not.b32 %r695, %r695;
}

	// end inline asm
	and.b32  	%r708, %r695, %r707;
	clz.b32 	%r709, %r708;
	sub.s32 	%r79, 31, %r709;
	and.b32  	%r710, %r473, %r708;
	popc.b32 	%r80, %r710;
	setp.ne.s32 	%p95, %r152, %r79;
	mov.b32 	%r1282, 0;
	@%p95 bra 	$L__BB22_151;
	shl.b32 	%r711, %r1, 5;
	and.b32  	%r712, %r711, 31744;
	mov.u32 	%r713, _ZZN3cub18CUB_300001_SM_10006detail10radix_sort29DeviceRadixSortOnesweepKernelINS1_5radix10policy_hubImmyE10Policy1000ELNS0_9SortOrderE0EmmyiiNS1_21identity_decomposer_tEEEvPT5_SB_PT3_PKSC_PT1_PKSG_PT2_PKSK_T4_iiT6_E1s;
	add.s32 	%r714, %r713, %r712;
	shr.u64 	%rd266, %rd607, %r534;
	cvt.u32.u64 	%r716, %rd266;
	and.b32  	%r717, %r716, %r8;
	shl.b32 	%r718, %r717, 2;
	add.s32 	%r719, %r714, %r718;
	atom.shared.add.u32 	%r1282, [%r719], %r80;
$L__BB22_151:
	shfl.sync.idx.b32	%r745|%p96, %r1282, %r79, 31, -1;
	add.s32 	%r83, %r80, %r745;
	shr.u64 	%rd267, %rd606, %r534;
	cvt.u32.u64 	%r747, %rd267;
	and.b32  	%r742, %r747, %r8;
	mov.b32 	%r722, 1;
	// begin inline asm
	{
    .reg .pred p;
    and.b32 %r720, %r742, %r722;    setp.ne.u32 p, %r720, 0;
    vote.ballot.sync.b32 %r720, p, 0xffffffff;
    @!p not.b32 %r720, %r720;
}

	// end inline asm
	mov.b32 	%r725, 2;
	// begin inline asm
	{
    .reg .pred p;
    and.b32 %r723, %r742, %r725;    setp.ne.u32 p, %r723, 0;
    vote.ballot.sync.b32 %r723, p, 0xffffffff;
    @!p not.b32 %r723, %r723;
}

	// end inline asm
	and.b32  	%r748, %r723, %r720;
	mov.b32 	%r728, 4;
	// begin inline asm
	{
    .reg .pred p;
    and.b32 %r726, %r742, %r728;    setp.ne.u32 p, %r726, 0;
    vote.ballot.sync.b32 %r726, p, 0xffffffff;
    @!p not.b32 %r726, %r726;
}

	// end inline asm
	and.b32  	%r749, %r726, %r748;
	mov.b32 	%r731, 8;
	// begin inline asm
	{
    .reg .pred p;
    and.b32 %r729, %r742, %r731;    setp.ne.u32 p, %r729, 0;
    vote.ballot.sync.b32 %r729, p, 0xffffffff;
    @!p not.b32 %r729, %r729;
}

	// end inline asm
	and.b32  	%r750, %r729, %r749;
	mov.b32 	%r734, 16;
	// begin inline asm
	{
    .reg .pred p;
    and.b32 %r732, %r742, %r734;    setp.ne.u32 p, %r732, 0;
    vote.ballot.sync.b32 %r732, p, 0xffffffff;
    @!p not.b32 %r732, %r732;
}

	// end inline asm
	and.b32  	%r751, %r732, %r750;
	mov.b32 	%r737, 32;
	// begin inline asm
	{
    .reg .pred p;
    and.b32 %r735, %r742, %r737;    setp.ne.u32 p, %r735, 0;
    vote.ballot.sync.b32 %r735, p, 0xffffffff;
    @!p not.b32 %r735, %r735;
}

	// end inline asm
	and.b32  	%r752, %r735, %r751;
	mov.b32 	%r740, 64;
	// begin inline asm
	{
    .reg .pred p;
    and.b32 %r738, %r742, %r740;    setp.ne.u32 p, %r738, 0;
    vote.ballot.sync.b32 %r738, p, 0xffffffff;
    @!p not.b32 %r738, %r738;
}

	// end inline asm
	and.b32  	%r753, %r738, %r752;
	mov.b32 	%r743, 128;
	// begin inline asm
	{
    .reg .pred p;
    and.b32 %r741, %r742, %r743;    setp.ne.u32 p, %r741, 0;
    vote.ballot.sync.b32 %r741, p, 0xffffffff;
    @!p not.b32 %r741, %r741;
}

	// end inline asm
	and.b32  	%r754, %r741, %r753;
	clz.b32 	%r755, %r754;
	sub.s32 	%r84, 31, %r755;
	and.b32  	%r756, %r473, %r754;
	popc.b32 	%r85, %r756;
	setp.ne.s32 	%p97, %r152, %r84;
	mov.b32 	%r1283, 0;
	@%p97 bra 	$L__BB22_153;
	shl.b32 	%r757, %r1, 5;
	and.b32  	%r758, %r757, 31744;
	mov.u32 	%r759, _ZZN3cub18CUB_300001_SM_10006detail10radix_sort29DeviceRadixSortOnesweepKernelINS1_5radix10policy_hubImmyE10Policy1000ELNS0_9SortOrderE0EmmyiiNS1_21identity_decomposer_tEEEvPT5_SB_PT3_PKSC_PT1_PKSG_PT2_PKSK_T4_iiT6_E1s;
	add.s32 	%r760, %r759, %r758;
	shr.u64 	%rd268, %rd606, %r534;
	cvt.u32.u64 	%r762, %rd268;
	and.b32  	%r763, %r762, %r8;
	shl.b32 	%r764, %r763, 2;
	add.s32 	%r765, %r760, %r764;
	atom.shared.add.u32 	%r1283, [%r765], %r85;
$L__BB22_153:
	shfl.sync.idx.b32	%r791|%p98, %r1283, %r84, 31, -1;
	add.s32 	%r88, %r85, %r791;
	shr.u64 	%rd269, %rd605, %r534;
	cvt.u32.u64 	%r793, %rd269;
	and.b32  	%r788, %r793, %r8;
	mov.b32 	%r768, 1;
	// begin inline asm
	{
    .reg .pred p;
    and.b32 %r766, %r788, %r768;    setp.ne.u32 p, %r766, 0;
    vote.ballot.sync.b32 %r766, p, 0xffffffff;
    @!p not.b32 %r766, %r766;
}

	// end inline asm
	mov.b32 	%r771, 2;
	// begin inline asm
	{
    .reg .pred p;
    and.b32 %r769, %r788, %r771;    setp.ne.u32 p, %r769, 0;
    vote.ballot.sync.b32 %r769, p, 0xffffffff;
    @!p not.b32 %r769, %r769;
}

	// end inline asm
	and.b32  	%r794, %r769, %r766;
	mov.b32 	%r774, 4;
	// begin inline asm
	{
    .reg .pred p;
    and.b32 %r772, %r788, %r774;    setp.ne.u32 p, %r772, 0;
    vote.ballot.sync.b32 %r772, p, 0xffffffff;
    @!p not.b32 %r772, %r772;
}

	// end inline asm
	and.b32  	%r795, %r772, %r794;
	mov.b32 	%r777, 8;
	// begin inline asm
	{
    .reg .pred p;
    and.b32 %r775, %r788, %r777;    setp.ne.u32 p, %r775, 0;
    vote.ballot.sync.b32 %r775, p, 0xffffffff;
    @!p not.b32 %r775, %r775;
}

	// end inline asm
	and.b32  	%r796, %r775, %r795;
	mov.b32 	%r780, 16;
	// begin inline asm
	{
    .reg .pred p;
    and.b32 %r778, %r788, %r780;    setp.ne.u32 p, %r778, 0;
    vote.ballot.sync.b32 %r778, p, 0xffffffff;
    @!p not.b32 %r778, %r778;
}

	// end inline asm
	and.b32  	%r797, %r778, %r796;
	mov.b32 	%r783, 32;
	// begin inline asm
	{
    .reg .pred p;
    and.b32 %r781, %r788, %r783;    setp.ne.u32 p, %r781, 0;
    vote.ballot.sync.b32 %r781, p, 0xffffffff;
    @!p not.b32 %r781, %r781;
}

	// end inline asm
	and.b32  	%r798, %r781, %r797;
	mov.b32 	%r786, 64;
	// begin inline asm
	{
    .reg .pred p;
    and.b32 %r784, %r788, %r786;    setp.ne.u32 p, %r784, 0;
    vote.ballot.sync.b32 %r784, p, 0xffffffff;
    @!p not.b32 %r784, %r784;
}

	// end inline asm
	and.b32  	%r799, %r784, %r798;
	mov.b32 	%r789, 128;
	// begin inline asm
	{
    .reg .pred p;
    and.b32 %r787, %r788, %r789;    setp.ne.u32 p, %r787, 0;
    vote.ballot.sync.b32 %r787, p, 0xffffffff;
    @!p not.b32 %r787, %r787;
}

	// end inline asm
	and.b32  	%r800, %r787, %r799;
	clz.b32 	%r801, %r800;
	sub.s32 	%r89, 31, %r801;
	and.b32  	%r802, %r473, %r800;
	popc.b32 	%r90, %r802;
	setp.ne.s32 	%p99, %r152, %r89;
	mov.b32 	%r1284, 0;
	@%p99 bra 	$L__BB22_155;
	shl.b32 	%r803, %r1, 5;
	and.b32  	%r804, %r803, 31744;
	mov.u32 	%r805, _ZZN3cub18CUB_300001_SM_10006detail10radix_sort29DeviceRadixSortOnesweepKernelINS1_5radix10policy_hubImmyE10Policy1000ELNS0_9SortOrderE0EmmyiiNS1_21identity_decomposer_tEEEvPT5_SB_PT3_PKSC_PT1_PKSG_PT2_PKSK_T4_iiT6_E1s;
	add.s32 	%r806, %r805, %r804;
	shr.u64 	%rd270, %rd605, %r534;
	cvt.u32.u64 	%r808, %rd270;
	and.b32  	%r809, %r808, %r8;
	shl.b32 	%r810, %r809, 2;
	add.s32 	%r811, %r806, %r810;
	atom.shared.add.u32 	%r1284, [%r811], %r90;
$L__BB22_155:
	shfl.sync.idx.b32	%r837|%p100, %r1284, %r89, 31, -1;
	add.s32 	%r93, %r90, %r837;
	shr.u64 	%rd271, %rd604, %r534;
	cvt.u32.u64 	%r839, %rd271;
	and.b32  	%r834, %r839, %r8;
	mov.b32 	%r814, 1;
	// begin inline asm
	{
    .reg .pred p;
    and.b32 %r812, %r834, %r814;    setp.ne.u32 p, %r812, 0;
    vote.ballot.sync.b32 %r812, p, 0xffffffff;
    @!p not.b32 %r812, %r812;
}

	// end inline asm
	mov.b32 	%r817, 2;
	// begin inline asm
	{
    .reg .pred p;
    and.b32 %r815, %r834, %r817;    setp.ne.u32 p, %r815, 0;
    vote.ballot.sync.b32 %r815, p, 0xffffffff;
    @!p not.b32 %r815, %r815;
}

	// end inline asm
	and.b32  	%r840, %r815, %r812;
	mov.b32 	%r820, 4;
	// begin inline asm
	{
    .reg .pred p;
    and.b32 %r818, %r834, %r820;    setp.ne.u32 p, %r818, 0;
    vote.ballot.sync.b32 %r818, p, 0xffffffff;
    @!p not.b32 %r818, %r818;
}

	// end inline asm
	and.b32  	%r841, %r818, %r840;
	mov.b32 	%r823, 8;
	// begin inline asm
	{
    .reg .pred p;
    and.b32 %r821, %r834, %r823;    setp.ne.u32 p, %r821, 0;
    vote.ballot.sync.b32 %r821, p, 0xffffffff;
    @!p not.b32 %r821, %r821;
}

	// end inline asm
	and.b32  	%r842, %r821, %r841;
	mov.b32 	%r826, 16;
	// begin inline asm
	{
    .reg .pred p;
    and.b32 %r824, %r834, %r826;    setp.ne.u32 p, %r824, 0;
    vote.ballot.sync.b32 %r824, p, 0xffffffff;
    @!p not.b32 %r824, %r824;
}

	// end inline asm
	and.b32  	%r843, %r824, %r842;
	mov.b32 	%r829, 32;
	// begin inline asm
	{
    .reg .pred p;
    and.b32 %r827, %r834, %r829;    setp.ne.u32 p, %r827, 0;
    vote.ballot.sync.b32 %r827, p, 0xffffffff;
    @!p not.b32 %r827, %r827;
}

	// end inline asm
	and.b32  	%r844, %r827, %r843;
	mov.b32 	%r832, 64;
	// begin inline asm
	{
    .reg .pred p;
    and.b32 %r830, %r834, %r832;    setp.ne.u32 p, %r830, 0;
    vote.ballot.sync.b32 %r830, p, 0xffffffff;
    @!p not.b32 %r830, %r830;
}

	// end inline asm
	and.b32  	%r845, %r830, %r844;
	mov.b32 	%r835, 128;
	// begin inline asm
	{
    .reg .pred p;
    and.b32 %r833, %r834, %r835;    setp.ne.u32 p, %r833, 0;
    vote.ballot.sync.b32 %r833, p, 0xffffffff;
    @!p not.b32 %r833, %r833;
}

	// end inline asm
	and.b32  	%r846, %r833, %r845;
	clz.b32 	%r847, %r846;
	sub.s32 	%r94, 31, %r847;
	and.b32  	%r848, %r473, %r846;
	popc.b32 	%r95, %r848;
	setp.ne.s32 	%p101, %r152, %r94;
	mov.b32 	%r1285, 0;
	@%p101 bra 	$L__BB22_157;
	shl.b32 	%r849, %r1, 5;
	and.b32  	%r850, %r849, 31744;
	mov.u32 	%r851, _ZZN3cub18CUB_300001_SM_10006detail10radix_sort29DeviceRadixSortOnesweepKernelINS1_5radix10policy_hubImmyE10Policy1000ELNS0_9SortOrderE0EmmyiiNS1_21identity_decomposer_tEEEvPT5_SB_PT3_PKSC_PT1_PKSG_PT2_PKSK_T4_iiT6_E1s;
	add.s32 	%r852, %r851, %r850;
	shr.u64 	%rd272, %rd604, %r534;
	cvt.u32.u64 	%r854, %rd272;
	and.b32  	%r855, %r854, %r8;
	shl.b32 	%r856, %r855, 2;
	add.s32 	%r857, %r852, %r856;
	atom.shared.add.u32 	%r1285, [%r857], %r95;
$L__BB22_157:
	shfl.sync.idx.b32	%r883|%p102, %r1285, %r94, 31, -1;
	add.s32 	%r98, %r95, %r883;
	shr.u64 	%rd273, %rd603, %r534;
	cvt.u32.u64 	%r885, %rd273;
	and.b32  	%r880, %r885, %r8;
	mov.b32 	%r860, 1;
	// begin inline asm
	{
    .reg .pred p;
    and.b32 %r858, %r880, %r860;    setp.ne.u32 p, %r858, 0;
    vote.ballot.sync.b32 %r858, p, 0xffffffff;
    @!p not.b32 %r858, %r858;
}

	// end inline asm
	mov.b32 	%r863, 2;
	// begin inline asm
	{
    .reg .pred p;
    and.b32 %r861, %r880, %r863;    setp.ne.u32 p, %r861, 0;
    vote.ballot.sync.b32 %r861, p, 0xffffffff;
    @!p not.b32 %r861, %r861;
}

	// end inline asm
	and.b32  	%r886, %r861, %r858;
	mov.b32 	%r866, 4;
	// begin inline asm
	{
    .reg .pred p;
    and.b32 %r864, %r880, %r866;    setp.ne.u32 p, %r864, 0;
    vote.ballot.sync.b32 %r864, p, 0xffffffff;
    @!p not.b32 %r864, %r864;
}

	// end inline asm
	and.b32  	%r887, %r864, %r886;
	mov.b32 	%r869, 8;
	// begin inline asm
	{
    .reg .pred p;
    and.b32 %r867, %r880, %r869;    setp.ne.u32 p, %r867, 0;
    vote.ballot.sync.b32 %r867, p, 0xffffffff;
    @!p not.b32 %r867, %r867;
}

	// end inline asm
	and.b32  	%r888, %r867, %r887;
	mov.b32 	%r872, 16;
	// begin inline asm
	{
    .reg .pred p;
    and.b32 %r870, %r880, %r872;    setp.ne.u32 p, %r870, 0;
    vote.ballot.sync.b32 %r870, p, 0xffffffff;
    @!p not.b32 %r870, %r870;
}

	// end inline asm
	and.b32  	%r889, %r870, %r888;
	mov.b32 	%r875, 32;
	// begin inline asm
	{
    .reg .pred p;
    and.b32 %r873, %r880, %r875;    setp.ne.u32 p, %r873, 0;
    vote.ballot.sync.b32 %r873, p, 0xffffffff;
    @!p not.b32 %r873, %r873;
}

	// end inline asm
	and.b32  	%r890, %r873, %r889;
	mov.b32 	%r878, 64;
	// begin inline asm
	{
    .reg .pred p;
    and.b32 %r876, %r880, %r878;    setp.ne.u32 p, %r876, 0;
    vote.ballot.sync.b32 %r876, p, 0xffffffff;
    @!p not.b32 %r876, %r876;
}

	// end inline asm
	and.b32  	%r891, %r876, %r890;
	mov.b32 	%r881, 128;
	// begin inline asm
	{
    .reg .pred p;
    and.b32 %r879, %r880, %r881;    setp.ne.u32 p, %r879, 0;
    vote.ballot.sync.b32 %r879, p, 0xffffffff;
    @!p not.b32 %r879, %r879;
}

	// end inline asm
	and.b32  	%r892, %r879, %r891;
	clz.b32 	%r893, %r892;
	sub.s32 	%r99, 31, %r893;
	and.b32  	%r894, %r473, %r892;
	popc.b32 	%r100, %r894;
	setp.ne.s32 	%p103, %r152, %r99;
	mov.b32 	%r1286, 0;
	@%p103 bra 	$L__BB22_159;
	shl.b32 	%r895, %r1, 5;
	and.b32  	%r896, %r895, 31744;
	mov.u32 	%r897, _ZZN3cub18CUB_300001_SM_10006detail10radix_sort29DeviceRadixSortOnesweepKernelINS1_5radix10policy_hubImmyE10Policy1000ELNS0_9SortOrderE0EmmyiiNS1_21identity_decomposer_tEEEvPT5_SB_PT3_PKSC_PT1_PKSG_PT2_PKSK_T4_iiT6_E1s;
	add.s32 	%r898, %r897, %r896;
	shr.u64 	%rd274, %rd603, %r534;
	cvt.u32.u64 	%r900, %rd274;
	and.b32  	%r901, %r900, %r8;
	shl.b32 	%r902, %r901, 2;
	add.s32 	%r903, %r898, %r902;
	atom.shared.add.u32 	%r1286, [%r903], %r100;
$L__BB22_159:
	shfl.sync.idx.b32	%r929|%p104, %r1286, %r99, 31, -1;
	add.s32 	%r103, %r100, %r929;
	shr.u64 	%rd275, %rd602, %r534;
	cvt.u32.u64 	%r931, %rd275;
	and.b32  	%r926, %r931, %r8;
	mov.b32 	%r906, 1;
	// begin inline asm
	{
    .reg .pred p;
    and.b32 %r904, %r926, %r906;    setp.ne.u32 p, %r904, 0;
    vote.ballot.sync.b32 %r904, p, 0xffffffff;
    @!p not.b32 %r904, %r904;
}

	// end inline asm
	mov.b32 	%r909, 2;
	// begin inline asm
	{
    .reg .pred p;
    and.b32 %r907, %r926, %r909;    setp.ne.u32 p, %r907, 0;
    vote.ballot.sync.b32 %r907, p, 0xffffffff;
    @!p not.b32 %r907, %r907;
}

	// end inline asm
	and.b32  	%r932, %r907, %r904;
	mov.b32 	%r912, 4;
	// begin inline asm
	{
    .reg .pred p;
    and.b32 %r910, %r926, %r912;    setp.ne.u32 p, %r910, 0;
    vote.ballot.sync.b32 %r910, p, 0xffffffff;
    @!p not.b32 %r910, %r910;
}

	// end inline asm
	and.b32  	%r933, %r910, %r932;
	mov.b32 	%r915, 8;
	// begin inline asm
	{
    .reg .pred p;
    and.b32 %r913, %r926, %r915;    setp.ne.u32 p, %r913, 0;
    vote.ballot.sync.b32 %r913, p, 0xffffffff;
    @!p not.b32 %r913, %r913;
}

	// end inline asm
	and.b32  	%r934, %r913, %r933;
	mov.b32 	%r918, 16;
	// begin inline asm
	{
    .reg .pred p;
    and.b32 %r916, %r926, %r918;    setp.ne.u32 p, %r916, 0;
    vote.ballot.sync.b32 %r916, p, 0xffffffff;
    @!p not.b32 %r916, %r916;
}

	// end inline asm
	and.b32  	%r935, %r916, %r934;
	mov.b32 	%r921, 32;
	// begin inline asm
	{
    .reg .pred p;
    and.b32 %r919, %r926, %r921;    setp.ne.u32 p, %r919, 0;
    vote.ballot.sync.b32 %r919, p, 0xffffffff;
    @!p not.b32 %r919, %r919;
}

	// end inline asm
	and.b32  	%r936, %r919, %r935;
	mov.b32 	%r924, 64;
	// begin inline asm
	{
    .reg .pred p;
    and.b32 %r922, %r926, %r924;    setp.ne.u32 p, %r922, 0;
    vote.ballot.sync.b32 %r922, p, 0xffffffff;
    @!p not.b32 %r922, %r922;
}

	// end inline asm
	and.b32  	%r937, %r922, %r936;
	mov.b32 	%r927, 128;
	// begin inline asm
	{
    .reg .pred p;
    and.b32 %r925, %r926, %r927;    setp.ne.u32 p, %r925, 0;
    vote.ballot.sync.b32 %r925, p, 0xffffffff;
    @!p not.b32 %r925, %r925;
}

	// end inline asm
	and.b32  	%r938, %r925, %r937;
	clz.b32 	%r939, %r938;
	sub.s32 	%r104, 31, %r939;
	and.b32  	%r940, %r473, %r938;
	popc.b32 	%r105, %r940;
	setp.ne.s32 	%p105, %r152, %r104;
	mov.b32 	%r1287, 0;
	@%p105 bra 	$L__BB22_161;
	shl.b32 	%r941, %r1, 5;
	and.b32  	%r942, %r941, 31744;
	mov.u32 	%r943, _ZZN3cub18CUB_300001_SM_10006detail10radix_sort29DeviceRadixSortOnesweepKernelINS1_5radix10policy_hubImmyE10Policy1000ELNS0_9SortOrderE0EmmyiiNS1_21identity_decomposer_tEEEvPT5_SB_PT3_PKSC_PT1_PKSG_PT2_PKSK_T4_iiT6_E1s;
	add.s32 	%r944, %r943, %r942;
	shr.u64 	%rd276, %rd602, %r534;
	cvt.u32.u64 	%r946, %rd276;
	and.b32  	%r947, %r946, %r8;
	shl.b32 	%r948, %r947, 2;
	add.s32 	%r949, %r944, %r948;
	atom.shared.add.u32 	%r1287, [%r949], %r105;
$L__BB22_161:
	shfl.sync.idx.b32	%r975|%p106, %r1287, %r104, 31, -1;
	add.s32 	%r108, %r105, %r975;
	shr.u64 	%rd277, %rd601, %r534;
	cvt.u32.u64 	%r977, %rd277;
	and.b32  	%r972, %r977, %r8;
	mov.b32 	%r952, 1;
	// begin inline asm
	{
    .reg .pred p;
    and.b32 %r950, %r972, %r952;    setp.ne.u32 p, %r950, 0;
    vote.ballot.sync.b32 %r950, p, 0xffffffff;
    @!p not.b32 %r950, %r950;
}

	// end inline asm
	mov.b32 	%r955, 2;
	// begin inline asm
	{
    .reg .pred p;
    and.b32 %r953, %r972, %r955;    setp.ne.u32 p, %r953, 0;
    vote.ballot.sync.b32 %r953, p, 0xffffffff;
    @!p not.b32 %r953, %r953;
}

	// end inline asm
	and.b32  	%r978, %r953, %r950;
	mov.b32 	%r958, 4;
	// begin inline asm
	{
    .reg .pred p;
    and.b32 %r956, %r972, %r958;    setp.ne.u32 p, %r956, 0;
    vote.ballot.sync.b32 %r956, p, 0xffffffff;
    @!p not.b32 %r956, %r956;
}

	// end inline asm
	and.b32  	%r979, %r956, %r978;
	mov.b32 	%r961, 8;
	// begin inline asm
	{
    .reg .pred p;
    and.b32 %r959, %r972, %r961;    setp.ne.u32 p, %r959, 0;
    vote.ballot.sync.b32 %r959, p, 0xffffffff;
    @!p not.b32 %r959, %r959;
}

	// end inline asm
	and.b32  	%r980, %r959, %r979;
	mov.b32 	%r964, 16;
	// begin inline asm
	{
    .reg .pred p;
    and.b32 %r962, %r972, %r964;    setp.ne.u32 p, %r962, 0;
    vote.ballot.sync.b32 %r962, p, 0xffffffff;
    @!p not.b32 %r962, %r962;
}

	// end inline asm
	and.b32  	%r981, %r962, %r980;
	mov.b32 	%r967, 32;
	// begin inline asm
	{
    .reg .pred p;
    and.b32 %r965, %r972, %r967;    setp.ne.u32 p, %r965, 0;
    vote.ballot.sync.b32 %r965, p, 0xffffffff;
    @!p not.b32 %r965, %r965;
}

	// end inline asm
	and.b32  	%r982, %r965, %r981;
	mov.b32 	%r970, 64;
	// begin inline asm
	{
    .reg .pred p;
    and.b32 %r968, %r972, %r970;    setp.ne.u32 p, %r968, 0;
    vote.ballot.sync.b32 %r968, p, 0xffffffff;
    @!p not.b32 %r968, %r968;
}

	// end inline asm
	and.b32  	%r983, %r968, %r982;
	mov.b32 	%r973, 128;
	// begin inline asm
	{
    .reg .pred p;
    and.b32 %r971, %r972, %r973;    setp.ne.u32 p, %r971, 0;
    vote.ballot.sync.b32 %r971, p, 0xffffffff;
    @!p not.b32 %r971, %r971;
}

	// end inline asm
	and.b32  	%r984, %r971, %r983;
	clz.b32 	%r985, %r984;
	sub.s32 	%r109, 31, %r985;
	and.b32  	%r986, %r473, %r984;
	popc.b32 	%r110, %r986;
	setp.ne.s32 	%p107, %r152, %r109;
	mov.b32 	%r1288, 0;
	@%p107 bra 	$L__BB22_163;
	shl.b32 	%r987, %r1, 5;
	and.b32  	%r988, %r987, 31744;
	mov.u32 	%r989, _ZZN3cub18CUB_300001_SM_10006detail10radix_sort29DeviceRadixSortOnesweepKernelINS1_5radix10policy_hubImmyE10Policy1000ELNS0_9SortOrderE0EmmyiiNS1_21identity_decomposer_tEEEvPT5_SB_PT3_PKSC_PT1_PKSG_PT2_PKSK_T4_iiT6_E1s;
	add.s32 	%r990, %r989, %r988;
	shr.u64 	%rd278, %rd601, %r534;
	cvt.u32.u64 	%r992, %rd278;
	and.b32  	%r993, %r992, %r8;
	shl.b32 	%r994, %r993, 2;
	add.s32 	%r995, %r990, %r994;
	atom.shared.add.u32 	%r1288, [%r995], %r110;
$L__BB22_163:
	shfl.sync.idx.b32	%r996|%p109, %r1288, %r109, 31, -1;
	add.s32 	%r997, %r110, %r996;
	bar.sync 	0;
	shl.b32 	%r998, %r58, 3;
	mov.u32 	%r999, _ZZN3cub18CUB_300001_SM_10006detail10radix_sort29DeviceRadixSortOnesweepKernelINS1_5radix10policy_hubImmyE10Policy1000ELNS0_9SortOrderE0EmmyiiNS1_21identity_decomposer_tEEEvPT5_SB_PT3_PKSC_PT1_PKSG_PT2_PKSK_T4_iiT6_E1s;
	add.s32 	%r113, %r999, %r998;
	st.shared.u64 	[%r113+-8], %rd612;
	shl.b32 	%r1000, %r63, 3;
	add.s32 	%r114, %r999, %r1000;
	st.shared.u64 	[%r114+-8], %rd611;
	shl.b32 	%r1001, %r68, 3;
	add.s32 	%r115, %r999, %r1001;
	st.shared.u64 	[%r115+-8], %rd610;
	shl.b32 	%r1002, %r73, 3;
	add.s32 	%r116, %r999, %r1002;
	st.shared.u64 	[%r116+-8], %rd609;
	shl.b32 	%r1003, %r78, 3;
	add.s32 	%r117, %r999, %r1003;
	st.shared.u64 	[%r117+-8], %rd608;
	shl.b32 	%r1004, %r83, 3;
	add.s32 	%r118, %r999, %r1004;
	st.shared.u64 	[%r118+-8], %rd607;
	shl.b32 	%r1005, %r88, 3;
	add.s32 	%r119, %r999, %r1005;
	st.shared.u64 	[%r119+-8], %rd606;
	shl.b32 	%r1006, %r93, 3;
	add.s32 	%r120, %r999, %r1006;
	st.shared.u64 	[%r120+-8], %rd605;
	shl.b32 	%r1007, %r98, 3;
	add.s32 	%r121, %r999, %r1007;
	st.shared.u64 	[%r121+-8], %rd604;
	shl.b32 	%r1008, %r103, 3;
	add.s32 	%r122, %r999, %r1008;
	st.shared.u64 	[%r122+-8], %rd603;
	shl.b32 	%r1009, %r108, 3;
	add.s32 	%r123, %r999, %r1009;
	st.shared.u64 	[%r123+-8], %rd602;
	shl.b32 	%r1010, %r997, 3;
	add.s32 	%r124, %r999, %r1010;
	st.shared.u64 	[%r124+-8], %rd601;
	shl.b32 	%r1011, %r1, 3;
	add.s32 	%r1012, %r999, %r1011;
	add.s32 	%r125, %r1012, 36864;
	@%p24 bra 	$L__BB22_171;
	ld.param.u64 	%rd588, [_ZN3cub18CUB_300001_SM_10006detail10radix_sort29DeviceRadixSortOnesweepKernelINS1_5radix10policy_hubImmyE10Policy1000ELNS0_9SortOrderE0EmmyiiNS1_21identity_decomposer_tEEEvPT5_SB_PT3_PKSC_PT1_PKSG_PT2_PKSK_T4_iiT6__param_3];
	cvta.to.global.u64 	%rd279, %rd588;
	shl.b64 	%rd280, %rd58, 3;
	add.s64 	%rd281, %rd279, %rd280;
	ld.global.u64 	%rd282, [%rd281];
	cvt.s64.s32 	%rd283, %r52;
	sub.s64 	%rd637, %rd282, %rd283;
	st.shared.u64 	[%r125], %rd637;
	setp.lt.s32 	%p110, %r4, 1;
	mov.u32 	%r1292, %r1272;
	@%p110 bra 	$L__BB22_170;
	mov.b32 	%r1290, -1;
	mov.u32 	%r1289, %r4;
	mov.u32 	%r1292, %r1272;
$L__BB22_166:
	add.s32 	%r129, %r1289, -1;
	shl.b32 	%r1014, %r129, 8;
	add.s32 	%r1015, %r1014, %r1;
	mul.wide.s32 	%rd284, %r1015, 4;
	add.s64 	%rd114, %rd3, %rd284;
$L__BB22_167:
	membar.cta;
	ld.volatile.global.u32 	%r130, [%rd114];
	setp.eq.s32 	%p111, %r130, 0;
	@%p111 bra 	$L__BB22_167;
	and.b32  	%r1016, %r130, 1073741823;
	add.s32 	%r1292, %r1016, %r1292;
	setp.gt.s32 	%p112, %r130, -1;
	vote.sync.ballot.b32 	%r1290, %p112, %r1290;
	setp.gt.u32 	%p114, %r1289, 1;
	and.pred  	%p115, %p112, %p114;
	mov.u32 	%r1289, %r129;
	@%p115 bra 	$L__BB22_166;
	ld.shared.u64 	%rd637, [%r125];
$L__BB22_170:
	or.b32  	%r1017, %r1292, -2147483648;
	st.volatile.global.u32 	[%rd55], %r1017;
	sub.s32 	%r1018, %r1292, %r1272;
	cvt.s64.s32 	%rd285, %r1018;
	add.s64 	%rd286, %rd637, %rd285;
	st.shared.u64 	[%r125], %rd286;
$L__BB22_171:
	ld.param.u64 	%rd585, [_ZN3cub18CUB_300001_SM_10006detail10radix_sort29DeviceRadixSortOnesweepKernelINS1_5radix10policy_hubImmyE10Policy1000ELNS0_9SortOrderE0EmmyiiNS1_21identity_decomposer_tEEEvPT5_SB_PT3_PKSC_PT1_PKSG_PT2_PKSK_T4_iiT6__param_2];
	setp.gt.u32 	%p116, %r1, 255;
	setp.lt.s32 	%p117, %r5, %r149;
	setp.eq.s64 	%p118, %rd585, 0;
	or.pred  	%p119, %p118, %p117;
	or.pred  	%p120, %p116, %p119;
	@%p120 bra 	$L__BB22_173;
	ld.param.u64 	%rd586, [_ZN3cub18CUB_300001_SM_10006detail10radix_sort29DeviceRadixSortOnesweepKernelINS1_5radix10policy_hubImmyE10Policy1000ELNS0_9SortOrderE0EmmyiiNS1_21identity_decomposer_tEEEvPT5_SB_PT3_PKSC_PT1_PKSG_PT2_PKSK_T4_iiT6__param_2];
	ld.shared.u64 	%rd287, [%r125];
	cvt.s64.s32 	%rd288, %r1272;
	cvt.s64.s32 	%rd289, %r52;
	add.s64 	%rd290, %rd289, %rd288;
	add.s64 	%rd291, %rd290, %rd287;
	cvta.to.global.u64 	%rd292, %rd586;
	shl.b64 	%rd293, %rd58, 3;
	add.s64 	%rd294, %rd292, %rd293;
	st.global.u64 	[%rd294], %rd291;
$L__BB22_173:
	setp.gt.s32 	%p121, %r5, %r149;
	bar.sync 	0;
	@%p121 bra 	$L__BB22_175;
	ld.shared.u64 	%rd295, [%r125+-36864];
	shr.u64 	%rd296, %rd295, %r534;
	cvt.u32.u64 	%r1020, %rd296;
	and.b32  	%r1021, %r1020, %r8;
	shl.b32 	%r1022, %r1021, 3;
	add.s32 	%r1024, %r999, 36864;
	add.s32 	%r1025, %r1024, %r1022;
	ld.shared.u64 	%rd297, [%r1025];
	add.s64 	%rd298, %rd297, %rd58;
	shl.b64 	%rd299, %rd298, 3;
	add.s64 	%rd300, %rd2, %rd299;
	st.global.u64 	[%rd300], %rd295;
	bar.warp.sync 	-1;
	ld.shared.u64 	%rd301, [%r125+-33792];
	shr.u64 	%rd302, %rd301, %r534;
	cvt.u32.u64 	%r1026, %rd302;
	and.b32  	%r1027, %r1026, %r8;
	shl.b32 	%r1028, %r1027, 3;
	add.s32 	%r1029, %r1024, %r1028;
	ld.shared.u64 	%rd303, [%r1029];
	add.s64 	%rd304, %rd303, %rd58;
	shl.b64 	%rd305, %rd304, 3;
	add.s64 	%rd306, %rd2, %rd305;
	st.global.u64 	[%rd306+3072], %rd301;
	bar.warp.sync 	-1;
	ld.shared.u64 	%rd307, [%r125+-30720];
	shr.u64 	%rd308, %rd307, %r534;
	cvt.u32.u64 	%r1030, %rd308;
	and.b32  	%r1031, %r1030, %r8;
	shl.b32 	%r1032, %r1031, 3;
	add.s32 	%r1033, %r1024, %r1032;
	ld.shared.u64 	%rd309, [%r1033];
	add.s64 	%rd310, %rd309, %rd58;
	shl.b64 	%rd311, %rd310, 3;
	add.s64 	%rd312, %rd2, %rd311;
	st.global.u64 	[%rd312+6144], %rd307;
	bar.warp.sync 	-1;
	ld.shared.u64 	%rd313, [%r125+-27648];
	shr.u64 	%rd314, %rd313, %r534;
	cvt.u32.u64 	%r1034, %rd314;
	and.b32  	%r1035, %r1034, %r8;
	shl.b32 	%r1036, %r1035, 3;
	add.s32 	%r1037, %r1024, %r1036;
	ld.shared.u64 	%rd315, [%r1037];
	add.s64 	%rd316, %rd315, %rd58;
	shl.b64 	%rd317, %rd316, 3;
	add.s64 	%rd318, %rd2, %rd317;
	st.global.u64 	[%rd318+9216], %rd313;
	bar.warp.sync 	-1;
	ld.shared.u64 	%rd319, [%r125+-24576];
	shr.u64 	%rd320, %rd319, %r534;
	cvt.u32.u64 	%r1038, %rd320;
	and.b32  	%r1039, %r1038, %r8;
	shl.b32 	%r1040, %r1039, 3;
	add.s32 	%r1041, %r1024, %r1040;
	ld.shared.u64 	%rd321, [%r1041];
	add.s64 	%rd322, %rd321, %rd58;
	shl.b64 	%rd323, %rd322, 3;
	add.s64 	%rd324, %rd2, %rd323;
	st.global.u64 	[%rd324+12288], %rd319;
	bar.warp.sync 	-1;
	ld.shared.u64 	%rd325, [%r125+-21504];
	shr.u64 	%rd326, %rd325, %r534;
	cvt.u32.u64 	%r1042, %rd326;
	and.b32  	%r1043, %r1042, %r8;
	shl.b32 	%r1044, %r1043, 3;
	add.s32 	%r1045, %r1024, %r1044;
	ld.shared.u64 	%rd327, [%r1045];
	add.s64 	%rd328, %rd327, %rd58;
	shl.b64 	%rd329, %rd328, 3;
	add.s64 	%rd330, %rd2, %rd329;
	st.global.u64 	[%rd330+15360], %rd325;
	bar.warp.sync 	-1;
	ld.shared.u64 	%rd331, [%r125+-18432];
	shr.u64 	%rd332, %rd331, %r534;
	cvt.u32.u64 	%r1046, %rd332;
	and.b32  	%r1047, %r1046, %r8;
	shl.b32 	%r1048, %r1047, 3;
	add.s32 	%r1049, %r1024, %r1048;
	ld.shared.u64 	%rd333, [%r1049];
	add.s64 	%rd334, %rd333, %rd58;
	shl.b64 	%rd335, %rd334, 3;
	add.s64 	%rd336, %rd2, %rd335;
	st.global.u64 	[%rd336+18432], %rd331;
	bar.warp.sync 	-1;
	ld.shared.u64 	%rd337, [%r125+-15360];
	shr.u64 	%rd338, %rd337, %r534;
	cvt.u32.u64 	%r1050, %rd338;
	and.b32  	%r1051, %r1050, %r8;
	shl.b32 	%r1052, %r1051, 3;
	add.s32 	%r1053, %r1024, %r1052;
	ld.shared.u64 	%rd339, [%r1053];
	add.s64 	%rd340, %rd339, %rd58;
	shl.b64 	%rd341, %rd340, 3;
	add.s64 	%rd342, %rd2, %rd341;
	st.global.u64 	[%rd342+21504], %rd337;
	bar.warp.sync 	-1;
	ld.shared.u64 	%rd343, [%r125+-12288];
	shr.u64 	%rd344, %rd343, %r534;
	cvt.u32.u64 	%r1054, %rd344;
	and.b32  	%r1055, %r1054, %r8;
	shl.b32 	%r1056, %r1055, 3;
	add.s32 	%r1057, %r1024, %r1056;
	ld.shared.u64 	%rd345, [%r1057];
	add.s64 	%rd346, %rd345, %rd58;
	shl.b64 	%rd347, %rd346, 3;
	add.s64 	%rd348, %rd2, %rd347;
	st.global.u64 	[%rd348+24576], %rd343;
	bar.warp.sync 	-1;
	ld.shared.u64 	%rd349, [%r125+-9216];
	shr.u64 	%rd350, %rd349, %r534;
	cvt.u32.u64 	%r1058, %rd350;
	and.b32  	%r1059, %r1058, %r8;
	shl.b32 	%r1060, %r1059, 3;
	add.s32 	%r1061, %r1024, %r1060;
	ld.shared.u64 	%rd351, [%r1061];
	add.s64 	%rd352, %rd351, %rd58;
	shl.b64 	%rd353, %rd352, 3;
	add.s64 	%rd354, %rd2, %rd353;
	st.global.u64 	[%rd354+27648], %rd349;
	bar.warp.sync 	-1;
	ld.shared.u64 	%rd355, [%r125+-6144];
	shr.u64 	%rd356, %rd355, %r534;
	cvt.u32.u64 	%r1062, %rd356;
	and.b32  	%r1063, %r1062, %r8;
	shl.b32 	%r1064, %r1063, 3;
	add.s32 	%r1065, %r1024, %r1064;
	ld.shared.u64 	%rd357, [%r1065];
	add.s64 	%rd358, %rd357, %rd58;
	shl.b64 	%rd359, %rd358, 3;
	add.s64 	%rd360, %rd2, %rd359;
	st.global.u64 	[%rd360+30720], %rd355;
	bar.warp.sync 	-1;
	ld.shared.u64 	%rd361, [%r125+-3072];
	shr.u64 	%rd362, %rd361, %r534;
	cvt.u32.u64 	%r1066, %rd362;
	and.b32  	%r1067, %r1066, %r8;
	shl.b32 	%r1068, %r1067, 3;
	add.s32 	%r1069, %r1024, %r1068;
	ld.shared.u64 	%rd363, [%r1069];
	add.s64 	%rd364, %rd363, %rd58;
	shl.b64 	%rd365, %rd364, 3;
	add.s64 	%rd366, %rd2, %rd365;
	st.global.u64 	[%rd366+33792], %rd361;
	bar.warp.sync 	-1;
	bra.uni 	$L__BB22_200;
$L__BB22_175:
	mad.lo.s32 	%r134, %r4, -4608, %r149;
	setp.ge.s32 	%p122, %r1, %r134;
	@%p122 bra 	$L__BB22_177;
	ld.shared.u64 	%rd367, [%r125+-36864];
	shr.u64 	%rd368, %rd367, %r534;
	cvt.u32.u64 	%r1071, %rd368;
	and.b32  	%r1072, %r1071, %r8;
	shl.b32 	%r1073, %r1072, 3;
	add.s32 	%r1075, %r999, %r1073;
	ld.shared.u64 	%rd369, [%r1075+36864];
	add.s64 	%rd370, %rd369, %rd58;
	shl.b64 	%rd371, %rd370, 3;
	add.s64 	%rd372, %rd2, %rd371;
	st.global.u64 	[%rd372], %rd367;
$L__BB22_177:
	bar.warp.sync 	-1;
	add.s32 	%r1076, %r1, 384;
	setp.ge.s32 	%p123, %r1076, %r134;
	@%p123 bra 	$L__BB22_179;
	ld.shared.u64 	%rd373, [%r125+-33792];
	shr.u64 	%rd374, %rd373, %r534;
	cvt.u32.u64 	%r1078, %rd374;
	and.b32  	%r1079, %r1078, %r8;
	shl.b32 	%r1080, %r1079, 3;
	add.s32 	%r1082, %r999, %r1080;
	ld.shared.u64 	%rd375, [%r1082+36864];
	add.s64 	%rd376, %rd375, %rd58;
	shl.b64 	%rd377, %rd376, 3;
	add.s64 	%rd378, %rd2, %rd377;
	st.global.u64 	[%rd378+3072], %rd373;
$L__BB22_179:
	bar.warp.sync 	-1;
	add.s32 	%r1083, %r1, 768;
	setp.ge.s32 	%p124, %r1083, %r134;
	@%p124 bra 	$L__BB22_181;
	ld.shared.u64 	%rd379, [%r125+-30720];
	shr.u64 	%rd380, %rd379, %r534;
	cvt.u32.u64 	%r1085, %rd380;
	and.b32  	%r1086, %r1085, %r8;
	shl.b32 	%r1087, %r1086, 3;
	add.s32 	%r1089, %r999, %r1087;
	ld.shared.u64 	%rd381, [%r1089+36864];
	add.s64 	%rd382, %rd381, %rd58;
	shl.b64 	%rd383, %rd382, 3;
	add.s64 	%rd384, %rd2, %rd383;
	st.global.u64 	[%rd384+6144], %rd379;
$L__BB22_181:
	bar.warp.sync 	-1;
	add.s32 	%r1090, %r1, 1152;
	setp.ge.s32 	%p125, %r1090, %r134;
	@%p125 bra 	$L__BB22_183;
	ld.shared.u64 	%rd385, [%r125+-27648];
	shr.u64 	%rd386, %rd385, %r534;
	cvt.u32.u64 	%r1092, %rd386;
	and.b32  	%r1093, %r1092, %r8;
	shl.b32 	%r1094, %r1093, 3;
	add.s32 	%r1096, %r999, %r1094;
	ld.shared.u64 	%rd387, [%r1096+36864];
	add.s64 	%rd388, %rd387, %rd58;
	shl.b64 	%rd389, %rd388, 3;
	add.s64 	%rd390, %rd2, %rd389;
	st.global.u64 	[%rd390+9216], %rd385;
$L__BB22_183:
	bar.warp.sync 	-1;
	add.s32 	%r1097, %r1, 1536;
	setp.ge.s32 	%p126, %r1097, %r134;
	@%p126 bra 	$L__BB22_185;
	ld.shared.u64 	%rd391, [%r125+-24576];
	shr.u64 	%rd392, %rd391, %r534;
	cvt.u32.u64 	%r1099, %rd392;
	and.b32  	%r1100, %r1099, %r8;
	shl.b32 	%r1101, %r1100, 3;
	add.s32 	%r1103, %r999, %r1101;
	ld.shared.u64 	%rd393, [%r1103+36864];
	add.s64 	%rd394, %rd393, %rd58;
	shl.b64 	%rd395, %rd394, 3;
	add.s64 	%rd396, %rd2, %rd395;
	st.global.u64 	[%rd396+12288], %rd391;
$L__BB22_185:
	bar.warp.sync 	-1;
	add.s32 	%r1104, %r1, 1920;
	setp.ge.s32 	%p127, %r1104, %r134;
	@%p127 bra 	$L__BB22_187;
	ld.shared.u64 	%rd397, [%r125+-21504];
	shr.u64 	%rd398, %rd397, %r534;
	cvt.u32.u64 	%r1106, %rd398;
	and.b32  	%r1107, %r1106, %r8;
	shl.b32 	%r1108, %r1107, 3;
	add.s32 	%r1110, %r999, %r1108;
	ld.shared.u64 	%rd399, [%r1110+36864];
	add.s64 	%rd400, %rd399, %rd58;
	shl.b64 	%rd401, %rd400, 3;
	add.s64 	%rd402, %rd2, %rd401;
	st.global.u64 	[%rd402+15360], %rd397;
$L__BB22_187:
	bar.warp.sync 	-1;
	add.s32 	%r1111, %r1, 2304;
	setp.ge.s32 	%p128, %r1111, %r134;
	@%p128 bra 	$L__BB22_189;
	ld.shared.u64 	%rd403, [%r125+-18432];
	shr.u64 	%rd404, %rd403, %r534;
	cvt.u32.u64 	%r1113, %rd404;
	and.b32  	%r1114, %r1113, %r8;
	shl.b32 	%r1115, %r1114, 3;
	add.s32 	%r1117, %r999, %r1115;
	ld.shared.u64 	%rd405, [%r1117+36864];
	add.s64 	%rd406, %rd405, %rd58;
	shl.b64 	%rd407, %rd406, 3;
	add.s64 	%rd408, %rd2, %rd407;
	st.global.u64 	[%rd408+18432], %rd403;
$L__BB22_189:
	bar.warp.sync 	-1;
	add.s32 	%r1118, %r1, 2688;
	setp.ge.s32 	%p129, %r1118, %r134;
	@%p129 bra 	$L__BB22_191;
	ld.shared.u64 	%rd409, [%r125+-15360];
	shr.u64 	%rd410, %rd409, %r534;
	cvt.u32.u64 	%r1120, %rd410;
	and.b32  	%r1121, %r1120, %r8;
	shl.b32 	%r1122, %r1121, 3;
	add.s32 	%r1124, %r999, %r1122;
	ld.shared.u64 	%rd411, [%r1124+36864];
	add.s64 	%rd412, %rd411, %rd58;
	shl.b64 	%rd413, %rd412, 3;
	add.s64 	%rd414, %rd2, %rd413;
	st.global.u64 	[%rd414+21504], %rd409;
$L__BB22_191:
	bar.warp.sync 	-1;
	or.b32  	%r1125, %r1, 3072;
	setp.ge.s32 	%p130, %r1125, %r134;
	@%p130 bra 	$L__BB22_193;
	ld.shared.u64 	%rd415, [%r125+-12288];
	shr.u64 	%rd416, %rd415, %r534;
	cvt.u32.u64 	%r1127, %rd416;
	and.b32  	%r1128, %r1127, %r8;
	shl.b32 	%r1129, %r1128, 3;
	add.s32 	%r1131, %r999, %r1129;
	ld.shared.u64 	%rd417, [%r1131+36864];
	add.s64 	%rd418, %rd417, %rd58;
	shl.b64 	%rd419, %rd418, 3;
	add.s64 	%rd420, %rd2, %rd419;
	st.global.u64 	[%rd420+24576], %rd415;
$L__BB22_193:
	bar.warp.sync 	-1;
	add.s32 	%r1132, %r1, 3456;
	setp.ge.s32 	%p131, %r1132, %r134;
	@%p131 bra 	$L__BB22_195;
	ld.shared.u64 	%rd421, [%r125+-9216];
	shr.u64 	%rd422, %rd421, %r534;
	cvt.u32.u64 	%r1134, %rd422;
	and.b32  	%r1135, %r1134, %r8;
	shl.b32 	%r1136, %r1135, 3;
	add.s32 	%r1138, %r999, %r1136;
	ld.shared.u64 	%rd423, [%r1138+36864];
	add.s64 	%rd424, %rd423, %rd58;
	shl.b64 	%rd425, %rd424, 3;
	add.s64 	%rd426, %rd2, %rd425;
	st.global.u64 	[%rd426+27648], %rd421;
$L__BB22_195:
	bar.warp.sync 	-1;
	add.s32 	%r1139, %r1, 3840;
	setp.ge.s32 	%p132, %r1139, %r134;
	@%p132 bra 	$L__BB22_197;
	ld.shared.u64 	%rd427, [%r125+-6144];
	shr.u64 	%rd428, %rd427, %r534;
	cvt.u32.u64 	%r1141, %rd428;
	and.b32  	%r1142, %r1141, %r8;
	shl.b32 	%r1143, %r1142, 3;
	add.s32 	%r1145, %r999, %r1143;
	ld.shared.u64 	%rd429, [%r1145+36864];
	add.s64 	%rd430, %rd429, %rd58;
	shl.b64 	%rd431, %rd430, 3;
	add.s64 	%rd432, %rd2, %rd431;
	st.global.u64 	[%rd432+30720], %rd427;
$L__BB22_197:
	bar.warp.sync 	-1;
	add.s32 	%r1146, %r1, 4224;
	setp.ge.s32 	%p133, %r1146, %r134;
	@%p133 bra 	$L__BB22_199;
	ld.shared.u64 	%rd433, [%r125+-3072];
	shr.u64 	%rd434, %rd433, %r534;
	cvt.u32.u64 	%r1148, %rd434;
	and.b32  	%r1149, %r1148, %r8;
	shl.b32 	%r1150, %r1149, 3;
	add.s32 	%r1152, %r999, %r1150;
	ld.shared.u64 	%rd435, [%r1152+36864];
	add.s64 	%rd436, %rd435, %rd58;
	shl.b64 	%rd437, %rd436, 3;
	add.s64 	%rd438, %rd2, %rd437;
	st.global.u64 	[%rd438+33792], %rd433;
$L__BB22_199:
	bar.warp.sync 	-1;
$L__BB22_200:
	setp.gt.s32 	%p134, %r5, %r149;
	ld.shared.u64 	%rd439, [%r125+-36864];
	shr.u64 	%rd440, %rd439, %r534;
	cvt.u32.u64 	%r1154, %rd440;
	and.b32  	%r135, %r1154, %r8;
	ld.shared.u64 	%rd441, [%r125+-33792];
	shr.u64 	%rd442, %rd441, %r534;
	cvt.u32.u64 	%r1155, %rd442;
	and.b32  	%r136, %r1155, %r8;
	ld.shared.u64 	%rd443, [%r125+-30720];
	shr.u64 	%rd444, %rd443, %r534;
	cvt.u32.u64 	%r1156, %rd444;
	and.b32  	%r137, %r1156, %r8;
	ld.shared.u64 	%rd445, [%r125+-27648];
	shr.u64 	%rd446, %rd445, %r534;
	cvt.u32.u64 	%r1157, %rd446;
	and.b32  	%r138, %r1157, %r8;
	ld.shared.u64 	%rd447, [%r125+-24576];
	shr.u64 	%rd448, %rd447, %r534;
	cvt.u32.u64 	%r1158, %rd448;
	and.b32  	%r139, %r1158, %r8;
	ld.shared.u64 	%rd449, [%r125+-21504];
	shr.u64 	%rd450, %rd449, %r534;
	cvt.u32.u64 	%r1159, %rd450;
	and.b32  	%r140, %r1159, %r8;
	ld.shared.u64 	%rd451, [%r125+-18432];
	shr.u64 	%rd452, %rd451, %r534;
	cvt.u32.u64 	%r1160, %rd452;
	and.b32  	%r141, %r1160, %r8;
	ld.shared.u64 	%rd453, [%r125+-15360];
	shr.u64 	%rd454, %rd453, %r534;
	cvt.u32.u64 	%r1161, %rd454;
	and.b32  	%r142, %r1161, %r8;
	ld.shared.u64 	%rd455, [%r125+-12288];
	shr.u64 	%rd456, %rd455, %r534;
	cvt.u32.u64 	%r1162, %rd456;
	and.b32  	%r143, %r1162, %r8;
	ld.shared.u64 	%rd457, [%r125+-9216];
	shr.u64 	%rd458, %rd457, %r534;
	cvt.u32.u64 	%r1163, %rd458;
	and.b32  	%r144, %r1163, %r8;
	ld.shared.u64 	%rd459, [%r125+-6144];
	shr.u64 	%rd460, %rd459, %r534;
	cvt.u32.u64 	%r1164, %rd460;
	and.b32  	%r145, %r1164, %r8;
	ld.shared.u64 	%rd461, [%r125+-3072];
	shr.u64 	%rd462, %rd461, %r534;
	cvt.u32.u64 	%r1165, %rd462;
	and.b32  	%r146, %r1165, %r8;
	@%p134 bra 	$L__BB22_202;
	ld.global.u64 	%rd649, [%rd57];
	ld.global.u64 	%rd650, [%rd57+256];
	ld.global.u64 	%rd651, [%rd57+512];
	ld.global.u64 	%rd652, [%rd57+768];
	ld.global.u64 	%rd653, [%rd57+1024];
	ld.global.u64 	%rd654, [%rd57+1280];
	ld.global.u64 	%rd655, [%rd57+1536];
	ld.global.u64 	%rd656, [%rd57+1792];
	ld.global.u64 	%rd657, [%rd57+2048];
	ld.global.u64 	%rd658, [%rd57+2304];
	ld.global.u64 	%rd659, [%rd57+2560];
	ld.global.u64 	%rd660, [%rd57+2816];
	bra.uni 	$L__BB22_226;
$L__BB22_202:
	cvt.u32.u64 	%r1166, %rd56;
	mul.lo.s32 	%r1167, %r4, 4608;
	sub.s32 	%r147, %r149, %r1167;
	setp.ge.s32 	%p135, %r1166, %r147;
	@%p135 bra 	$L__BB22_204;
	ld.global.u64 	%rd649, [%rd57];
$L__BB22_204:
	add.s32 	%r1169, %r1166, 32;
	setp.ge.s32 	%p136, %r1169, %r147;
	@%p136 bra 	$L__BB22_206;
	ld.global.u64 	%rd650, [%rd57+256];
$L__BB22_206:
	add.s32 	%r1171, %r1166, 64;
	setp.ge.s32 	%p137, %r1171, %r147;
	@%p137 bra 	$L__BB22_208;
	ld.global.u64 	%rd651, [%rd57+512];
$L__BB22_208:
	add.s32 	%r1173, %r1166, 96;
	setp.ge.s32 	%p138, %r1173, %r147;
	@%p138 bra 	$L__BB22_210;
	ld.global.u64 	%rd652, [%rd57+768];
$L__BB22_210:
	add.s32 	%r1175, %r1166, 128;
	setp.ge.s32 	%p139, %r1175, %r147;
	@%p139 bra 	$L__BB22_212;
	ld.global.u64 	%rd653, [%rd57+1024];
$L__BB22_212:
	add.s32 	%r1177, %r1166, 160;
	setp.ge.s32 	%p140, %r1177, %r147;
	@%p140 bra 	$L__BB22_214;
	ld.global.u64 	%rd654, [%rd57+1280];
$L__BB22_214:
	add.s32 	%r1179, %r1166, 192;
	setp.ge.s32 	%p141, %r1179, %r147;
	@%p141 bra 	$L__BB22_216;
	ld.global.u64 	%rd655, [%rd57+1536];
$L__BB22_216:
	add.s32 	%r1181, %r1166, 224;
	setp.ge.s32 	%p142, %r1181, %r147;
	@%p142 bra 	$L__BB22_218;
	ld.global.u64 	%rd656, [%rd57+1792];
$L__BB22_218:
	cvt.u32.u64 	%r1182, %rd56;
	add.s32 	%r1183, %r1182, 256;
	setp.ge.s32 	%p143, %r1183, %r147;
	@%p143 bra 	$L__BB22_220;
	ld.global.u64 	%rd657, [%rd57+2048];
$L__BB22_220:
	cvt.u32.u64 	%r1184, %rd56;
	add.s32 	%r1185, %r1184, 288;
	setp.ge.s32 	%p144, %r1185, %r147;
	@%p144 bra 	$L__BB22_222;
	ld.global.u64 	%rd658, [%rd57+2304];
$L__BB22_222:
	cvt.u32.u64 	%r1186, %rd56;
	add.s32 	%r1187, %r1186, 320;
	setp.ge.s32 	%p145, %r1187, %r147;
	@%p145 bra 	$L__BB22_224;
	ld.global.u64 	%rd659, [%rd57+2560];
$L__BB22_224:
	cvt.u32.u64 	%r1188, %rd56;
	add.s32 	%r1189, %r1188, 352;
	setp.ge.s32 	%p146, %r1189, %r147;
	@%p146 bra 	$L__BB22_226;
	ld.global.u64 	%rd660, [%rd57+2816];
$L__BB22_226:
	setp.gt.s32 	%p147, %r5, %r149;
	bar.sync 	0;
	st.shared.u64 	[%r113+-8], %rd649;
	st.shared.u64 	[%r114+-8], %rd650;
	st.shared.u64 	[%r115+-8], %rd651;
	st.shared.u64 	[%r116+-8], %rd652;
	st.shared.u64 	[%r117+-8], %rd653;
	st.shared.u64 	[%r118+-8], %rd654;
	st.shared.u64 	[%r119+-8], %rd655;
	st.shared.u64 	[%r120+-8], %rd656;
	st.shared.u64 	[%r121+-8], %rd657;
	st.shared.u64 	[%r122+-8], %rd658;
	st.shared.u64 	[%r123+-8], %rd659;
	st.shared.u64 	[%r124+-8], %rd660;
	bar.sync 	0;
	@%p147 bra 	$L__BB22_228;
	ld.shared.u64 	%rd475, [%r125+-36864];
	shl.b32 	%r1190, %r135, 3;
	mov.u32 	%r1191, _ZZN3cub18CUB_300001_SM_10006detail10radix_sort29DeviceRadixSortOnesweepKernelINS1_5radix10policy_hubImmyE10Policy1000ELNS0_9SortOrderE0EmmyiiNS1_21identity_decomposer_tEEEvPT5_SB_PT3_PKSC_PT1_PKSG_PT2_PKSK_T4_iiT6_E1s;
	add.s32 	%r1192, %r1191, 36864;
	add.s32 	%r1193, %r1192, %r1190;
	ld.shared.u64 	%rd476, [%r1193];
	add.s64 	%rd477, %rd476, %rd58;
	shl.b64 	%rd478, %rd477, 3;
	add.s64 	%rd479, %rd1, %rd478;
	st.global.u64 	[%rd479], %rd475;
	bar.warp.sync 	-1;
	ld.shared.u64 	%rd480, [%r125+-33792];
	shl.b32 	%r1194, %r136, 3;
	add.s32 	%r1195, %r1192, %r1194;
	ld.shared.u64 	%rd481, [%r1195];
	add.s64 	%rd482, %rd481, %rd58;
	shl.b64 	%rd483, %rd482, 3;
	add.s64 	%rd484, %rd1, %rd483;
	st.global.u64 	[%rd484+3072], %rd480;
	bar.warp.sync 	-1;
	ld.shared.u64 	%rd485, [%r125+-30720];
	shl.b32 	%r1196, %r137, 3;
	add.s32 	%r1197, %r1192, %r1196;
	ld.shared.u64 	%rd486, [%r1197];
	add.s64 	%rd487, %rd486, %rd58;
	shl.b64 	%rd488, %rd487, 3;
	add.s64 	%rd489, %rd1, %rd488;
	st.global.u64 	[%rd489+6144], %rd485;
	bar.warp.sync 	-1;
	ld.shared.u64 	%rd490, [%r125+-27648];
	shl.b32 	%r1198, %r138, 3;
	add.s32 	%r1199, %r1192, %r1198;
	ld.shared.u64 	%rd491, [%r1199];
	add.s64 	%rd492, %rd491, %rd58;
	shl.b64 	%rd493, %rd492, 3;
	add.s64 	%rd494, %rd1, %rd493;
	st.global.u64 	[%rd494+9216], %rd490;
	bar.warp.sync 	-1;
	ld.shared.u64 	%rd495, [%r125+-24576];
	shl.b32 	%r1200, %r139, 3;
	add.s32 	%r1201, %r1192, %r1200;
	ld.shared.u64 	%rd496, [%r1201];
	add.s64 	%rd497, %rd496, %rd58;
	shl.b64 	%rd498, %rd497, 3;
	add.s64 	%rd499, %rd1, %rd498;
	st.global.u64 	[%rd499+12288], %rd495;
	bar.warp.sync 	-1;
	ld.shared.u64 	%rd500, [%r125+-21504];
	shl.b32 	%r1202, %r140, 3;
	add.s32 	%r1203, %r1192, %r1202;
	ld.shared.u64 	%rd501, [%r1203];
	add.s64 	%rd502, %rd501, %rd58;
	shl.b64 	%rd503, %rd502, 3;
	add.s64 	%rd504, %rd1, %rd503;
	st.global.u64 	[%rd504+15360], %rd500;
	bar.warp.sync 	-1;
	ld.shared.u64 	%rd505, [%r125+-18432];
	shl.b32 	%r1204, %r141, 3;
	add.s32 	%r1205, %r1192, %r1204;
	ld.shared.u64 	%rd506, [%r1205];
	add.s64 	%rd507, %rd506, %rd58;
	shl.b64 	%rd508, %rd507, 3;
	add.s64 	%rd509, %rd1, %rd508;
	st.global.u64 	[%rd509+18432], %rd505;
	bar.warp.sync 	-1;
	ld.shared.u64 	%rd510, [%r125+-15360];
	shl.b32 	%r1206, %r142, 3;
	add.s32 	%r1207, %r1192, %r1206;
	ld.shared.u64 	%rd511, [%r1207];
	add.s64 	%rd512, %rd511, %rd58;
	shl.b64 	%rd513, %rd512, 3;
	add.s64 	%rd514, %rd1, %rd513;
	st.global.u64 	[%rd514+21504], %rd510;
	bar.warp.sync 	-1;
	ld.shared.u64 	%rd515, [%r125+-12288];
	shl.b32 	%r1208, %r143, 3;
	add.s32 	%r1209, %r1192, %r1208;
	ld.shared.u64 	%rd516, [%r1209];
	add.s64 	%rd517, %rd516, %rd58;
	shl.b64 	%rd518, %rd517, 3;
	add.s64 	%rd519, %rd1, %rd518;
	st.global.u64 	[%rd519+24576], %rd515;
	bar.warp.sync 	-1;
	ld.shared.u64 	%rd520, [%r125+-9216];
	shl.b32 	%r1210, %r144, 3;
	add.s32 	%r1211, %r1192, %r1210;
	ld.shared.u64 	%rd521, [%r1211];
	add.s64 	%rd522, %rd521, %rd58;
	shl.b64 	%rd523, %rd522, 3;
	add.s64 	%rd524, %rd1, %rd523;
	st.global.u64 	[%rd524+27648], %rd520;
	bar.warp.sync 	-1;
	ld.shared.u64 	%rd525, [%r125+-6144];
	shl.b32 	%r1212, %r145, 3;
	add.s32 	%r1213, %r1192, %r1212;
	ld.shared.u64 	%rd526, [%r1213];
	add.s64 	%rd527, %rd526, %rd58;
	shl.b64 	%rd528, %rd527, 3;
	add.s64 	%rd529, %rd1, %rd528;
	st.global.u64 	[%rd529+30720], %rd525;
	bar.warp.sync 	-1;
	ld.shared.u64 	%rd530, [%r125+-3072];
	shl.b32 	%r1214, %r146, 3;
	add.s32 	%r1215, %r1192, %r1214;
	ld.shared.u64 	%rd531, [%r1215];
	add.s64 	%rd532, %rd531, %rd58;
	shl.b64 	%rd533, %rd532, 3;
	add.s64 	%rd534, %rd1, %rd533;
	st.global.u64 	[%rd534+33792], %rd530;
	bar.warp.sync 	-1;
	bra.uni 	$L__BB22_253;
$L__BB22_228:
	mad.lo.s32 	%r148, %r4, -4608, %r149;
	shl.b32 	%r1216, %r135, 3;
	mov.u32 	%r1217, _ZZN3cub18CUB_300001_SM_10006detail10radix_sort29DeviceRadixSortOnesweepKernelINS1_5radix10policy_hubImmyE10Policy1000ELNS0_9SortOrderE0EmmyiiNS1_21identity_decomposer_tEEEvPT5_SB_PT3_PKSC_PT1_PKSG_PT2_PKSK_T4_iiT6_E1s;
	add.s32 	%r1218, %r1217, %r1216;
	ld.shared.u64 	%rd164, [%r1218+36864];
	setp.ge.s32 	%p148, %r1, %r148;
	@%p148 bra 	$L__BB22_230;
	ld.shared.u64 	%rd535, [%r125+-36864];
	add.s64 	%rd536, %rd164, %rd58;
	shl.b64 	%rd537, %rd536, 3;
	add.s64 	%rd538, %rd1, %rd537;
	st.global.u64 	[%rd538], %rd535;
$L__BB22_230:
	bar.warp.sync 	-1;
	shl.b32 	%r1219, %r136, 3;
	add.s32 	%r1221, %r1217, %r1219;
	ld.shared.u64 	%rd165, [%r1221+36864];
	add.s32 	%r1222, %r1, 384;
	setp.ge.s32 	%p149, %r1222, %r148;
	@%p149 bra 	$L__BB22_232;
	ld.shared.u64 	%rd539, [%r125+-33792];
	add.s64 	%rd540, %rd165, %rd58;
	shl.b64 	%rd541, %rd540, 3;
	add.s64 	%rd542, %rd1, %rd541;
	st.global.u64 	[%rd542+3072], %rd539;
$L__BB22_232:
	bar.warp.sync 	-1;
	shl.b32 	%r1223, %r137, 3;
	add.s32 	%r1225, %r1217, %r1223;
	ld.shared.u64 	%rd166, [%r1225+36864];
	add.s32 	%r1226, %r1, 768;
	setp.ge.s32 	%p150, %r1226, %r148;
	@%p150 bra 	$L__BB22_234;
	ld.shared.u64 	%rd543, [%r125+-30720];
	add.s64 	%rd544, %rd166, %rd58;
	shl.b64 	%rd545, %rd544, 3;
	add.s64 	%rd546, %rd1, %rd545;
	st.global.u64 	[%rd546+6144], %rd543;
$L__BB22_234:
	bar.warp.sync 	-1;
	shl.b32 	%r1227, %r138, 3;
	add.s32 	%r1229, %r1217, %r1227;
	ld.shared.u64 	%rd167, [%r1229+36864];
	add.s32 	%r1230, %r1, 1152;
	setp.ge.s32 	%p151, %r1230, %r148;
	@%p151 bra 	$L__BB22_236;
	ld.shared.u64 	%rd547, [%r125+-27648];
	add.s64 	%rd548, %rd167, %rd58;
	shl.b64 	%rd549, %rd548, 3;
	add.s64 	%rd550, %rd1, %rd549;
	st.global.u64 	[%rd550+9216], %rd547;
$L__BB22_236:
	bar.warp.sync 	-1;
	shl.b32 	%r1231, %r139, 3;
	add.s32 	%r1233, %r1217, %r1231;
	ld.shared.u64 	%rd168, [%r1233+36864];
	add.s32 	%r1234, %r1, 1536;
	setp.ge.s32 	%p152, %r1234, %r148;
	@%p152 bra 	$L__BB22_238;
	ld.shared.u64 	%rd551, [%r125+-24576];
	add.s64 	%rd552, %rd168, %rd58;
	shl.b64 	%rd553, %rd552, 3;
	add.s64 	%rd554, %rd1, %rd553;
	st.global.u64 	[%rd554+12288], %rd551;
$L__BB22_238:
	bar.warp.sync 	-1;
	shl.b32 	%r1235, %r140, 3;
	add.s32 	%r1237, %r1217, %r1235;
	ld.shared.u64 	%rd169, [%r1237+36864];
	add.s32 	%r1238, %r1, 1920;
	setp.ge.s32 	%p153, %r1238, %r148;
	@%p153 bra 	$L__BB22_240;
	ld.shared.u64 	%rd555, [%r125+-21504];
	add.s64 	%rd556, %rd169, %rd58;
	shl.b64 	%rd557, %rd556, 3;
	add.s64 	%rd558, %rd1, %rd557;
	st.global.u64 	[%rd558+15360], %rd555;
$L__BB22_240:
	bar.warp.sync 	-1;
	shl.b32 	%r1239, %r141, 3;
	add.s32 	%r1241, %r1217, %r1239;
	ld.shared.u64 	%rd170, [%r1241+36864];
	add.s32 	%r1242, %r1, 2304;
	setp.ge.s32 	%p154, %r1242, %r148;
	@%p154 bra 	$L__BB22_242;
	ld.shared.u64 	%rd559, [%r125+-18432];
	add.s64 	%rd560, %rd170, %rd58;
	shl.b64 	%rd561, %rd560, 3;
	add.s64 	%rd562, %rd1, %rd561;
	st.global.u64 	[%rd562+18432], %rd559;
$L__BB22_242:
	bar.warp.sync 	-1;
	shl.b32 	%r1243, %r142, 3;
	add.s32 	%r1245, %r1217, %r1243;
	ld.shared.u64 	%rd171, [%r1245+36864];
	add.s32 	%r1246, %r1, 2688;
	setp.ge.s32 	%p155, %r1246, %r148;
	@%p155 bra 	$L__BB22_244;
	ld.shared.u64 	%rd563, [%r125+-15360];
	add.s64 	%rd564, %rd171, %rd58;
	shl.b64 	%rd565, %rd564, 3;
	add.s64 	%rd566, %rd1, %rd565;
	st.global.u64 	[%rd566+21504], %rd563;
$L__BB22_244:
	bar.warp.sync 	-1;
	shl.b32 	%r1247, %r143, 3;
	add.s32 	%r1249, %r1217, %r1247;
	ld.shared.u64 	%rd172, [%r1249+36864];
	or.b32  	%r1250, %r1, 3072;
	setp.ge.s32 	%p156, %r1250, %r148;
	@%p156 bra 	$L__BB22_246;
	ld.shared.u64 	%rd567, [%r125+-12288];
	add.s64 	%rd568, %rd172, %rd58;
	shl.b64 	%rd569, %rd568, 3;
	add.s64 	%rd570, %rd1, %rd569;
	st.global.u64 	[%rd570+24576], %rd567;
$L__BB22_246:
	bar.warp.sync 	-1;
	shl.b32 	%r1251, %r144, 3;
	add.s32 	%r1253, %r1217, %r1251;
	ld.shared.u64 	%rd173, [%r1253+36864];
	add.s32 	%r1254, %r1, 3456;
	setp.ge.s32 	%p157, %r1254, %r148;
	@%p157 bra 	$L__BB22_248;
	ld.shared.u64 	%rd571, [%r125+-9216];
	add.s64 	%rd572, %rd173, %rd58;
	shl.b64 	%rd573, %rd572, 3;
	add.s64 	%rd574, %rd1, %rd573;
	st.global.u64 	[%rd574+27648], %rd571;
$L__BB22_248:
	bar.warp.sync 	-1;
	shl.b32 	%r1255, %r145, 3;
	add.s32 	%r1257, %r1217, %r1255;
	ld.shared.u64 	%rd174, [%r1257+36864];
	add.s32 	%r1258, %r1, 3840;
	setp.ge.s32 	%p158, %r1258, %r148;
	@%p158 bra 	$L__BB22_250;
	ld.shared.u64 	%rd575, [%r125+-6144];
	add.s64 	%rd576, %rd174, %rd58;
	shl.b64 	%rd577, %rd576, 3;
	add.s64 	%rd578, %rd1, %rd577;
	st.global.u64 	[%rd578+30720], %rd575;
$L__BB22_250:
	bar.warp.sync 	-1;
	shl.b32 	%r1259, %r146, 3;
	add.s32 	%r1261, %r1217, %r1259;
	ld.shared.u64 	%rd579, [%r1261+36864];
	add.s64 	%rd175, %rd579, %rd58;
	add.s32 	%r1262, %r1, 4224;
	setp.ge.s32 	%p159, %r1262, %r148;
	@%p159 bra 	$L__BB22_252;
	ld.shared.u64 	%rd580, [%r125+-3072];
	shl.b64 	%rd581, %rd175, 3;
	add.s64 	%rd582, %rd1, %rd581;
	st.global.u64 	[%rd582+33792], %rd580;
$L__BB22_252:
	bar.warp.sync 	-1;
$L__BB22_253:
	ret;

}
.func  (.param .align 16 .b8 func_retval0[16]) __internal_trig_reduction_slowpathd(
	.param .b64 __internal_trig_reduction_slowpathd_param_0
)
{
	.local .align 8 .b8 	__local_depot23[40];
	.reg .b64 	%SP;
	.reg .b64 	%SPL;
	.reg .pred 	%p<10>;
	.reg .b32 	%r<47>;
	.reg .b64 	%rd<74>;
	.reg .b64 	%fd<5>;

	mov.u64 	%SPL, __local_depot23;
	ld.param.f64 	%fd4, [__internal_trig_reduction_slowpathd_param_0];
	add.u64 	%rd1, %SPL, 0;
	{
	.reg .b32 %temp; 
	mov.b64 	{%temp, %r1}, %fd4;
	}
	shr.u32 	%r2, %r1, 20;
	and.b32  	%r3, %r2, 2047;
	setp.eq.s32 	%p1, %r3, 2047;
	mov.b32 	%r46, 0;
	@%p1 bra 	$L__BB23_9;
	add.s32 	%r20, %r3, -1024;
	mov.b64 	%rd20, %fd4;
	shl.b64 	%rd2, %rd20, 11;
	shr.u32 	%r4, %r20, 6;
	sub.s32 	%r45, 15, %r4;
	sub.s32 	%r21, 19, %r4;
	setp.lt.u32 	%p2, %r20, 128;
	selp.b32 	%r6, 18, %r21, %p2;
	setp.ge.s32 	%p3, %r45, %r6;
	mov.b64 	%rd70, 0;
	@%p3 bra 	$L__BB23_4;
	add.s32 	%r23, %r6, %r4;
	neg.s32 	%r43, %r23;
	or.b64  	%rd3, %rd2, -9223372036854775808;
	mov.b64 	%rd70, 0;
	mov.b32 	%r42, 0;
	mov.u64 	%rd25, __cudart_i2opi_d;
	mov.u32 	%r44, %r45;
$L__BB23_3:
	.pragma "nounroll";
	mul.wide.s32 	%rd22, %r42, 8;
	add.s64 	%rd23, %rd1, %rd22;
	mul.wide.s32 	%rd24, %r44, 8;
	add.s64 	%rd26, %rd25, %rd24;
	ld.global.nc.u64 	%rd27, [%rd26];
	{
	.reg .u32 %r0, %r1, %r2, %r3, %alo, %ahi, %blo, %bhi, %clo, %chi;
	mov.b64 	{%alo,%ahi}, %rd27;
	mov.b64 	{%blo,%bhi}, %rd3;
	mov.b64 	{%clo,%chi}, %rd70;
	mad.lo.cc.u32 	%r0, %alo, %blo, %clo;
	madc.hi.cc.u32 	%r1, %alo, %blo, %chi;
	madc.hi.u32 	%r2, %alo, %bhi, 0;
	mad.lo.cc.u32 	%r1, %alo, %bhi, %r1;
	madc.hi.cc.u32 	%r2, %ahi, %blo, %r2;
	madc.hi.u32 	%r3, %ahi, %bhi, 0;
	mad.lo.cc.u32 	%r1, %ahi, %blo, %r1;
	madc.lo.cc.u32 	%r2, %ahi, %bhi, %r2;
	addc.u32 	%r3, %r3, 0;
	mov.b64 	%rd28, {%r0,%r1};
	mov.b64 	%rd70, {%r2,%r3};
	}
	st.local.u64 	[%rd23], %rd28;
	add.s32 	%r44, %r44, 1;
	add.s32 	%r43, %r43, 1;
	add.s32 	%r42, %r42, 1;
	setp.ne.s32 	%p4, %r43, -15;
	mov.u32 	%r45, %r6;
	@%p4 bra 	$L__BB23_3;
$L__BB23_4:
	cvt.s64.s32 	%rd29, %r45;
	cvt.u64.u32 	%rd30, %r4;
	add.s64 	%rd31, %rd30, %rd29;
	shl.b64 	%rd32, %rd31, 3;
	add.s64 	%rd33, %rd1, %rd32;
	st.local.u64 	[%rd33+-120], %rd70;
	and.b32  	%r15, %r2, 63;
	ld.local.u64 	%rd72, [%rd1+16];
	ld.local.u64 	%rd71, [%rd1+24];
	setp.eq.s32 	%p5, %r15, 0;
	@%p5 bra 	$L__BB23_6;
	shl.b64 	%rd34, %rd71, %r15;
	shr.u64 	%rd35, %rd72, 1;
	xor.b32  	%r24, %r15, 63;
	shr.u64 	%rd36, %rd35, %r24;
	or.b64  	%rd71, %rd34, %rd36;
	ld.local.u64 	%rd37, [%rd1+8];
	shl.b64 	%rd38, %rd72, %r15;
	shr.u64 	%rd39, %rd37, 1;
	shr.u64 	%rd40, %rd39, %r24;
	or.b64  	%rd72, %rd38, %rd40;
$L__BB23_6:
	and.b32  	%r25, %r1, -2147483648;
	shr.u64 	%rd41, %rd71, 62;
	cvt.u32.u64 	%r26, %rd41;
	mov.b64 	{%r27, %r28}, %rd71;
	mov.b64 	{%r29, %r30}, %rd72;
	shf.l.wrap.b32 	%r31, %r30, %r27, 2;
	shf.l.wrap.b32 	%r32, %r27, %r28, 2;
	mov.b64 	%rd42, {%r31, %r32};
	shl.b64 	%rd43, %rd72, 2;
	shr.u64 	%rd44, %rd42, 63;
	cvt.u32.u64 	%r33, %rd44;
	add.s32 	%r34, %r33, %r26;
	setp.eq.s32 	%p6, %r25, 0;
	neg.s32 	%r35, %r34;
	selp.b32 	%r46, %r34, %r35, %p6;
	setp.gt.s64 	%p7, %rd42, -1;
	mov.b64 	%rd45, 0;
	{
	.reg .u32 %r0, %r1, %r2, %r3, %a0, %a1, %a2, %a3, %b0, %b1, %b2, %b3;
	mov.b64 	{%a0,%a1}, %rd45;
	mov.b64 	{%a2,%a3}, %rd45;
	mov.b64 	{%b0,%b1}, %rd43;
	mov.b64 	{%b2,%b3}, %rd42;
	sub.cc.u32 	%r0, %a0, %b0;
	subc.cc.u32 	%r1, %a1, %b1;
	subc.cc.u32 	%r2, %a2, %b2;
	subc.u32 	%r3, %a3, %b3;
	mov.b64 	%rd46, {%r0,%r1};
	mov.b64 	%rd47, {%r2,%r3};
	}
	xor.b32  	%r36, %r25, -2147483648;
	selp.b64 	%rd73, %rd42, %rd47, %p7;
	selp.b64 	%rd14, %rd43, %rd46, %p7;
	selp.b32 	%r17, %r25, %r36, %p7;
	clz.b64 	%r37, %rd73;
	cvt.u64.u32 	%rd15, %r37;
	setp.eq.s32 	%p8, %r37, 0;
	@%p8 bra 	$L__BB23_8;
	cvt.u32.u64 	%r38, %rd15;
	and.b32  	%r39, %r38, 63;
	shl.b64 	%rd48, %rd73, %r39;
	shr.u64 	%rd49, %rd14, 1;
	not.b32 	%r40, %r38;
	and.b32  	%r41, %r40, 63;
	shr.u64 	%rd50, %rd49, %r41;
	or.b64  	%rd73, %rd48, %rd50;
$L__BB23_8:
	mov.b64 	%rd51, -3958705157555305931;
	{
	.reg .u32 %r0, %r1, %r2, %r3, %alo, %ahi, %blo, %bhi;
	mov.b64 	{%alo,%ahi}, %rd73;
	mov.b64 	{%blo,%bhi}, %rd51;
	mul.lo.u32 	%r0, %alo, %blo;
	mul.hi.u32 	%r1, %alo, %blo;
	mad.lo.cc.u32 	%r1, %alo, %bhi, %r1;
	madc.hi.u32 	%r2, %alo, %bhi, 0;
	mad.lo.cc.u32 	%r1, %ahi, %blo, %r1;
	madc.hi.cc.u32 	%r2, %ahi, %blo, %r2;
	madc.hi.u32 	%r3, %ahi, %bhi, 0;
	mad.lo.cc.u32 	%r2, %ahi, %bhi, %r2;
	addc.u32 	%r3, %r3, 0;
	mov.b64 	%rd52, {%r0,%r1};
	mov.b64 	%rd53, {%r2,%r3};
	}
	setp.gt.s64 	%p9, %rd53, 0;
	{
	.reg .u32 %r0, %r1, %r2, %r3, %a0, %a1, %a2, %a3, %b0, %b1, %b2, %b3;
	mov.b64 	{%a0,%a1}, %rd52;
	mov.b64 	{%a2,%a3}, %rd53;
	mov.b64 	{%b0,%b1}, %rd52;
	mov.b64 	{%b2,%b3}, %rd53;
	add.cc.u32 	%r0, %a0, %b0;
	addc.cc.u32 	%r1, %a1, %b1;
	addc.cc.u32 	%r2, %a2, %b2;
	addc.u32 	%r3, %a3, %b3;
	mov.b64 	%rd54, {%r0,%r1};
	mov.b64 	%rd55, {%r2,%r3};
	}
	selp.b64 	%rd56, %rd55, %rd53, %p9;
	selp.s64 	%rd57, -1, 0, %p9;
	sub.s64 	%rd58, %rd57, %rd15;
	cvt.u64.u32 	%rd59, %r17;
	shl.b64 	%rd60, %rd59, 32;
	add.s64 	%rd61, %rd56, 1;
	shr.u64 	%rd62, %rd61, 10;
	add.s64 	%rd63, %rd62, 1;
	shr.u64 	%rd64, %rd63, 1;
	shl.b64 	%rd65, %rd58, 52;
	add.s64 	%rd66, %rd65, %rd64;
	add.s64 	%rd67, %rd66, 4602678819172646912;
	or.b64  	%rd68, %rd67, %rd60;
	mov.b64 	%fd4, %rd68;
$L__BB23_9:
	st.param.f64 	[func_retval0], %fd4;
	st.param.b32 	[func_retval0+8], %r46;
	ret;

}


// ===== COMPILED SASS (sm_100) =====

	.target	sm_100

	.elftype	@"ET_EXEC"


//--------------------- .note.nv.tkinfo           --------------------------
	.section	.note.nv.tkinfo,"",@"SHT_NOTE"
	.sectionflags	@"SHF_NOTE_NV_TKINFO"
	.tkinfo
        /*0018*/ 	.word	0x00000002
        /*0030*/ 	.string	""
        /*0030*/ 	.string	"ptxas"
        /*0030*/ 	.string	"Cuda compilation tools, release 13.0, V13.0.88"
        /*0030*/ 	.string	"Build cuda_13.0.r13.0/compiler.36424714_0"
        /*0030*/ 	.string	"-arch sm_100 -m 64 "



//--------------------- .note.nv.cuinfo           --------------------------
	.section	.note.nv.cuinfo,"",@"SHT_NOTE"
	.sectionflags	@"SHF_NOTE_NV_CUINFO"
        /*0018*/ 	.short	0x0002
        /*001a*/ 	.short	0x0064
        /*001c*/ 	.short	0x0082
	.zero		2


//--------------------- .nv.info                  --------------------------
	.section	.nv.info,"",@"SHT_CUDA_INFO"
	.align	4


	//----- nvinfo : EIATTR_REGCOUNT
	.align		4
        /*0000*/ 	.byte	0x04, 0x2f
        /*0002*/ 	.short	(.L_57 - .L_56)
	.align		4
.L_56:
        /*0004*/ 	.word	index@(_Z18init_curand_kernelP17curandStateXORWOWiy)
        /*0008*/ 	.word	0x0000001f


	//----- nvinfo : EIATTR_FRAME_SIZE
	.align		4
.L_57:
        /*000c*/ 	.byte	0x04, 0x11
        /*000e*/ 	.short	(.L_59 - .L_58)
	.align		4
.L_58:
        /*0010*/ 	.word	index@(_Z18init_curand_kernelP17curandStateXORWOWiy)
        /*0014*/ 	.word	0x00000000


	//----- nvinfo : EIATTR_REGCOUNT
	.align		4
.L_59:
        /*0018*/ 	.byte	0x04, 0x2f
        /*001a*/ 	.short	(.L_61 - .L_60)
	.align		4
.L_60:
        /*001c*/ 	.word	index@(_Z18init_weight_kernelP7double2i)
        /*0020*/ 	.word	0x0000000a


	//----- nvinfo : EIATTR_FRAME_SIZE
	.align		4
.L_61:
        /*0024*/ 	.byte	0x04, 0x11
        /*0026*/ 	.short	(.L_63 - .L_62)
	.align		4
.L_62:
        /*0028*/ 	.word	index@(_Z18init_weight_kernelP7double2i)
        /*002c*/ 	.word	0x00000000


	//----- nvinfo : EIATTR_REGCOUNT
	.align		4
.L_63:
        /*0030*/ 	.byte	0x04, 0x2f
        /*0032*/ 	.short	(.L_65 - .L_64)
	.align		4
.L_64:
        /*0034*/ 	.word	index@(_Z8x_kernelPhiii)
        /*0038*/ 	.word	0x00000008


	//----- nvinfo : EIATTR_FRAME_SIZE
	.align		4
.L_65:
        /*003c*/ 	.byte	0x04, 0x11
        /*003e*/ 	.short	(.L_67 - .L_66)
	.align		4
.L_66:
        /*0040*/ 	.word	index@(_Z8x_kernelPhiii)
        /*0044*/ 	.word	0x00000000


	//----- nvinfo : EIATTR_REGCOUNT
	.align		4
.L_67:
        /*0048*/ 	.byte	0x04, 0x2f
        /*004a*/ 	.short	(.L_69 - .L_68)
	.align		4
.L_68:
        /*004c*/ 	.word	index@(_Z13u3_kernel_oldPhP17curandStateXORWOWiiiddd)
        /*0050*/ 	.word	0x00000020


	//----- nvinfo : EIATTR_FRAME_SIZE
	.align		4
.L_69:
        /*0054*/ 	.byte	0x04, 0x11
        /*0056*/ 	.short	(.L_71 - .L_70)
	.align		4
.L_70:
        /*0058*/ 	.word	index@($_Z13u3_kernel_oldPhP17curandStateXORWOWiiiddd$__internal_trig_reduction_slowpathd)
        /*005c*/ 	.word	0x00000028


	//----- nvinfo : EIATTR_FRAME_SIZE
	.align		4
.L_71:
        /*0060*/ 	.byte	0x04, 0x11
        /*0062*/ 	.short	(.L_73 - .L_72)
	.align		4
.L_72:
        /*0064*/ 	.word	index@(_Z13u3_kernel_oldPhP17curandStateXORWOWiiiddd)
        /*0068*/ 	.word	0x00000028


	//----- nvinfo : EIATTR_REGCOUNT
	.align		4
.L_73:
        /*006c*/ 	.byte	0x04, 0x2f
        /*006e*/ 	.short	(.L_75 - .L_74)
	.align		4
.L_74:
        /*0070*/ 	.word	index@(_Z9u3_kernelPhP17curandStateXORWOWP7double2iiidddS2_)
        /*0074*/ 	.word	0x00000028


	//----- nvinfo : EIATTR_FRAME_SIZE
	.align		4
.L_75:
        /*0078*/ 	.byte	0x04, 0x11
        /*007a*/ 	.short	(.L_77 - .L_76)
	.align		4
.L_76:
        /*007c*/ 	.word	index@($_Z9u3_kernelPhP17curandStateXORWOWP7double2iiidddS2_$__internal_trig_reduction_slowpathd)
        /*0080*/ 	.word	0x00000028


	//----- nvinfo : EIATTR_FRAME_SIZE
	.align		4
.L_77:
        /*0084*/ 	.byte	0x04, 0x11
        /*0086*/ 	.short	(.L_79 - .L_78)
	.align		4
.L_78:
        /*0088*/ 	.word	index@(_Z9u3_kernelPhP17curandStateXORWOWP7double2iiidddS2_)
        /*008c*/ 	.word	0x00000028


	//----- nvinfo : EIATTR_REGCOUNT
	.align		4
.L_79:
        /*0090*/ 	.byte	0x04, 0x2f
        /*0092*/ 	.short	(.L_81 - .L_80)
	.align		4
.L_80:
        /*0094*/ 	.word	index@(_Z9cx_kernelPhiiii)
        /*0098*/ 	.word	0x0000000e


	//----- nvinfo : EIATTR_FRAME_SIZE
	.align		4
.L_81:
        /*009c*/ 	.byte	0x04, 0x11
        /*009e*/ 	.short	(.L_83 - .L_82)
	.align		4
.L_82:
        /*00a0*/ 	.word	index@(_Z9cx_kernelPhiiii)
        /*00a4*/ 	.word	0x00000000


	//----- nvinfo : EIATTR_REGCOUNT
	.align		4
.L_83:
        /*00a8*/ 	.byte	0x04, 0x2f
        /*00aa*/ 	.short	(.L_85 - .L_84)
	.align		4
.L_84:
        /*00ac*/ 	.word	index@(_Z10cu3_kernelPhP17curandStateXORWOWiiiiddd)
        /*00b0*/ 	.word	0x00000020


	//----- nvinfo : EIATTR_FRAME_SIZE
	.align		4
.L_85:
        /*00b4*/ 	.byte	0x04, 0x11
        /*00b6*/ 	.short	(.L_87 - .L_86)
	.align		4
.L_86:
        /*00b8*/ 	.word	index@($_Z10cu3_kernelPhP17curandStateXORWOWiiiiddd$__internal_trig_reduction_slowpathd)
        /*00bc*/ 	.word	0x00000028


	//----- nvinfo : EIATTR_FRAME_SIZE
	.align		4
.L_87:
        /*00c0*/ 	.byte	0x04, 0x11
        /*00c2*/ 	.short	(.L_89 - .L_88)
	.align		4
.L_88:
        /*00c4*/ 	.word	index@(_Z10cu3_kernelPhP17curandStateXORWOWiiiiddd)
        /*00c8*/ 	.word	0x00000028


	//----- nvinfo : EIATTR_REGCOUNT
	.align		4
.L_89:
        /*00cc*/ 	.byte	0x04, 0x2f
        /*00ce*/ 	.short	(.L_91 - .L_90)
	.align		4
.L_90:
        /*00d0*/ 	.word	index@(_Z21pack_to_uint64_kernelPhPmii)
        /*00d4*/ 	.word	0x00000010


	//----- nvinfo : EIATTR_FRAME_SIZE
	.align		4
.L_91:
        /*00d8*/ 	.byte	0x04, 0x11
        /*00da*/ 	.short	(.L_93 - .L_92)
	.align		4
.L_92:
        /*00dc*/ 	.word	index@(_Z21pack_to_uint64_kernelPhPmii)
        /*00e0*/ 	.word	0x00000000


	//----- nvinfo : EIATTR_REGCOUNT
	.align		4
.L_93:
        /*00e4*/ 	.byte	0x04, 0x2f
        /*00e6*/ 	.short	(.L_95 - .L_94)
	.align		4
.L_94:
        /*00e8*/ 	.word	index@(_ZN6thrust24THRUST_300001_SM_1000_NS8cuda_cub4core6detail13_kernel_agentINS1_15__reduce_by_key9InitAgentIN3cub18CUB_300001_SM_100024ReduceByKeyScanTileStateI7double2iLb0EEEiPiEEJSB_iSC_EEEvDpT0_)
        /*00ec*/ 	.word	0x0000000a


	//----- nvinfo : EIATTR_FRAME_SIZE
	.align		4
.L_95:
        /*00f0*/ 	.byte	0x04, 0x11
        /*00f2*/ 	.short	(.L_97 - .L_96)
	.align		4
.L_96:
        /*00f4*/ 	.word	index@(_ZN6thrust24THRUST_300001_SM_1000_NS8cuda_cub4core6detail13_kernel_agentINS1_15__reduce_by_key9InitAgentIN3cub18CUB_300001_SM_100024ReduceByKeyScanTileStateI7double2iLb0EEEiPiEEJSB_iSC_EEEvDpT0_)
        /*00f8*/ 	.word	0x00000000


	//----- nvinfo : EIATTR_REGCOUNT
	.align		4
.L_97:
        /*00fc*/ 	.byte	0x04, 0x2f
        /*00fe*/ 	.short	(.L_99 - .L_98)
	.align		4
.L_98:
        /*0100*/ 	.word	index@(_ZN6thrust24THRUST_300001_SM_1000_NS8cuda_cub4core6detail13_kernel_agentINS1_15__reduce_by_key16ReduceByKeyAgentINS0_6detail15normal_iteratorINS0_10device_ptrImEEEENS9_I7double2EESB_NS8_ISD_EEN4cuda3std3__48equal_toImEEN12Trajectories19cuDoubleComplex_addEPiiEEJSB_SD_SB_SE_SM_N3cub18CUB_300001_SM_100024ReduceByKeyScanTileStateISC_iLb0EEESJ_SL_iiEEEvDpT0_)
        /*0104*/ 	.word	0x0000004e


	//----- nvinfo : EIATTR_FRAME_SIZE
	.align		4
.L_99:
        /*0108*/ 	.byte	0x04, 0x11
        /*010a*/ 	.short	(.L_101 - .L_100)
	.align		4
.L_100:
        /*010c*/ 	.word	index@(_ZN6thrust24THRUST_300001_SM_1000_NS8cuda_cub4core6detail13_kernel_agentINS1_15__reduce_by_key16ReduceByKeyAgentINS0_6detail15normal_iteratorINS0_10device_ptrImEEEENS9_I7double2EESB_NS8_ISD_EEN4cuda3std3__48equal_toImEEN12Trajectories19cuDoubleComplex_addEPiiEEJSB_SD_SB_SE_SM_N3cub18CUB_300001_SM_100024ReduceByKeyScanTileStateISC_iLb0EEESJ_SL_iiEEEvDpT0_)
        /*0110*/ 	.word	0x00000000


	//----- nvinfo : EIATTR_REGCOUNT
	.align		4
.L_101:
        /*0114*/ 	.byte	0x04, 0x2f
        /*0116*/ 	.short	(.L_103 - .L_102)
	.align		4
.L_102:
        /*0118*/ 	.word	index@(_ZN6thrust24THRUST_300001_SM_1000_NS8cuda_cub4core6detail13_kernel_agentINS1_15__reduce_by_key9InitAgentIN3cub18CUB_300001_SM_100024ReduceByKeyScanTileStateI7double2lLb0EEElPlEEJSB_lSC_EEEvDpT0_)
        /*011c*/ 	.word	0x0000000a


	//----- nvinfo : EIATTR_FRAME_SIZE
	.align		4
.L_103:
        /*0120*/ 	.byte	0x04, 0x11
        /*0122*/ 	.short	(.L_105 - .L_104)
	.align		4
.L_104:
        /*0124*/ 	.word	index@(_ZN6thrust24THRUST_300001_SM_1000_NS8cuda_cub4core6detail13_kernel_agentINS1_15__reduce_by_key9InitAgentIN3cub18CUB_300001_SM_100024ReduceByKeyScanTileStateI7double2lLb0EEElPlEEJSB_lSC_EEEvDpT0_)
        /*0128*/ 	.word	0x00000000


	//----- nvinfo : EIATTR_REGCOUNT
	.align		4
.L_105:
        /*012c*/ 	.byte	0x04, 0x2f
        /*012e*/ 	.short	(.L_107 - .L_106)
	.align		4
.L_106:
        /*0130*/ 	.word	index@(_ZN6thrust24THRUST_300001_SM_1000_NS8cuda_cub4core6detail13_kernel_agentINS1_15__reduce_by_key16ReduceByKeyAgentINS0_6detail15normal_iteratorINS0_10device_ptrImEEEENS9_I7double2EESB_NS8_ISD_EEN4cuda3std3__48equal_toImEEN12Trajectories19cuDoubleComplex_addEPllEEJSB_SD_SB_SE_SM_N3cub18CUB_300001_SM_100024ReduceByKeyScanTileStateISC_lLb0EEESJ_SL_llEEEvDpT0_)
        /*0134*/ 	.word	0x0000004b


	//----- nvinfo : EIATTR_FRAME_SIZE
	.align		4
.L_107:
        /*0138*/ 	.byte	0x04, 0x11
        /*013a*/ 	.short	(.L_109 - .L_108)
	.align		4
.L_108:
        /*013c*/ 	.word	index@(_ZN6thrust24THRUST_300001_SM_1000_NS8cuda_cub4core6detail13_kernel_agentINS1_15__reduce_by_key16ReduceByKeyAgentINS0_6detail15normal_iteratorINS0_10device_ptrImEEEENS9_I7double2EESB_NS8_ISD_EEN4cuda3std3__48equal_toImEEN12Trajectories19cuDoubleComplex_addEPllEEJSB_SD_SB_SE_SM_N3cub18CUB_300001_SM_100024ReduceByKeyScanTileStateISC_lLb0EEESJ_SL_llEEEvDpT0_)
        /*0140*/ 	.word	0x00000000


	//----- nvinfo : EIATTR_REGCOUNT
	.align		4
.L_109:
        /*0144*/ 	.byte	0x04, 0x2f
        /*0146*/ 	.short	(.L_111 - .L_110)
	.align		4
.L_110:
        /*0148*/ 	.word	index@(_ZN3cub18CUB_300001_SM_10006detail11EmptyKernelIvEEvv)
        /*014c*/ 	.word	0x00000004


	//----- nvinfo : EIATTR_FRAME_SIZE
	.align		4
.L_111:
        /*0150*/ 	.byte	0x04, 0x11
        /*0152*/ 	.short	(.L_113 - .L_112)
	.align		4
.L_112:
        /*0154*/ 	.word	index@(_ZN3cub18CUB_300001_SM_10006detail11EmptyKernelIvEEvv)
        /*0158*/ 	.word	0x00000000


	//----- nvinfo : EIATTR_REGCOUNT
	.align		4
.L_113:
        /*015c*/ 	.byte	0x04, 0x2f
        /*015e*/ 	.short	(.L_115 - .L_114)
	.align		4
.L_114:
        /*0160*/ 	.word	index@(_ZN3cub18CUB_300001_SM_10006detail8for_each13static_kernelINS2_12policy_hub_t12policy_500_tEmN6thrust24THRUST_300001_SM_1000_NS8cuda_cub20__uninitialized_fill7functorINS7_10device_ptrImEEmEEEEvT0_T1_)
        /*0164*/ 	.word	0x00000009


	//----- nvinfo : EIATTR_FRAME_SIZE
	.align		4
.L_115:
        /*0168*/ 	.byte	0x04, 0x11
        /*016a*/ 	.short	(.L_117 - .L_116)
	.align		4
.L_116:
        /*016c*/ 	.word	index@(_ZN3cub18CUB_300001_SM_10006detail8for_each13static_kernelINS2_12policy_hub_t12policy_500_tEmN6thrust24THRUST_300001_SM_1000_NS8cuda_cub20__uninitialized_fill7functorINS7_10device_ptrImEEmEEEEvT0_T1_)
        /*0170*/ 	.word	0x00000000


	//----- nvinfo : EIATTR_REGCOUNT
	.align		4
.L_117:
        /*0174*/ 	.byte	0x04, 0x2f
        /*0176*/ 	.short	(.L_119 - .L_118)
	.align		4
.L_118:
        /*0178*/ 	.word	index@(_ZN3cub18CUB_300001_SM_10006detail8for_each13static_kernelINS2_12policy_hub_t12policy_500_tEmN6thrust24THRUST_300001_SM_1000_NS8cuda_cub20__uninitialized_fill7functorINS7_10device_ptrI7double2EESC_EEEEvT0_T1_)
        /*017c*/ 	.word	0x0000000b


	//----- nvinfo : EIATTR_FRAME_SIZE
	.align		4
.L_119:
        /*0180*/ 	.byte	0x04, 0x11
        /*0182*/ 	.short	(.L_121 - .L_120)
	.align		4
.L_120:
        /*0184*/ 	.word	index@(_ZN3cub18CUB_300001_SM_10006detail8for_each13static_kernelINS2_12policy_hub_t12policy_500_tEmN6thrust24THRUST_300001_SM_1000_NS8cuda_cub20__uninitialized_fill7functorINS7_10device_ptrI7double2EESC_EEEEvT0_T1_)
        /*0188*/ 	.word	0x00000000


	//----- nvinfo : EIATTR_REGCOUNT
	.align		4
.L_121:
        /*018c*/ 	.byte	0x04, 0x2f
        /*018e*/ 	.short	(.L_123 - .L_122)
	.align		4
.L_122:
        /*0190*/ 	.word	index@(_ZN3cub18CUB_300001_SM_10006detail10radix_sort31DeviceRadixSortSingleTileKernelINS1_5radix10policy_hubIm7double2yE10Policy1000ELNS0_9SortOrderE0EmS6_yNS1_21identity_decomposer_tEEEvPKT1_PSB_PKT2_PSF_T3_iiT4_)
        /*0194*/ 	.word	0x0000005f


	//----- nvinfo : EIATTR_FRAME_SIZE
	.align		4
.L_123:
        /*0198*/ 	.byte	0x04, 0x11
        /*019a*/ 	.short	(.L_125 - .L_124)
	.align		4
.L_124:
        /*019c*/ 	.word	index@(_ZN3cub18CUB_300001_SM_10006detail10radix_sort31DeviceRadixSortSingleTileKernelINS1_5radix10policy_hubIm7double2yE10Policy1000ELNS0_9SortOrderE0EmS6_yNS1_21identity_decomposer_tEEEvPKT1_PSB_PKT2_PSF_T3_iiT4_)
        /*01a0*/ 	.word	0x00000000


	//----- nvinfo : EIATTR_REGCOUNT
	.align		4
.L_125:
        /*01a4*/ 	.byte	0x04, 0x2f
        /*01a6*/ 	.short	(.L_127 - .L_126)
	.align		4
.L_126:
        /*01a8*/ 	.word	index@(_ZN3cub18CUB_300001_SM_10006detail10radix_sort30DeviceRadixSortHistogramKernelINS1_5radix10policy_hubIm7double2yE10Policy1000ELNS0_9SortOrderE0EmyNS1_21identity_decomposer_tEEEvPT2_PKT1_SB_iiT3_)
        /*01ac*/ 	.word	0x00000030


	//----- nvinfo : EIATTR_FRAME_SIZE
	.align		4
.L_127:
        /*01b0*/ 	.byte	0x04, 0x11
        /*01b2*/ 	.short	(.L_129 - .L_128)
	.align		4
.L_128:
        /*01b4*/ 	.word	index@(_ZN3cub18CUB_300001_SM_10006detail10radix_sort30DeviceRadixSortHistogramKernelINS1_5radix10policy_hubIm7double2yE10Policy1000ELNS0_9SortOrderE0EmyNS1_21identity_decomposer_tEEEvPT2_PKT1_SB_iiT3_)
        /*01b8*/ 	.word	0x00000000


	//----- nvinfo : EIATTR_REGCOUNT
	.align		4
.L_129:
        /*01bc*/ 	.byte	0x04, 0x2f
        /*01be*/ 	.short	(.L_131 - .L_130)
	.align		4
.L_130:
        /*01c0*/ 	.word	index@(_ZN3cub18CUB_300001_SM_10006detail10radix_sort33DeviceRadixSortExclusiveSumKernelINS1_5radix10policy_hubIm7double2yE10Policy1000EyEEvPT0_)
        /*01c4*/ 	.word	0x00000020


	//----- nvinfo : EIATTR_FRAME_SIZE
	.align		4
.L_131:
        /*01c8*/ 	.byte	0x04, 0x11
        /*01ca*/ 	.short	(.L_133 - .L_132)
	.align		4
.L_132:
        /*01cc*/ 	.word	index@(_ZN3cub18CUB_300001_SM_10006detail10radix_sort33DeviceRadixSortExclusiveSumKernelINS1_5radix10policy_hubIm7double2yE10Policy1000EyEEvPT0_)
        /*01d0*/ 	.word	0x00000000


	//----- nvinfo : EIATTR_REGCOUNT
	.align		4
.L_133:
        /*01d4*/ 	.byte	0x04, 0x2f
        /*01d6*/ 	.short	(.L_135 - .L_134)
	.align		4
.L_134:
        /*01d8*/ 	.word	index@(_ZN3cub18CUB_300001_SM_10006detail10radix_sort29DeviceRadixSortOnesweepKernelINS1_5radix10policy_hubIm7double2yE10Policy1000ELNS0_9SortOrderE0EmS6_yiiNS1_21identity_decomposer_tEEEvPT5_SC_PT3_PKSD_PT1_PKSH_PT2_PKSL_T4_iiT6_)
        /*01dc*/ 	.word	0x00000042


	//----- nvinfo : EIATTR_FRAME_SIZE
	.align		4
.L_135:
        /*01e0*/ 	.byte	0x04, 0x11
        /*01e2*/ 	.short	(.L_137 - .L_136)
	.align		4
.L_136:
        /*01e4*/ 	.word	index@(_ZN3cub18CUB_300001_SM_10006detail10radix_sort29DeviceRadixSortOnesweepKernelINS1_5radix10policy_hubIm7double2yE10Policy1000ELNS0_9SortOrderE0EmS6_yiiNS1_21identity_decomposer_tEEEvPT5_SC_PT3_PKSD_PT1_PKSH_PT2_PKSL_T4_iiT6_)
        /*01e8*/ 	.word	0x00000000


	//----- nvinfo : EIATTR_REGCOUNT
	.align		4
.L_137:
        /*01ec*/ 	.byte	0x04, 0x2f
        /*01ee*/ 	.short	(.L_139 - .L_138)
	.align		4
.L_138:
        /*01f0*/ 	.word	index@(_ZN3cub18CUB_300001_SM_10006detail10radix_sort31DeviceRadixSortSingleTileKernelINS1_5radix10policy_hubImmyE10Policy1000ELNS0_9SortOrderE0EmmyNS1_21identity_decomposer_tEEEvPKT1_PSA_PKT2_PSE_T3_iiT4_)
        /*01f4*/ 	.word	0x0000007f


	//----- nvinfo : EIATTR_FRAME_SIZE
	.align		4
.L_139:
        /*01f8*/ 	.byte	0x04, 0x11
        /*01fa*/ 	.short	(.L_141 - .L_140)
	.align		4
.L_140:
        /*01fc*/ 	.word	index@(_ZN3cub18CUB_300001_SM_10006detail10radix_sort31DeviceRadixSortSingleTileKernelINS1_5radix10policy_hubImmyE10Policy1000ELNS0_9SortOrderE0EmmyNS1_21identity_decomposer_tEEEvPKT1_PSA_PKT2_PSE_T3_iiT4_)
        /*0200*/ 	.word	0x00000000


	//----- nvinfo : EIATTR_REGCOUNT
	.align		4
.L_141:
        /*0204*/ 	.byte	0x04, 0x2f
        /*0206*/ 	.short	(.L_143 - .L_142)
	.align		4
.L_142:
        /*0208*/ 	.word	index@(_ZN3cub18CUB_300001_SM_10006detail10radix_sort30DeviceRadixSortHistogramKernelINS1_5radix10policy_hubImmyE10Policy1000ELNS0_9SortOrderE0EmyNS1_21identity_decomposer_tEEEvPT2_PKT1_SA_iiT3_)
        /*020c*/ 	.word	0x00000030


	//----- nvinfo : EIATTR_FRAME_SIZE
	.align		4
.L_143:
        /*0210*/ 	.byte	0x04, 0x11
        /*0212*/ 	.short	(.L_145 - .L_144)
	.align		4
.L_144:
        /*0214*/ 	.word	index@(_ZN3cub18CUB_300001_SM_10006detail10radix_sort30DeviceRadixSortHistogramKernelINS1_5radix10policy_hubImmyE10Policy1000ELNS0_9SortOrderE0EmyNS1_21identity_decomposer_tEEEvPT2_PKT1_SA_iiT3_)
        /*0218*/ 	.word	0x00000000


	//----- nvinfo : EIATTR_REGCOUNT
	.align		4
.L_145:
        /*021c*/ 	.byte	0x04, 0x2f
        /*021e*/ 	.short	(.L_147 - .L_146)
	.align		4
.L_146:
        /*0220*/ 	.word	index@(_ZN3cub18CUB_300001_SM_10006detail10radix_sort33DeviceRadixSortExclusiveSumKernelINS1_5radix10policy_hubImmyE10Policy1000EyEEvPT0_)
        /*0224*/ 	.word	0x00000020


	//----- nvinfo : EIATTR_FRAME_SIZE
	.align		4
.L_147:
        /*0228*/ 	.byte	0x04, 0x11
        /*022a*/ 	.short	(.L_149 - .L_148)
	.align		4
.L_148:
        /*022c*/ 	.word	index@(_ZN3cub18CUB_300001_SM_10006detail10radix_sort33DeviceRadixSortExclusiveSumKernelINS1_5radix10policy_hubImmyE10Policy1000EyEEvPT0_)
        /*0230*/ 	.word	0x00000000


	//----- nvinfo : EIATTR_REGCOUNT
	.align		4
.L_149:
        /*0234*/ 	.byte	0x04, 0x2f
        /*0236*/ 	.short	(.L_151 - .L_150)
	.align		4
.L_150:
        /*0238*/ 	.word	index@(_ZN3cub18CUB_300001_SM_10006detail10radix_sort29DeviceRadixSortOnesweepKernelINS1_5radix10policy_hubImmyE10Policy1000ELNS0_9SortOrderE0EmmyiiNS1_21identity_decomposer_tEEEvPT5_SB_PT3_PKSC_PT1_PKSG_PT2_PKSK_T4_iiT6_)
        /*023c*/ 	.word	0x0000004f


	//----- nvinfo : EIATTR_FRAME_SIZE
	.align		4
.L_151:
        /*0240*/ 	.byte	0x04, 0x11
        /*0242*/ 	.short	(.L_153 - .L_152)
	.align		4
.L_152:
        /*0244*/ 	.word	index@(_ZN3cub18CUB_300001_SM_10006detail10radix_sort29DeviceRadixSortOnesweepKernelINS1_5radix10policy_hubImmyE10Policy1000ELNS0_9SortOrderE0EmmyiiNS1_21identity_decomposer_tEEEvPT5_SB_PT3_PKSC_PT1_PKSG_PT2_PKSK_T4_iiT6_)
        /*0248*/ 	.word	0x00000000


	//----- nvinfo : EIATTR_MIN_STACK_SIZE
	.align		4
.L_153:
        /*024c*/ 	.byte	0x04, 0x12
        /*024e*/ 	.short	(.L_155 - .L_154)
	.align		4
.L_154:
        /*0250*/ 	.word	index@(_ZN3cub18CUB_300001_SM_10006detail10radix_sort29DeviceRadixSortOnesweepKernelINS1_5radix10policy_hubImmyE10Policy1000ELNS0_9SortOrderE0EmmyiiNS1_21identity_decomposer_tEEEvPT5_SB_PT3_PKSC_PT1_PKSG_PT2_PKSK_T4_iiT6_)
        /*0254*/ 	.word	0x00000000


	//----- nvinfo : EIATTR_MIN_STACK_SIZE
	.align		4
.L_155:
        /*0258*/ 	.byte	0x04, 0x12
        /*025a*/ 	.short	(.L_157 - .L_156)
	.align		4
.L_156:
        /*025c*/ 	.word	index@(_ZN3cub18CUB_300001_SM_10006detail10radix_sort33DeviceRadixSortExclusiveSumKernelINS1_5radix10policy_hubImmyE10Policy1000EyEEvPT0_)
        /*0260*/ 	.word	0x00000000


	//----- nvinfo : EIATTR_MIN_STACK_SIZE
	.align		4
.L_157:
        /*0264*/ 	.byte	0x04, 0x12
        /*0266*/ 	.short	(.L_159 - .L_158)
	.align		4
.L_158:
        /*0268*/ 	.word	index@(_ZN3cub18CUB_300001_SM_10006detail10radix_sort30DeviceRadixSortHistogramKernelINS1_5radix10policy_hubImmyE10Policy1000ELNS0_9SortOrderE0EmyNS1_21identity_decomposer_tEEEvPT2_PKT1_SA_iiT3_)
        /*026c*/ 	.word	0x00000000


	//----- nvinfo : EIATTR_MIN_STACK_SIZE
	.align		4
.L_159:
        /*0270*/ 	.byte	0x04, 0x12
        /*0272*/ 	.short	(.L_161 - .L_160)
	.align		4
.L_160:
        /*0274*/ 	.word	index@(_ZN3cub18CUB_300001_SM_10006detail10radix_sort31DeviceRadixSortSingleTileKernelINS1_5radix10policy_hubImmyE10Policy1000ELNS0_9SortOrderE0EmmyNS1_21identity_decomposer_tEEEvPKT1_PSA_PKT2_PSE_T3_iiT4_)
        /*0278*/ 	.word	0x00000000


	//----- nvinfo : EIATTR_MIN_STACK_SIZE
	.align		4
.L_161:
        /*027c*/ 	.byte	0x04, 0x12
        /*027e*/ 	.short	(.L_163 - .L_162)
	.align		4
.L_162:
        /*0280*/ 	.word	index@(_ZN3cub18CUB_300001_SM_10006detail10radix_sort29DeviceRadixSortOnesweepKernelINS1_5radix10policy_hubIm7double2yE10Policy1000ELNS0_9SortOrderE0EmS6_yiiNS1_21identity_decomposer_tEEEvPT5_SC_PT3_PKSD_PT1_PKSH_PT2_PKSL_T4_iiT6_)
        /*0284*/ 	.word	0x00000000


	//----- nvinfo : EIATTR_MIN_STACK_SIZE
	.align		4
.L_163:
        /*0288*/ 	.byte	0x04, 0x12
        /*028a*/ 	.short	(.L_165 - .L_164)
	.align		4
.L_164:
        /*028c*/ 	.word	index@(_ZN3cub18CUB_300001_SM_10006detail10radix_sort33DeviceRadixSortExclusiveSumKernelINS1_5radix10policy_hubIm7double2yE10Policy1000EyEEvPT0_)
        /*0290*/ 	.word	0x00000000


	//----- nvinfo : EIATTR_MIN_STACK_SIZE
	.align		4
.L_165:
        /*0294*/ 	.byte	0x04, 0x12
        /*0296*/ 	.short	(.L_167 - .L_166)
	.align		4
.L_166:
        /*0298*/ 	.word	index@(_ZN3cub18CUB_300001_SM_10006detail10radix_sort30DeviceRadixSortHistogramKernelINS1_5radix10policy_hubIm7double2yE10Policy1000ELNS0_9SortOrderE0EmyNS1_21identity_decomposer_tEEEvPT2_PKT1_SB_iiT3_)
        /*029c*/ 	.word	0x00000000


	//----- nvinfo : EIATTR_MIN_STACK_SIZE
	.align		4
.L_167:
        /*02a0*/ 	.byte	0x04, 0x12
        /*02a2*/ 	.short	(.L_169 - .L_168)
	.align		4
.L_168:
        /*02a4*/ 	.word	index@(_ZN3cub18CUB_300001_SM_10006detail10radix_sort31DeviceRadixSortSingleTileKernelINS1_5radix10policy_hubIm7double2yE10Policy1000ELNS0_9SortOrderE0EmS6_yNS1_21identity_decomposer_tEEEvPKT1_PSB_PKT2_PSF_T3_iiT4_)
        /*02a8*/ 	.word	0x00000000


	//----- nvinfo : EIATTR_MIN_STACK_SIZE
	.align		4
.L_169:
        /*02ac*/ 	.byte	0x04, 0x12
        /*02ae*/ 	.short	(.L_171 - .L_170)
	.align		4
.L_170:
        /*02b0*/ 	.word	index@(_ZN3cub18CUB_300001_SM_10006detail8for_each13static_kernelINS2_12policy_hub_t12policy_500_tEmN6thrust24THRUST_300001_SM_1000_NS8cuda_cub20__uninitialized_fill7functorINS7_10device_ptrI7double2EESC_EEEEvT0_T1_)
        /*02b4*/ 	.word	0x00000000


	//----- nvinfo : EIATTR_MIN_STACK_SIZE
	.align		4
.L_171:
        /*02b8*/ 	.byte	0x04, 0x12
        /*02ba*/ 	.short	(.L_173 - .L_172)
	.align		4
.L_172:
        /*02bc*/ 	.word	index@(_ZN3cub18CUB_300001_SM_10006detail8for_each13static_kernelINS2_12policy_hub_t12policy_500_tEmN6thrust24THRUST_300001_SM_1000_NS8cuda_cub20__uninitialized_fill7functorINS7_10device_ptrImEEmEEEEvT0_T1_)
        /*02c0*/ 	.word	0x00000000


	//----- nvinfo : EIATTR_MIN_STACK_SIZE
	.align		4
.L_173:
        /*02c4*/ 	.byte	0x04, 0x12
        /*02c6*/ 	.short	(.L_175 - .L_174)
	.align		4
.L_174:
        /*02c8*/ 	.word	index@(_ZN3cub18CUB_300001_SM_10006detail11EmptyKernelIvEEvv)
        /*02cc*/ 	.word	0x00000000


	//----- nvinfo : EIATTR_MIN_STACK_SIZE
	.align		4
.L_175:
        /*02d0*/ 	.byte	0x04, 0x12
        /*02d2*/ 	.short	(.L_177 - .L_176)
	.align		4
.L_176:
        /*02d4*/ 	.word	index@(_ZN6thrust24THRUST_300001_SM_1000_NS8cuda_cub4core6detail13_kernel_agentINS1_15__reduce_by_key16ReduceByKeyAgentINS0_6detail15normal_iteratorINS0_10device_ptrImEEEENS9_I7double2EESB_NS8_ISD_EEN4cuda3std3__48equal_toImEEN12Trajectories19cuDoubleComplex_addEPllEEJSB_SD_SB_SE_SM_N3cub18CUB_300001_SM_100024ReduceByKeyScanTileStateISC_lLb0EEESJ_SL_llEEEvDpT0_)
        /*02d8*/ 	.word	0x00000000


	//----- nvinfo : EIATTR_MIN_STACK_SIZE
	.align		4
.L_177:
        /*02dc*/ 	.byte	0x04, 0x12
        /*02de*/ 	.short	(.L_179 - .L_178)
	.align		4
.L_178:
        /*02e0*/ 	.word	index@(_ZN6thrust24THRUST_300001_SM_1000_NS8cuda_cub4core6detail13_kernel_agentINS1_15__reduce_by_key9InitAgentIN3cub18CUB_300001_SM_100024ReduceByKeyScanTileStateI7double2lLb0EEElPlEEJSB_lSC_EEEvDpT0_)
        /*02e4*/ 	.word	0x00000000


	//----- nvinfo : EIATTR_MIN_STACK_SIZE
	.align		4
.L_179:
        /*02e8*/ 	.byte	0x04, 0x12
        /*02ea*/ 	.short	(.L_181 - .L_180)
	.align		4
.L_180:
        /*02ec*/ 	.word	index@(_ZN6thrust24THRUST_300001_SM_1000_NS8cuda_cub4core6detail13_kernel_agentINS1_15__reduce_by_key16ReduceByKeyAgentINS0_6detail15normal_iteratorINS0_10device_ptrImEEEENS9_I7double2EESB_NS8_ISD_EEN4cuda3std3__48equal_toImEEN12Trajectories19cuDoubleComplex_addEPiiEEJSB_SD_SB_SE_SM_N3cub18CUB_300001_SM_100024ReduceByKeyScanTileStateISC_iLb0EEESJ_SL_iiEEEvDpT0_)
        /*02f0*/ 	.word	0x00000000


	//----- nvinfo : EIATTR_MIN_STACK_SIZE
	.align		4
.L_181:
        /*02f4*/ 	.byte	0x04, 0x12
        /*02f6*/ 	.short	(.L_183 - .L_182)
	.align		4
.L_182:
        /*02f8*/ 	.word	index@(_ZN6thrust24THRUST_300001_SM_1000_NS8cuda_cub4core6detail13_kernel_agentINS1_15__reduce_by_key9InitAgentIN3cub18CUB_300001_SM_100024ReduceByKeyScanTileStateI7double2iLb0EEEiPiEEJSB_iSC_EEEvDpT0_)
        /*02fc*/ 	.word	0x00000000


	//----- nvinfo : EIATTR_MIN_STACK_SIZE
	.align		4
.L_183:
        /*0300*/ 	.byte	0x04, 0x12
        /*0302*/ 	.short	(.L_185 - .L_184)
	.align		4
.L_184:
        /*0304*/ 	.word	index@(_Z21pack_to_uint64_kernelPhPmii)
        /*0308*/ 	.word	0x00000000


	//----- nvinfo : EIATTR_MIN_STACK_SIZE
	.align		4
.L_185:
        /*030c*/ 	.byte	0x04, 0x12
        /*030e*/ 	.short	(.L_187 - .L_186)
	.align		4
.L_186:
        /*0310*/ 	.word	index@(_Z10cu3_kernelPhP17curandStateXORWOWiiiiddd)
        /*0314*/ 	.word	0x00000028


	//----- nvinfo : EIATTR_MIN_STACK_SIZE
	.align		4
.L_187:
        /*0318*/ 	.byte	0x04, 0x12
        /*031a*/ 	.short	(.L_189 - .L_188)
	.align		4
.L_188:
        /*031c*/ 	.word	index@(_Z9cx_kernelPhiiii)
        /*0320*/ 	.word	0x00000000


	//----- nvinfo : EIATTR_MIN_STACK_SIZE
	.align		4
.L_189:
        /*0324*/ 	.byte	0x04, 0x12
        /*0326*/ 	.short	(.L_191 - .L_190)
	.align		4
.L_190:
        /*0328*/ 	.word	index@(_Z9u3_kernelPhP17curandStateXORWOWP7double2iiidddS2_)
        /*032c*/ 	.word	0x00000028


	//----- nvinfo : EIATTR_MIN_STACK_SIZE
	.align		4
.L_191:
        /*0330*/ 	.byte	0x04, 0x12
        /*0332*/ 	.short	(.L_193 - .L_192)
	.align		4
.L_192:
        /*0334*/ 	.word	index@(_Z13u3_kernel_oldPhP17curandStateXORWOWiiiddd)
        /*0338*/ 	.word	0x00000028


	//----- nvinfo : EIATTR_MIN_STACK_SIZE
	.align		4
.L_193:
        /*033c*/ 	.byte	0x04, 0x12
        /*033e*/ 	.short	(.L_195 - .L_194)
	.align		4
.L_194:
        /*0340*/ 	.word	index@(_Z8x_kernelPhiii)
        /*0344*/ 	.word	0x00000000


	//----- nvinfo : EIATTR_MIN_STACK_SIZE
	.align		4
.L_195:
        /*0348*/ 	.byte	0x04, 0x12
        /*034a*/ 	.short	(.L_197 - .L_196)
	.align		4
.L_196:
        /*034c*/ 	.word	index@(_Z18init_weight_kernelP7double2i)
        /*0350*/ 	.word	0x00000000


	//----- nvinfo : EIATTR_MIN_STACK_SIZE
	.align		4
.L_197:
        /*0354*/ 	.byte	0x04, 0x12
        /*0356*/ 	.short	(.L_199 - .L_198)
	.align		4
.L_198:
        /*0358*/ 	.word	index@(_Z18init_curand_kernelP17curandStateXORWOWiy)
        /*035c*/ 	.word	0x00000000
.L_199:


//--------------------- .nv.compat                --------------------------
	.section	.nv.compat,"",@"SHT_CUDA_COMPAT_INFO"
	.align	4
        /*0000*/ 	.byte	0x02, 0x09, 0x00, 0x00, 0x02, 0x02, 0x01, 0x00, 0x02, 0x05, 0x05, 0x00, 0x03, 0x07, 0x01, 0x01
        /*0010*/ 	.byte	0x02, 0x03, 0x00, 0x00, 0x02, 0x06, 0x01, 0x00, 0x04, 0x0b, 0x08, 0x00, 0x01, 0x00, 0x00, 0x00
        /*0020*/ 	.byte	0x00, 0x00, 0x00, 0x00


//--------------------- .nv.info._ZN3cub18CUB_300001_SM_10006detail10radix_sort29DeviceRadixSortOnesweepKernelINS1_5radix10policy_hubImmyE10Policy1000ELNS0_9SortOrderE0EmmyiiNS1_21identity_decomposer_tEEEvPT5_SB_PT3_PKSC_PT1_PKSG_PT2_PKSK_T4_iiT6_ --------------------------
	.section	.nv.info._ZN3cub18CUB_300001_SM_10006detail10radix_sort29DeviceRadixSortOnesweepKernelINS1_5radix10policy_hubImmyE10Policy1000ELNS0_9SortOrderE0EmmyiiNS1_21identity_decomposer_tEEEvPT5_SB_PT3_PKSC_PT1_PKSG_PT2_PKSK_T4_iiT6_,"",@"SHT_CUDA_INFO"
	.sectionflags	@""
	.align	4


	//----- nvinfo : EIATTR_CUDA_API_VERSION
	.align		4
        /*0000*/ 	.byte	0x04, 0x37
        /*0002*/ 	.short	(.L_201 - .L_200)
.L_200:
        /*0004*/ 	.word	0x00000082


	//----- nvinfo : EIATTR_KPARAM_INFO
	.align		4
.L_201:
        /*0008*/ 	.byte	0x04, 0x17
        /*000a*/ 	.short	(.L_203 - .L_202)
.L_202:
        /*000c*/ 	.word	0x00000000
        /*0010*/ 	.short	0x000b
        /*0012*/ 	.short	0x004c
        /*0014*/ 	.byte	0x00, 0xf0, 0x05, 0x00


	//----- nvinfo : EIATTR_KPARAM_INFO
	.align		4
.L_203:
        /*0018*/ 	.byte	0x04, 0x17
        /*001a*/ 	.short	(.L_205 - .L_204)
.L_204:
        /*001c*/ 	.word	0x00000000
        /*0020*/ 	.short	0x000a
        /*0022*/ 	.short	0x0048
        /*0024*/ 	.byte	0x00, 0xf0, 0x11, 0x00


	//----- nvinfo : EIATTR_KPARAM_INFO
	.align		4
.L_205:
        /*0028*/ 	.byte	0x04, 0x17
        /*002a*/ 	.short	(.L_207 - .L_206)
.L_206:
        /*002c*/ 	.word	0x00000000
        /*0030*/ 	.short	0x0009
        /*0032*/ 	.short	0x0044
        /*0034*/ 	.byte	0x00, 0xf0, 0x11, 0x00


	//----- nvinfo : EIATTR_KPARAM_INFO
	.align		4
.L_207:
        /*0038*/ 	.byte	0x04, 0x17
        /*003a*/ 	.short	(.L_209 - .L_208)
.L_208:
        /*003c*/ 	.word	0x00000000
        /*0040*/ 	.short	0x0008
        /*0042*/ 	.short	0x0040
        /*0044*/ 	.byte	0x00, 0xf0, 0x11, 0x00


	//----- nvinfo : EIATTR_KPARAM_INFO
	.align		4
.L_209:
        /*0048*/ 	.byte	0x04, 0x17
        /*004a*/ 	.short	(.L_211 - .L_210)
.L_210:
        /*004c*/ 	.word	0x00000000
        /*0050*/ 	.short	0x0007
        /*0052*/ 	.short	0x0038
        /*0054*/ 	.byte	0x00, 0xf5, 0x21, 0x00


	//----- nvinfo : EIATTR_KPARAM_INFO
	.align		4
.L_211:
        /*0058*/ 	.byte	0x04, 0x17
        /*005a*/ 	.short	(.L_213 - .L_212)
.L_212:
        /*005c*/ 	.word	0x00000000
        /*0060*/ 	.short	0x0006
        /*0062*/ 	.short	0x0030
        /*0064*/ 	.byte	0x00, 0xf5, 0x21, 0x00


	//----- nvinfo : EIATTR_KPARAM_INFO
	.align		4
.L_213:
        /*0068*/ 	.byte	0x04, 0x17
        /*006a*/ 	.short	(.L_215 - .L_214)
.L_214:
        /*006c*/ 	.word	0x00000000
        /*0070*/ 	.short	0x0005
        /*0072*/ 	.short	0x0028
        /*0074*/ 	.byte	0x00, 0xf5, 0x21, 0x00


	//----- nvinfo : EIATTR_KPARAM_INFO
	.align		4
.L_215:
        /*0078*/ 	.byte	0x04, 0x17
        /*007a*/ 	.short	(.L_217 - .L_216)
.L_216:
        /*007c*/ 	.word	0x00000000
        /*0080*/ 	.short	0x0004
        /*0082*/ 	.short	0x0020
        /*0084*/ 	.byte	0x00, 0xf5, 0x21, 0x00


	//----- nvinfo : EIATTR_KPARAM_INFO
	.align		4
.L_217:
        /*0088*/ 	.byte	0x04, 0x17
        /*008a*/ 	.short	(.L_219 - .L_218)
.L_218:
        /*008c*/ 	.word	0x00000000
        /*0090*/ 	.short	0x0003
        /*0092*/ 	.short	0x0018
        /*0094*/ 	.byte	0x00, 0xf5, 0x21, 0x00


	//----- nvinfo : EIATTR_KPARAM_INFO
	.align		4
.L_219:
        /*0098*/ 	.byte	0x04, 0x17
        /*009a*/ 	.short	(.L_221 - .L_220)
.L_220:
        /*009c*/ 	.word	0x00000000
        /*00a0*/ 	.short	0x0002
        /*00a2*/ 	.short	0x0010
        /*00a4*/ 	.byte	0x00, 0xf5, 0x21, 0x00


	//----- nvinfo : EIATTR_KPARAM_INFO
	.align		4
.L_221:
        /*00a8*/ 	.byte	0x04, 0x17
        /*00aa*/ 	.short	(.L_223 - .L_222)
.L_222:
        /*00ac*/ 	.word	0x00000000
        /*00b0*/ 	.short	0x0001
        /*00b2*/ 	.short	0x0008
        /*00b4*/ 	.byte	0x00, 0xf5, 0x21, 0x00


	//----- nvinfo : EIATTR_KPARAM_INFO
	.align		4
.L_223:
        /*00b8*/ 	.byte	0x04, 0x17
        /*00ba*/ 	.short	(.L_225 - .L_224)
.L_224:
        /*00bc*/ 	.word	0x00000000
        /*00c0*/ 	.short	0x0000
        /*00c2*/ 	.short	0x0000
        /*00c4*/ 	.byte	0x00, 0xf5, 0x21, 0x00


	//----- nvinfo : EIATTR_SPARSE_MMA_MASK
	.align		4
.L_225:
        /*00c8*/ 	.byte	0x03, 0x50
        /*00ca*/ 	.short	0x0000


	//----- nvinfo : EIATTR_MAXREG_COUNT
	.align		4
        /*00cc*/ 	.byte	0x03, 0x1b
        /*00ce*/ 	.short	0x00a8


	//----- nvinfo : EIATTR_NUM_BARRIERS
	.align		4
        /*00d0*/ 	.byte	0x02, 0x4c
        /*00d2*/ 	.byte	0x01
	.zero		1


	//----- nvinfo : EIATTR_MERCURY_ISA_VERSION
	.align		4
        /*00d4*/ 	.byte	0x03, 0x5f
        /*00d6*/ 	.short	0x0101


	//----- nvinfo : EIATTR_COOP_GROUP_MASK_REGIDS
	.align		4
        /*00d8*/ 	.byte	0x04, 0x29
        /*00da*/ 	.short	(.L_227 - .L_226)


	//   ....[0]....
.L_226:
        /*00dc*/ 	.word	0xffffffff


	//   ....[1]....
        /*00e0*/ 	.word	0x05000008


	//   ....[2]....
        /*00e4*/ 	.word	0xffffffff


	//   ....[3]....
        /*00e8*/ 	.word	0xffffffff


	//   ....[4]....
        /*00ec*/ 	.word	0xffffffff


	//   ....[5]....
        /*00f0*/ 	.word	0xffffffff


	//   ....[6]....
        /*00f4*/ 	.word	0xffffffff


	//   ....[7]....
        /*00f8*/ 	.word	0xffffffff


	//   ....[8]....
        /*00fc*/ 	.word	0xffffffff


	//   ....[9]....
        /*0100*/ 	.word	0xffffffff


	//   ....[10]....
        /*0104*/ 	.word	0xffffffff


	//   ....[11]....
        /*0108*/ 	.word	0xffffffff


	//   ....[12]....
        /*010c*/ 	.word	0xffffffff


	//   ....[13]....
        /*0110*/ 	.word	0xffffffff


	//   ....[14]....
        /*0114*/ 	.word	0xffffffff


	//   ....[15]....
        /*0118*/ 	.word	0xffffffff


	//   ....[16]....
        /*011c*/ 	.word	0xffffffff


	//   ....[17]....
        /*0120*/ 	.word	0xffffffff


	//   ....[18]....
        /*0124*/ 	.word	0xffffffff


	//   ....[19]....
        /*0128*/ 	.word	0xffffffff


	//   ....[20]....
        /*012c*/ 	.word	0xffffffff


	//   ....[21]....
        /*0130*/ 	.word	0xffffffff


	//   ....[22]....
        /*0134*/ 	.word	0xffffffff


	//   ....[23]....
        /*0138*/ 	.word	0xffffffff


	//   ....[24]....
        /*013c*/ 	.word	0xffffffff


	//   ....[25]....
        /*0140*/ 	.word	0xffffffff


	//   ....[26]....
        /*0144*/ 	.word	0xffffffff


	//   ....[27]....
        /*0148*/ 	.word	0xffffffff


	//   ....[28]....
        /*014c*/ 	.word	0xffffffff


	//   ....[29]....
        /*0150*/ 	.word	0xffffffff


	//   ....[30]....
        /*0154*/ 	.word	0xffffffff


	//   ....[31]....
        /*0158*/ 	.word	0xffffffff


	//   ....[32]....
        /*015c*/ 	.word	0xffffffff


	//   ....[33]....
        /*0160*/ 	.word	0xffffffff


	//   ....[34]....
        /*0164*/ 	.word	0xffffffff


	//   ....[35]....
        /*0168*/ 	.word	0xffffffff


	//   ....[36]....
        /*016c*/ 	.word	0xffffffff


	//   ....[37]....
        /*0170*/ 	.word	0xffffffff


	//   ....[38]....
        /*0174*/ 	.word	0xffffffff


	//   ....[39]....
        /*0178*/ 	.word	0xffffffff


	//   ....[40]....
        /*017c*/ 	.word	0xffffffff


	//   ....[41]....
        /*0180*/ 	.word	0xffffffff


	//   ....[42]....
        /*0184*/ 	.word	0xffffffff


	//   ....[43]....
        /*0188*/ 	.word	0xffffffff


	//   ....[44]....
        /*018c*/ 	.word	0xffffffff


	//   ....[45]....
        /*0190*/ 	.word	0xffffffff


	//   ....[46]....
        /*0194*/ 	.word	0xffffffff


	//   ....[47]....
        /*0198*/ 	.word	0xffffffff


	//   ....[48]....
        /*019c*/ 	.word	0xffffffff


	//   ....[49]....
        /*01a0*/ 	.word	0xffffffff


	//   ....[50]....
        /*01a4*/ 	.word	0xffffffff


	//   ....[51]....
        /*01a8*/ 	.word	0xffffffff


	//   ....[52]....
        /*01ac*/ 	.word	0xffffffff


	//   ....[53]....
        /*01b0*/ 	.word	0xffffffff


	//   ....[54]....
        /*01b4*/ 	.word	0xffffffff


	//   ....[55]....
        /*01b8*/ 	.word	0xffffffff


	//   ....[56]....
        /*01bc*/ 	.word	0xffffffff


	//   ....[57]....
        /*01c0*/ 	.word	0xffffffff


	//   ....[58]....
        /*01c4*/ 	.word	0xffffffff


	//   ....[59]....
        /*01c8*/ 	.word	0xffffffff


	//   ....[60]....
        /*01cc*/ 	.word	0xffffffff


	//   ....[61]....
        /*01d0*/ 	.word	0xffffffff


	//   ....[62]....
        /*01d4*/ 	.word	0xffffffff


	//   ....[63]....
        /*01d8*/ 	.word	0xffffffff


	//   ....[64]....
        /*01dc*/ 	.word	0xffffffff


	//   ....[65]....
        /*01e0*/ 	.word	0xffffffff


	//   ....[66]....
        /*01e4*/ 	.word	0xffffffff


	//   ....[67]....
        /*01e8*/ 	.word	0xffffffff


	//   ....[68]....
        /*01ec*/ 	.word	0xffffffff


	//   ....[69]....
        /*01f0*/ 	.word	0xffffffff


	//   ....[70]....
        /*01f4*/ 	.word	0xffffffff


	//   ....[71]....
        /*01f8*/ 	.word	0xffffffff


	//   ....[72]....
        /*01fc*/ 	.word	0xffffffff


	//   ....[73]....
        /*0200*/ 	.word	0xffffffff


	//   ....[74]....
        /*0204*/ 	.word	0xffffffff


	//   ....[75]....
        /*0208*/ 	.word	0xffffffff


	//   ....[76]....
        /*020c*/ 	.word	0xffffffff


	//   ....[77]....
        /*0210*/ 	.word	0xffffffff


	//   ....[78]....
        /*0214*/ 	.word	0xffffffff


	//   ....[79]....
        /*0218*/ 	.word	0xffffffff


	//   ....[80]....
        /*021c*/ 	.word	0xffffffff


	//   ....[81]....
        /*0220*/ 	.word	0xffffffff


	//   ....[82]....
        /*0224*/ 	.word	0xffffffff


	//   ....[83]....
        /*0228*/ 	.word	0xffffffff


	//   ....[84]....
        /*022c*/ 	.word	0xffffffff


	//   ....[85]....
        /*0230*/ 	.word	0xffffffff


	//   ....[86]....
        /*0234*/ 	.word	0xffffffff


	//   ....[87]....
        /*0238*/ 	.word	0xffffffff


	//   ....[88]....
        /*023c*/ 	.word	0xffffffff


	//   ....[89]....
        /*0240*/ 	.word	0xffffffff


	//   ....[90]....
        /*0244*/ 	.word	0xffffffff


	//   ....[91]....
        /*0248*/ 	.word	0xffffffff


	//   ....[92]....
        /*024c*/ 	.word	0xffffffff


	//   ....[93]....
        /*0250*/ 	.word	0xffffffff


	//   ....[94]....
        /*0254*/ 	.word	0xffffffff


	//   ....[95]....
        /*0258*/ 	.word	0xffffffff


	//   ....[96]....
        /*025c*/ 	.word	0xffffffff


	//   ....[97]....
        /*0260*/ 	.word	0xffffffff


	//   ....[98]....
        /*0264*/ 	.word	0xffffffff


	//   ....[99]....
        /*0268*/ 	.word	0xffffffff


	//   ....[100]....
        /*026c*/ 	.word	0xffffffff


	//   ....[101]....
        /*0270*/ 	.word	0xffffffff


	//   ....[102]....
        /*0274*/ 	.word	0xffffffff


	//   ....[103]....
        /*0278*/ 	.word	0xffffffff


	//   ....[104]....
        /*027c*/ 	.word	0xffffffff


	//   ....[105]....
        /*0280*/ 	.word	0xffffffff


	//   ....[106]....
        /*0284*/ 	.word	0xffffffff


	//   ....[107]....
        /*0288*/ 	.word	0xffffffff


	//   ....[108]....
        /*028c*/ 	.word	0xffffffff


	//   ....[109]....
        /*0290*/ 	.word	0xffffffff


	//   ....[110]....
        /*0294*/ 	.word	0xffffffff


	//   ....[111]....
        /*0298*/ 	.word	0xffffffff


	//   ....[112]....
        /*029c*/ 	.word	0xffffffff


	//   ....[113]....
        /*02a0*/ 	.word	0xffffffff


	//   ....[114]....
        /*02a4*/ 	.word	0xffffffff


	//   ....[115]....
        /*02a8*/ 	.word	0x05000016


	//   ....[116]....
        /*02ac*/ 	.word	0xffffffff


	//   ....[117]....
        /*02b0*/ 	.word	0xffffffff


	//   ....[118]....
        /*02b4*/ 	.word	0xffffffff


	//   ....[119]....
        /*02b8*/ 	.word	0xffffffff


	//   ....[120]....
        /*02bc*/ 	.word	0xffffffff


	//   ....[121]....
        /*02c0*/ 	.word	0xffffffff


	//   ....[122]....
        /*02c4*/ 	.word	0xffffffff


	//   ....[123]....
        /*02c8*/ 	.word	0xffffffff


	//   ....[124]....
        /*02cc*/ 	.word	0xffffffff


	//   ....[125]....
        /*02d0*/ 	.word	0xffffffff


	//   ....[126]....
        /*02d4*/ 	.word	0xffffffff


	//   ....[127]....
        /*02d8*/ 	.word	0xffffffff


	//   ....[128]....
        /*02dc*/ 	.word	0xffffffff


	//   ....[129]....
        /*02e0*/ 	.word	0xffffffff


	//   ....[130]....
        /*02e4*/ 	.word	0xffffffff


	//   ....[131]....
        /*02e8*/ 	.word	0xffffffff


	//   ....[132]....
        /*02ec*/ 	.word	0xffffffff


	//   ....[133]....
        /*02f0*/ 	.word	0xffffffff


	//   ....[134]....
        /*02f4*/ 	.word	0xffffffff


	//   ....[135]....
        /*02f8*/ 	.word	0xffffffff


	//   ....[136]....
        /*02fc*/ 	.word	0xffffffff


	//   ....[137]....
        /*0300*/ 	.word	0xffffffff


	//   ....[138]....
        /*0304*/ 	.word	0xffffffff


	//   ....[139]....
        /*0308*/ 	.word	0xffffffff


	//   ....[140]....
        /*030c*/ 	.word	0xffffffff


	//   ....[141]....
        /*0310*/ 	.word	0xffffffff


	//   ....[142]....
        /*0314*/ 	.word	0xffffffff


	//   ....[143]....
        /*0318*/ 	.word	0xffffffff


	//   ....[144]....
        /*031c*/ 	.word	0xffffffff


	//   ....[145]....
        /*0320*/ 	.word	0xffffffff


	//   ....[146]....
        /*0324*/ 	.word	0xffffffff


	//   ....[147]....
        /*0328*/ 	.word	0xffffffff


	//   ....[148]....
        /*032c*/ 	.word	0xffffffff


	//   ....[149]....
        /*0330*/ 	.word	0xffffffff


	//   ....[150]....
        /*0334*/ 	.word	0xffffffff


	//   ....[151]....
        /*0338*/ 	.word	0xffffffff


	//   ....[152]....
        /*033c*/ 	.word	0xffffffff


	//   ....[153]....
        /*0340*/ 	.word	0xffffffff


	//   ....[154]....
        /*0344*/ 	.word	0xffffffff


	//   ....[155]....
        /*0348*/ 	.word	0xffffffff


	//   ....[156]....
        /*034c*/ 	.word	0xffffffff


	//   ....[157]....
        /*0350*/ 	.word	0xffffffff


	//   ....[158]....
        /*0354*/ 	.word	0xffffffff


	//   ....[159]....
        /*0358*/ 	.word	0xffffffff


	//   ....[160]....
        /*035c*/ 	.word	0xffffffff


	//   ....[161]....
        /*0360*/ 	.word	0xffffffff


	//   ....[162]....
        /*0364*/ 	.word	0xffffffff


	//   ....[163]....
        /*0368*/ 	.word	0xffffffff


	//   ....[164]....
        /*036c*/ 	.word	0x05000048


	//   ....[165]....
        /*0370*/ 	.word	0x05000048


	//   ....[166]....
        /*0374*/ 	.word	0x05000048


	//   ....[167]....
        /*0378*/ 	.word	0x05000048


	//   ....[168]....
        /*037c*/ 	.word	0x05000048


	//----- nvinfo : EIATTR_COOP_GROUP_INSTR_OFFSETS
	.align		4
.L_227:
        /*0380*/ 	.byte	0x04, 0x28
        /*0382*/ 	.short	(.L_229 - .L_228)


	//   ....[0]....
.L_228:
        /*0384*/ 	.word	0x00000d30


	//   ....[1]....
        /*0388*/ 	.word	0x00001500


	//   ....[2]....
        /*038c*/ 	.word	0x000023b0


	//   ....[3]....
        /*0390*/ 	.word	0x000023d0


	//   ....[4]....
        /*0394*/ 	.word	0x000023f0


	//   ....[5]....
        /*0398*/ 	.word	0x00002410


	//   ....[6]....
        /*039c*/ 	.word	0x00002430


	//   ....[7]....
        /*03a0*/ 	.word	0x000028c0


	//   ....[8]....
        /*03a4*/ 	.word	0x000028d0


	//   ....[9]....
        /*03a8*/ 	.word	0x000028f0


	//   ....[10]....
        /*03ac*/ 	.word	0x00002910


	//   ....[11]....
        /*03b0*/ 	.word	0x00002970


	//   ....[12]....
        /*03b4*/ 	.word	0x000029b0


	//   ....[13]....
        /*03b8*/ 	.word	0x000029e0


	//   ....[14]....
        /*03bc*/ 	.word	0x00002a10


	//   ....[15]....
        /*03c0*/ 	.word	0x00002af0


	//   ....[16]....
        /*03c4*/ 	.word	0x00002b00


	//   ....[17]....
        /*03c8*/ 	.word	0x00002b30


	//   ....[18]....
        /*03cc*/ 	.word	0x00002b60


	//   ....[19]....
        /*03d0*/ 	.word	0x00002b90


	//   ....[20]....
        /*03d4*/ 	.word	0x00002bd0


	//   ....[21]....
        /*03d8*/ 	.word	0x00002bf0


	//   ....[22]....
        /*03dc*/ 	.word	0x00002c10


	//   ....[23]....
        /*03e0*/ 	.word	0x00002c80


	//   ....[24]....
        /*03e4*/ 	.word	0x00002d30


	//   ....[25]....
        /*03e8*/ 	.word	0x00002d40


	//   ....[26]....
        /*03ec*/ 	.word	0x00002d70


	//   ....[27]....
        /*03f0*/ 	.word	0x00002da0


	//   ....[28]....
        /*03f4*/ 	.word	0x00002dd0


	//   ....[29]....
        /*03f8*/ 	.word	0x00002e10


	//   ....[30]....
        /*03fc*/ 	.word	0x00002e30


	//   ....[31]....
        /*0400*/ 	.word	0x00002e50


	//   ....[32]....
        /*0404*/ 	.word	0x00002eb0


	//   ....[33]....
        /*0408*/ 	.word	0x00002f50


	//   ....[34]....
        /*040c*/ 	.word	0x00002f60


	//   ....[35]....
        /*0410*/ 	.word	0x00002f80


	//   ....[36]....
        /*0414*/ 	.word	0x00002fc0


	//   ....[37]....
        /*0418*/ 	.word	0x00002ff0


	//   ....[38]....
        /*041c*/ 	.word	0x00003030


	//   ....[39]....
        /*0420*/ 	.word	0x00003050


	//   ....[40]....
        /*0424*/ 	.word	0x00003070


	//   ....[41]....
        /*0428*/ 	.word	0x000030b0


	//   ....[42]....
        /*042c*/ 	.word	0x000031b0


	//   ....[43]....
        /*0430*/ 	.word	0x000031e0


	//   ....[44]....
        /*0434*/ 	.word	0x000031f0


	//   ....[45]....
        /*0438*/ 	.word	0x00003210


	//   ....[46]....
        /*043c*/ 	.word	0x00003250


	//   ....[47]....
        /*0440*/ 	.word	0x00003280


	//   ....[48]....
        /*0444*/ 	.word	0x000032c0


	//   ....[49]....
        /*0448*/ 	.word	0x000032e0


	//   ....[50]....
        /*044c*/ 	.word	0x00003300


	//   ....[51]....
        /*0450*/ 	.word	0x00003420


	//   ....[52]....
        /*0454*/ 	.word	0x00003440


	//   ....[53]....
        /*0458*/ 	.word	0x00003450


	//   ....[54]....
        /*045c*/ 	.word	0x00003470


	//   ....[55]....
        /*0460*/ 	.word	0x000034b0


	//   ....[56]....
        /*0464*/ 	.word	0x000034e0


	//   ....[57]....
        /*0468*/ 	.word	0x00003520


	//   ....[58]....
        /*046c*/ 	.word	0x00003540


	//   ....[59]....
        /*0470*/ 	.word	0x00003560


	//   ....[60]....
        /*0474*/ 	.word	0x00003690


	//   ....[61]....
        /*0478*/ 	.word	0x000036c0


	//   ....[62]....
        /*047c*/ 	.word	0x000036d0


	//   ....[63]....
        /*0480*/ 	.word	0x000036f0


	//   ....[64]....
        /*0484*/ 	.word	0x00003730


	//   ....[65]....
        /*0488*/ 	.word	0x00003760


	//   ....[66]....
        /*048c*/ 	.word	0x000037a0


	//   ....[67]....
        /*0490*/ 	.word	0x000037c0


	//   ....[68]....
        /*0494*/ 	.word	0x000037e0


	//   ....[69]....
        /*0498*/ 	.word	0x00003900


	//   ....[70]....
        /*049c*/ 	.word	0x00003930


	//   ....[71]....
        /*04a0*/ 	.word	0x00003940


	//   ....[72]....
        /*04a4*/ 	.word	0x00003970


	//   ....[73]....
        /*04a8*/ 	.word	0x00003990


	//   ....[74]....
        /*04ac*/ 	.word	0x000039e0


	//   ....[75]....
        /*04b0*/ 	.word	0x00003a00


	//   ....[76]....
        /*04b4*/ 	.word	0x00003a40


	//   ....[77]....
        /*04b8*/ 	.word	0x00003a60


	//   ....[78]....
        /*04bc*/ 	.word	0x00003b70


	//   ....[79]....
        /*04c0*/ 	.word	0x00003b90


	//   ....[80]....
        /*04c4*/ 	.word	0x00003ba0


	//   ....[81]....
        /*04c8*/ 	.word	0x00003bd0


	//   ....[82]....
        /*04cc*/ 	.word	0x00003c00


	//   ....[83]....
        /*04d0*/ 	.word	0x00003c50


	//   ....[84]....
        /*04d4*/ 	.word	0x00003c60


	//   ....[85]....
        /*04d8*/ 	.word	0x00003ca0


	//   ....[86]....
        /*04dc*/ 	.word	0x00003cd0


	//   ....[87]....
        /*04e0*/ 	.word	0x00003de0


	//   ....[88]....
        /*04e4*/ 	.word	0x00003e10


	//   ....[89]....
        /*04e8*/ 	.word	0x00003e20


	//   ....[90]....
        /*04ec*/ 	.word	0x00003e70


	//   ....[91]....
        /*04f0*/ 	.word	0x00003ea0


	//   ....[92]....
        /*04f4*/ 	.word	0x00003ed0


	//   ....[93]....
        /*04f8*/ 	.word	0x00003f00


	//   ....[94]....
        /*04fc*/ 	.word	0x00003f30


	//   ....[95]....
        /*0500*/ 	.word	0x00003f60


	//   ....[96]....
        /*0504*/ 	.word	0x00004050


	//   ....[97]....
        /*0508*/ 	.word	0x00004070


	//   ....[98]....
        /*050c*/ 	.word	0x00004080


	//   ....[99]....
        /*0510*/ 	.word	0x000040d0


	//   ....[100]....
        /*0514*/ 	.word	0x00004100


	//   ....[101]....
        /*0518*/ 	.word	0x00004130


	//   ....[102]....
        /*051c*/ 	.word	0x00004160


	//   ....[103]....
        /*0520*/ 	.word	0x00004190


	//   ....[104]....
        /*0524*/ 	.word	0x000041c0


	//   ....[105]....
        /*0528*/ 	.word	0x000042c0


	//   ....[106]....
        /*052c*/ 	.word	0x000042e0


	//   ....[107]....
        /*0530*/ 	.word	0x000042f0


	//   ....[108]....
        /*0534*/ 	.word	0x00004340


	//   ....[109]....
        /*0538*/ 	.word	0x00004370


	//   ....[110]....
        /*053c*/ 	.word	0x000043a0


	//   ....[111]....
        /*0540*/ 	.word	0x000043d0


	//   ....[112]....
        /*0544*/ 	.word	0x00004400


	//   ....[113]....
        /*0548*/ 	.word	0x00004430


	//   ....[114]....
        /*054c*/ 	.word	0x00004580


	//   ....[115]....
        /*0550*/ 	.word	0x00004a10


	//   ....[116]....
        /*0554*/ 	.word	0x00004ce0


	//   ....[117]....
        /*0558*/ 	.word	0x00004d90


	//   ....[118]....
        /*055c*/ 	.word	0x00004e40


	//   ....[119]....
        /*0560*/ 	.word	0x00004ef0


	//   ....[120]....
        /*0564*/ 	.word	0x00004fa0


	//   ....[121]....
        /*0568*/ 	.word	0x00005050


	//   ....[122]....
        /*056c*/ 	.word	0x00005100


	//   ....[123]....
        /*0570*/ 	.word	0x000051b0


	//   ....[124]....
        /*0574*/ 	.word	0x00005260


	//   ....[125]....
        /*0578*/ 	.word	0x00005310


	//   ....[126]....
        /*057c*/ 	.word	0x000053c0


	//   ....[127]....
        /*0580*/ 	.word	0x00005470


	//   ....[128]....
        /*0584*/ 	.word	0x00005650


	//   ....[129]....
        /*0588*/ 	.word	0x00005770


	//   ....[130]....
        /*058c*/ 	.word	0x00005890


	//   ....[131]....
        /*0590*/ 	.word	0x000059b0


	//   ....[132]....
        /*0594*/ 	.word	0x00005ad0


	//   ....[133]....
        /*0598*/ 	.word	0x00005bf0


	//   ....[134]....
        /*059c*/ 	.word	0x00005d00


	//   ....[135]....
        /*05a0*/ 	.word	0x00005e00


	//   ....[136]....
        /*05a4*/ 	.word	0x00005f00


	//   ....[137]....
        /*05a8*/ 	.word	0x00006000


	//   ....[138]....
        /*05ac*/ 	.word	0x00006100


	//   ....[139]....
        /*05b0*/ 	.word	0x00006200


	//   ....[140]....
        /*05b4*/ 	.word	0x00006a30


	//   ....[141]....
        /*05b8*/ 	.word	0x00006ab0


	//   ....[142]....
        /*05bc*/ 	.word	0x00006b30


	//   ....[143]....
        /*05c0*/ 	.word	0x00006bb0


	//   ....[144]....
        /*05c4*/ 	.word	0x00006c30


	//   ....[145]....
        /*05c8*/ 	.word	0x00006cb0


	//   ....[146]....
        /*05cc*/ 	.word	0x00006d30


	//   ....[147]....
        /*05d0*/ 	.word	0x00006db0


	//   ....[148]....
        /*05d4*/ 	.word	0x00006e30


	//   ....[149]....
        /*05d8*/ 	.word	0x00006eb0


	//   ....[150]....
        /*05dc*/ 	.word	0x00006f30


	//   ....[151]....
        /*05e0*/ 	.word	0x00006fb0


	//   ....[152]....
        /*05e4*/ 	.word	0x00007180


	//   ....[153]....
        /*05e8*/ 	.word	0x00007220


	//   ....[154]....
        /*05ec*/ 	.word	0x000072d0


	//   ....[155]....
        /*05f0*/ 	.word	0x00007380


	//   ....[156]....
        /*05f4*/ 	.word	0x00007430


	//   ....[157]....
        /*05f8*/ 	.word	0x000074e0


	//   ....[158]....
        /*05fc*/ 	.word	0x00007590


	//   ....[159]....
        /*0600*/ 	.word	0x00007640


	//   ....[160]....
        /*0604*/ 	.word	0x000076f0


	//   ....[161]....
        /*0608*/ 	.word	0x000077a0


	//   ....[162]....
        /*060c*/ 	.word	0x00007850


	//   ....[163]....
        /*0610*/ 	.word	0x000078f0


	//   ....[164]....
        /*0614*/ 	.word	0x00007960


	//   ....[165]....
        /*0618*/ 	.word	0x000079d0


	//   ....[166]....
        /*061c*/ 	.word	0x00007a40


	//   ....[167]....
        /*0620*/ 	.word	0x00007ab0


	//   ....[168]....
        /*0624*/ 	.word	0x00007b20


	//----- nvinfo : EIATTR_VRC_CTA_INIT_COUNT
	.align		4
.L_229:
        /*0628*/ 	.byte	0x02, 0x4a
	.zero		1
	.zero		1


	//----- nvinfo : EIATTR_EXIT_INSTR_OFFSETS
	.align		4
        /*062c*/ 	.byte	0x04, 0x1c
        /*062e*/ 	.short	(.L_231 - .L_230)


	//   ....[0]....
.L_230:
        /*0630*/ 	.word	0x00001f40


	//   ....[1]....
        /*0634*/ 	.word	0x000021b0


	//   ....[2]....
        /*0638*/ 	.word	0x000021d0


	//   ....[3]....
        /*063c*/ 	.word	0x00006fc0


	//   ....[4]....
        /*0640*/ 	.word	0x00007900


	//----- nvinfo : EIATTR_MAX_THREADS
	.align		4
.L_231:
        /*0644*/ 	.byte	0x04, 0x05
        /*0646*/ 	.short	(.L_233 - .L_232)
.L_232:
        /*0648*/ 	.word	0x00000180
        /*064c*/ 	.word	0x00000001
        /*0650*/ 	.word	0x00000001


	//----- nvinfo : EIATTR_CRS_STACK_SIZE
	.align		4
.L_233:
        /*0654*/ 	.byte	0x04, 0x1e
        /*0656*/ 	.short	(.L_235 - .L_234)
.L_234:
        /*0658*/ 	.word	0x00000000


	//----- nvinfo : EIATTR_CBANK_PARAM_SIZE
	.align		4
.L_235:
        /*065c*/ 	.byte	0x03, 0x19
        /*065e*/ 	.short	0x004d


	//----- nvinfo : EIATTR_PARAM_CBANK
	.align		4
        /*0660*/ 	.byte	0x04, 0x0a
        /*0662*/ 	.short	(.L_237 - .L_236)
	.align		4
.L_236:
        /*0664*/ 	.word	index@(.nv.constant0._ZN3cub18CUB_300001_SM_10006detail10radix_sort29DeviceRadixSortOnesweepKernelINS1_5radix10policy_hubImmyE10Policy1000ELNS0_9SortOrderE0EmmyiiNS1_21identity_decomposer_tEEEvPT5_SB_PT3_PKSC_PT1_PKSG_PT2_PKSK_T4_iiT6_)
        /*0668*/ 	.short	0x0380
        /*066a*/ 	.short	0x004d


	//----- nvinfo : EIATTR_SW_WAR
	.align		4
.L_237:
        /*066c*/ 	.byte	0x04, 0x36
        /*066e*/ 	.short	(.L_239 - .L_238)
.L_238:
        /*0670*/ 	.word	0x00000008
.L_239:


//--------------------- .nv.info._ZN3cub18CUB_300001_SM_10006detail10radix_sort33DeviceRadixSortExclusiveSumKernelINS1_5radix10policy_hubImmyE10Policy1000EyEEvPT0_ --------------------------
	.section	.nv.info._ZN3cub18CUB_300001_SM_10006detail10radix_sort33DeviceRadixSortExclusiveSumKernelINS1_5radix10policy_hubImmyE10Policy1000EyEEvPT0_,"",@"SHT_CUDA_INFO"
	.sectionflags	@""
	.align	4


	//----- nvinfo : EIATTR_CUDA_API_VERSION
	.align		4
        /*0000*/ 	.byte	0x04, 0x37
        /*0002*/ 	.short	(.L_241 - .L_240)
.L_240:
        /*0004*/ 	.word	0x00000082


	//----- nvinfo : EIATTR_KPARAM_INFO
	.align		4
.L_241:
        /*0008*/ 	.byte	0x04, 0x17
        /*000a*/ 	.short	(.L_243 - .L_242)
.L_242:
        /*000c*/ 	.word	0x00000000
        /*0010*/ 	.short	0x0000
        /*0012*/ 	.short	0x0000
        /*0014*/ 	.byte	0x00, 0xf5, 0x21, 0x00


	//----- nvinfo : EIATTR_SPARSE_MMA_MASK
	.align		4
.L_243:
        /*0018*/ 	.byte	0x03, 0x50
        /*001a*/ 	.short	0x0000


	//----- nvinfo : EIATTR_MAXREG_COUNT
	.align		4
        /*001c*/ 	.byte	0x03, 0x1b
        /*001e*/ 	.short	0x00ff


	//----- nvinfo : EIATTR_NUM_BARRIERS
	.align		4
        /*0020*/ 	.byte	0x02, 0x4c
        /*0022*/ 	.byte	0x01
	.zero		1


	//----- nvinfo : EIATTR_MERCURY_ISA_VERSION
	.align		4
        /*0024*/ 	.byte	0x03, 0x5f
        /*0026*/ 	.short	0x0101


	//----- nvinfo : EIATTR_COOP_GROUP_MASK_REGIDS
	.align		4
        /*0028*/ 	.byte	0x04, 0x29
        /*002a*/ 	.short	(.L_245 - .L_244)


	//   ....[0]....
.L_244:
        /*002c*/ 	.word	0xffffffff


	//   ....[1]....
        /*0030*/ 	.word	0xffffffff


	//   ....[2]....
        /*0034*/ 	.word	0xffffffff


	//   ....[3]....
        /*0038*/ 	.word	0xffffffff


	//   ....[4]....
        /*003c*/ 	.word	0xffffffff


	//   ....[5]....
        /*0040*/ 	.word	0xffffffff


	//   ....[6]....
        /*0044*/ 	.word	0xffffffff


	//   ....[7]....
        /*0048*/ 	.word	0xffffffff


	//   ....[8]....
        /*004c*/ 	.word	0xffffffff


	//   ....[9]....
        /*0050*/ 	.word	0xffffffff


	//   ....[10]....
        /*0054*/ 	.word	0x05000015


	//   ....[11]....
        /*0058*/ 	.word	0x05000015


	//   ....[12]....
        /*005c*/ 	.word	0x05000015


	//   ....[13]....
        /*0060*/ 	.word	0x05000015


	//   ....[14]....
        /*0064*/ 	.word	0x05000015


	//   ....[15]....
        /*0068*/ 	.word	0x05000015


	//   ....[16]....
        /*006c*/ 	.word	0x05000015


	//   ....[17]....
        /*0070*/ 	.word	0x05000015


	//   ....[18]....
        /*0074*/ 	.word	0x05000015


	//   ....[19]....
        /*0078*/ 	.word	0x05000015


	//----- nvinfo : EIATTR_COOP_GROUP_INSTR_OFFSETS
	.align		4
.L_245:
        /*007c*/ 	.byte	0x04, 0x28
        /*007e*/ 	.short	(.L_247 - .L_246)


	//   ....[0]....
.L_246:
        /*0080*/ 	.word	0x00000250


	//   ....[1]....
        /*0084*/ 	.word	0x00000260


	//   ....[2]....
        /*0088*/ 	.word	0x000002a0


	//   ....[3]....
        /*008c*/ 	.word	0x000002c0


	//   ....[4]....
        /*0090*/ 	.word	0x00000310


	//   ....[5]....
        /*0094*/ 	.word	0x00000320


	//   ....[6]....
        /*0098*/ 	.word	0x00000360


	//   ....[7]....
        /*009c*/ 	.word	0x00000380


	//   ....[8]....
        /*00a0*/ 	.word	0x000003d0


	//   ....[9]....
        /*00a4*/ 	.word	0x000003e0


	//   ....[10]....
        /*00a8*/ 	.word	0x00000660


	//   ....[11]....
        /*00ac*/ 	.word	0x000006b0


	//   ....[12]....
        /*00b0*/ 	.word	0x00000740


	//   ....[13]....
        /*00b4*/ 	.word	0x00000790


	//   ....[14]....
        /*00b8*/ 	.word	0x00000820


	//   ....[15]....
        /*00bc*/ 	.word	0x00000870


	//   ....[16]....
        /*00c0*/ 	.word	0x00000900


	//   ....[17]....
        /*00c4*/ 	.word	0x00000950


	//   ....[18]....
        /*00c8*/ 	.word	0x000009e0


	//   ....[19]....
        /*00cc*/ 	.word	0x00000a30


	//----- nvinfo : EIATTR_VRC_CTA_INIT_COUNT
	.align		4
.L_247:
        /*00d0*/ 	.byte	0x02, 0x4a
	.zero		1
	.zero		1


	//----- nvinfo : EIATTR_EXIT_INSTR_OFFSETS
	.align		4
        /*00d4*/ 	.byte	0x04, 0x1c
        /*00d6*/ 	.short	(.L_249 - .L_248)


	//   ....[0]....
.L_248:
        /*00d8*/ 	.word	0x000005d0


	//   ....[1]....
        /*00dc*/ 	.word	0x00000600


	//----- nvinfo : EIATTR_CRS_STACK_SIZE
	.align		4
.L_249:
        /*00e0*/ 	.byte	0x04, 0x1e
        /*00e2*/ 	.short	(.L_251 - .L_250)
.L_250:
        /*00e4*/ 	.word	0x00000000


	//----- nvinfo : EIATTR_CBANK_PARAM_SIZE
	.align		4
.L_251:
        /*00e8*/ 	.byte	0x03, 0x19
        /*00ea*/ 	.short	0x0008


	//----- nvinfo : EIATTR_PARAM_CBANK
	.align		4
        /*00ec*/ 	.byte	0x04, 0x0a
        /*00ee*/ 	.short	(.L_253 - .L_252)
	.align		4
.L_252:
        /*00f0*/ 	.word	index@(.nv.constant0._ZN3cub18CUB_300001_SM_10006detail10radix_sort33DeviceRadixSortExclusiveSumKernelINS1_5radix10policy_hubImmyE10Policy1000EyEEvPT0_)
        /*00f4*/ 	.short	0x0380
        /*00f6*/ 	.short	0x0008


	//----- nvinfo : EIATTR_SW_WAR
	.align		4
.L_253:
        /*00f8*/ 	.byte	0x04, 0x36
        /*00fa*/ 	.short	(.L_255 - .L_254)
.L_254:
        /*00fc*/ 	.word	0x00000008
.L_255:


//--------------------- .nv.info._ZN3cub18CUB_300001_SM_10006detail10radix_sort30DeviceRadixSortHistogramKernelINS1_5radix10policy_hubImmyE10Policy1000ELNS0_9SortOrderE0EmyNS1_21identity_decomposer_tEEEvPT2_PKT1_SA_iiT3_ --------------------------
	.section	.nv.info._ZN3cub18CUB_300001_SM_10006detail10radix_sort30DeviceRadixSortHistogramKernelINS1_5radix10policy_hubImmyE10Policy1000ELNS0_9SortOrderE0EmyNS1_21identity_decomposer_tEEEvPT2_PKT1_SA_iiT3_,"",@"SHT_CUDA_INFO"
	.sectionflags	@""
	.align	4


	//----- nvinfo : EIATTR_CUDA_API_VERSION
	.align		4
        /*0000*/ 	.byte	0x04, 0x37
        /*0002*/ 	.short	(.L_257 - .L_256)
.L_256:
        /*0004*/ 	.word	0x00000082


	//----- nvinfo : EIATTR_KPARAM_INFO
	.align		4
.L_257:
        /*0008*/ 	.byte	0x04, 0x17
        /*000a*/ 	.short	(.L_259 - .L_258)
.L_258:
        /*000c*/ 	.word	0x00000000
        /*0010*/ 	.short	0x0005
        /*0012*/ 	.short	0x0020
        /*0014*/ 	.byte	0x00, 0xf0, 0x05, 0x00


	//----- nvinfo : EIATTR_KPARAM_INFO
	.align		4
.L_259:
        /*0018*/ 	.byte	0x04, 0x17
        /*001a*/ 	.short	(.L_261 - .L_260)
.L_260:
        /*001c*/ 	.word	0x00000000
        /*0020*/ 	.short	0x0004
        /*0022*/ 	.short	0x001c
        /*0024*/ 	.byte	0x00, 0xf0, 0x11, 0x00


	//----- nvinfo : EIATTR_KPARAM_INFO
	.align		4
.L_261:
        /*0028*/ 	.byte	0x04, 0x17
        /*002a*/ 	.short	(.L_263 - .L_262)
.L_262:
        /*002c*/ 	.word	0x00000000
        /*0030*/ 	.short	0x0003
        /*0032*/ 	.short	0x0018
        /*0034*/ 	.byte	0x00, 0xf0, 0x11, 0x00


	//----- nvinfo : EIATTR_KPARAM_INFO
	.align		4
.L_263:
        /*0038*/ 	.byte	0x04, 0x17
        /*003a*/ 	.short	(.L_265 - .L_264)
.L_264:
        /*003c*/ 	.word	0x00000000
        /*0040*/ 	.short	0x0002
        /*0042*/ 	.short	0x0010
        /*0044*/ 	.byte	0x00, 0xf0, 0x21, 0x00


	//----- nvinfo : EIATTR_KPARAM_INFO
	.align		4
.L_265:
        /*0048*/ 	.byte	0x04, 0x17
        /*004a*/ 	.short	(.L_267 - .L_266)
.L_266:
        /*004c*/ 	.word	0x00000000
        /*0050*/ 	.short	0x0001
        /*0052*/ 	.short	0x0008
        /*0054*/ 	.byte	0x00, 0xf5, 0x21, 0x00


	//----- nvinfo : EIATTR_KPARAM_INFO
	.align		4
.L_267:
        /*0058*/ 	.byte	0x04, 0x17
        /*005a*/ 	.short	(.L_269 - .L_268)
.L_268:
        /*005c*/ 	.word	0x00000000
        /*0060*/ 	.short	0x0000
        /*0062*/ 	.short	0x0000
        /*0064*/ 	.byte	0x00, 0xf5, 0x21, 0x00


	//----- nvinfo : EIATTR_SPARSE_MMA_MASK
	.align		4
.L_269:
        /*0068*/ 	.byte	0x03, 0x50
        /*006a*/ 	.short	0x0000


	//----- nvinfo : EIATTR_MAXREG_COUNT
	.align		4
        /*006c*/ 	.byte	0x03, 0x1b
        /*006e*/ 	.short	0x00ff


	//----- nvinfo : EIATTR_NUM_BARRIERS
	.align		4
        /*0070*/ 	.byte	0x02, 0x4c
        /*0072*/ 	.byte	0x01
	.zero		1


	//----- nvinfo : EIATTR_MERCURY_ISA_VERSION
	.align		4
        /*0074*/ 	.byte	0x03, 0x5f
        /*0076*/ 	.short	0x0101


	//----- nvinfo : EIATTR_VRC_CTA_INIT_COUNT
	.align		4
        /*0078*/ 	.byte	0x02, 0x4a
	.zero		1
	.zero		1


	//----- nvinfo : EIATTR_EXIT_INSTR_OFFSETS
	.align		4
        /*007c*/ 	.byte	0x04, 0x1c
        /*007e*/ 	.short	(.L_271 - .L_270)


	//   ....[0]....
.L_270:
        /*0080*/ 	.word	0x00000040


	//   ....[1]....
        /*0084*/ 	.word	0x00002fb0


	//----- nvinfo : EIATTR_MAX_THREADS
	.align		4
.L_271:
        /*0088*/ 	.byte	0x04, 0x05
        /*008a*/ 	.short	(.L_273 - .L_272)
.L_272:
        /*008c*/ 	.word	0x00000080
        /*0090*/ 	.word	0x00000001
        /*0094*/ 	.word	0x00000001


	//----- nvinfo : EIATTR_CRS_STACK_SIZE
	.align		4
.L_273:
        /*0098*/ 	.byte	0x04, 0x1e
        /*009a*/ 	.short	(.L_275 - .L_274)
.L_274:
        /*009c*/ 	.word	0x00000000


	//----- nvinfo : EIATTR_CBANK_PARAM_SIZE
	.align		4
.L_275:
        /*00a0*/ 	.byte	0x03, 0x19
        /*00a2*/ 	.short	0x0021


	//----- nvinfo : EIATTR_PARAM_CBANK
	.align		4
        /*00a4*/ 	.byte	0x04, 0x0a
        /*00a6*/ 	.short	(.L_277 - .L_276)
	.align		4
.L_276:
        /*00a8*/ 	.word	index@(.nv.constant0._ZN3cub18CUB_300001_SM_10006detail10radix_sort30DeviceRadixSortHistogramKernelINS1_5radix10policy_hubImmyE10Policy1000ELNS0_9SortOrderE0EmyNS1_21identity_decomposer_tEEEvPT2_PKT1_SA_iiT3_)
        /*00ac*/ 	.short	0x0380
        /*00ae*/ 	.short	0x0021


	//----- nvinfo : EIATTR_SW_WAR
	.align		4
.L_277:
        /*00b0*/ 	.byte	0x04, 0x36
        /*00b2*/ 	.short	(.L_279 - .L_278)
.L_278:
        /*00b4*/ 	.word	0x00000008
.L_279:


//--------------------- .nv.info._ZN3cub18CUB_300001_SM_10006detail10radix_sort31DeviceRadixSortSingleTileKernelINS1_5radix10policy_hubImmyE10Policy1000ELNS0_9SortOrderE0EmmyNS1_21identity_decomposer_tEEEvPKT1_PSA_PKT2_PSE_T3_iiT4_ --------------------------
	.section	.nv.info._ZN3cub18CUB_300001_SM_10006detail10radix_sort31DeviceRadixSortSingleTileKernelINS1_5radix10policy_hubImmyE10Policy1000ELNS0_9SortOrderE0EmmyNS1_21identity_decomposer_tEEEvPKT1_PSA_PKT2_PSE_T3_iiT4_,"",@"SHT_CUDA_INFO"
	.sectionflags	@""
	.align	4


	//----- nvinfo : EIATTR_CUDA_API_VERSION
	.align		4
        /*0000*/ 	.byte	0x04, 0x37
        /*0002*/ 	.short	(.L_281 - .L_280)
.L_280:
        /*0004*/ 	.word	0x00000082


	//----- nvinfo : EIATTR_KPARAM_INFO
	.align		4
.L_281:
        /*0008*/ 	.byte	0x04, 0x17
        /*000a*/ 	.short	(.L_283 - .L_282)
.L_282:
        /*000c*/ 	.word	0x00000000
        /*0010*/ 	.short	0x0007
        /*0012*/ 	.short	0x0030
        /*0014*/ 	.byte	0x00, 0xf0, 0x05, 0x00


	//----- nvinfo : EIATTR_KPARAM_INFO
	.align		4
.L_283:
        /*0018*/ 	.byte	0x04, 0x17
        /*001a*/ 	.short	(.L_285 - .L_284)
.L_284:
        /*001c*/ 	.word	0x00000000
        /*0020*/ 	.short	0x0006
        /*0022*/ 	.short	0x002c
        /*0024*/ 	.byte	0x00, 0xf0, 0x11, 0x00


	//----- nvinfo : EIATTR_KPARAM_INFO
	.align		4
.L_285:
        /*0028*/ 	.byte	0x04, 0x17
        /*002a*/ 	.short	(.L_287 - .L_286)
.L_286:
        /*002c*/ 	.word	0x00000000
        /*0030*/ 	.short	0x0005
        /*0032*/ 	.short	0x0028
        /*0034*/ 	.byte	0x00, 0xf0, 0x11, 0x00


	//----- nvinfo : EIATTR_KPARAM_INFO
	.align		4
.L_287:
        /*0038*/ 	.byte	0x04, 0x17
        /*003a*/ 	.short	(.L_289 - .L_288)
.L_288:
        /*003c*/ 	.word	0x00000000
        /*0040*/ 	.short	0x0004
        /*0042*/ 	.short	0x0020
        /*0044*/ 	.byte	0x00, 0xf0, 0x21, 0x00


	//----- nvinfo : EIATTR_KPARAM_INFO
	.align		4
.L_289:
        /*0048*/ 	.byte	0x04, 0x17
        /*004a*/ 	.short	(.L_291 - .L_290)
.L_290:
        /*004c*/ 	.word	0x00000000
        /*0050*/ 	.short	0x0003
        /*0052*/ 	.short	0x0018
        /*0054*/ 	.byte	0x00, 0xf5, 0x21, 0x00


	//----- nvinfo : EIATTR_KPARAM_INFO
	.align		4
.L_291:
        /*0058*/ 	.byte	0x04, 0x17
        /*005a*/ 	.short	(.L_293 - .L_292)
.L_292:
        /*005c*/ 	.word	0x00000000
        /*0060*/ 	.short	0x0002
        /*0062*/ 	.short	0x0010
        /*0064*/ 	.byte	0x00, 0xf5, 0x21, 0x00


	//----- nvinfo : EIATTR_KPARAM_INFO
	.align		4
.L_293:
        /*0068*/ 	.byte	0x04, 0x17
        /*006a*/ 	.short	(.L_295 - .L_294)
.L_294:
        /*006c*/ 	.word	0x00000000
        /*0070*/ 	.short	0x0001
        /*0072*/ 	.short	0x0008
        /*0074*/ 	.byte	0x00, 0xf5, 0x21, 0x00


	//----- nvinfo : EIATTR_KPARAM_INFO
	.align		4
.L_295:
        /*0078*/ 	.byte	0x04, 0x17
        /*007a*/ 	.short	(.L_297 - .L_296)
.L_296:
        /*007c*/ 	.word	0x00000000
        /*0080*/ 	.short	0x0000
        /*0082*/ 	.short	0x0000
        /*0084*/ 	.byte	0x00, 0xf5, 0x21, 0x00


	//----- nvinfo : EIATTR_SPARSE_MMA_MASK
	.align		4
.L_297:
        /*0088*/ 	.byte	0x03, 0x50
        /*008a*/ 	.short	0x0000


	//----- nvinfo : EIATTR_MAXREG_COUNT
	.align		4
        /*008c*/ 	.byte	0x03, 0x1b
        /*008e*/ 	.short	0x00ff


	//----- nvinfo : EIATTR_NUM_BARRIERS
	.align		4
        /*0090*/ 	.byte	0x02, 0x4c
        /*0092*/ 	.byte	0x01
	.zero		1


	//----- nvinfo : EIATTR_MERCURY_ISA_VERSION
	.align		4
        /*0094*/ 	.byte	0x03, 0x5f
        /*0096*/ 	.short	0x0101


	//----- nvinfo : EIATTR_COOP_GROUP_MASK_REGIDS
	.align		4
        /*0098*/ 	.byte	0x04, 0x29
        /*009a*/ 	.short	(.L_299 - .L_298)


	//   ....[0]....
.L_298:
        /*009c*/ 	.word	0xffffffff


	//   ....[1]....
        /*00a0*/ 	.word	0xffffffff


	//   ....[2]....
        /*00a4*/ 	.word	0xffffffff


	//   ....[3]....
        /*00a8*/ 	.word	0xffffffff


	//   ....[4]....
        /*00ac*/ 	.word	0xffffffff


	//----- nvinfo : EIATTR_COOP_GROUP_INSTR_OFFSETS
	.align		4
.L_299:
        /*00b0*/ 	.byte	0x04, 0x28
        /*00b2*/ 	.short	(.L_301 - .L_300)


	//   ....[0]....
.L_300:
        /*00b4*/ 	.word	0x000011e0


	//   ....[1]....
        /*00b8*/ 	.word	0x00001200


	//   ....[2]....
        /*00bc*/ 	.word	0x00001220


	//   ....[3]....
        /*00c0*/ 	.word	0x00001240


	//   ....[4]....
        /*00c4*/ 	.word	0x00001260


	//----- nvinfo : EIATTR_VRC_CTA_INIT_COUNT
	.align		4
.L_301:
        /*00c8*/ 	.byte	0x02, 0x4a
	.zero		1
	.zero		1


	//----- nvinfo : EIATTR_EXIT_INSTR_OFFSETS
	.align		4
        /*00cc*/ 	.byte	0x04, 0x1c
        /*00ce*/ 	.short	(.L_303 - .L_302)


	//   ....[0]....
.L_302:
        /*00d0*/ 	.word	0x000023a0


	//   ....[1]....
        /*00d4*/ 	.word	0x000023e0


	//----- nvinfo : EIATTR_MAX_THREADS
	.align		4
.L_303:
        /*00d8*/ 	.byte	0x04, 0x05
        /*00da*/ 	.short	(.L_305 - .L_304)
.L_304:
        /*00dc*/ 	.word	0x00000100
        /*00e0*/ 	.word	0x00000001
        /*00e4*/ 	.word	0x00000001


	//----- nvinfo : EIATTR_CBANK_PARAM_SIZE
	.align		4
.L_305:
        /*00e8*/ 	.byte	0x03, 0x19
        /*00ea*/ 	.short	0x0031


	//----- nvinfo : EIATTR_PARAM_CBANK
	.align		4
        /*00ec*/ 	.byte	0x04, 0x0a
        /*00ee*/ 	.short	(.L_307 - .L_306)
	.align		4
.L_306:
        /*00f0*/ 	.word	index@(.nv.constant0._ZN3cub18CUB_300001_SM_10006detail10radix_sort31DeviceRadixSortSingleTileKernelINS1_5radix10policy_hubImmyE10Policy1000ELNS0_9SortOrderE0EmmyNS1_21identity_decomposer_tEEEvPKT1_PSA_PKT2_PSE_T3_iiT4_)
        /*00f4*/ 	.short	0x0380
        /*00f6*/ 	.short	0x0031


	//----- nvinfo : EIATTR_SW_WAR
	.align		4
.L_307:
        /*00f8*/ 	.byte	0x04, 0x36
        /*00fa*/ 	.short	(.L_309 - .L_308)
.L_308:
        /*00fc*/ 	.word	0x00000008
.L_309:


//--------------------- .nv.info._ZN3cub18CUB_300001_SM_10006detail10radix_sort29DeviceRadixSortOnesweepKernelINS1_5radix10policy_hubIm7double2yE10Policy1000ELNS0_9SortOrderE0EmS6_yiiNS1_21identity_decomposer_tEEEvPT5_SC_PT3_PKSD_PT1_PKSH_PT2_PKSL_T4_iiT6_ --------------------------
	.section	.nv.info._ZN3cub18CUB_300001_SM_10006detail10radix_sort29DeviceRadixSortOnesweepKernelINS1_5radix10policy_hubIm7double2yE10Policy1000ELNS0_9SortOrderE0EmS6_yiiNS1_21identity_decomposer_tEEEvPT5_SC_PT3_PKSD_PT1_PKSH_PT2_PKSL_T4_iiT6_,"",@"SHT_CUDA_INFO"
	.sectionflags	@""
	.align	4


	//----- nvinfo : EIATTR_CUDA_API_VERSION
	.align		4
        /*0000*/ 	.byte	0x04, 0x37
        /*0002*/ 	.short	(.L_311 - .L_310)
.L_310:
        /*0004*/ 	.word	0x00000082


	//----- nvinfo : EIATTR_KPARAM_INFO
	.align		4
.L_311:
        /*0008*/ 	.byte	0x04, 0x17
        /*000a*/ 	.short	(.L_313 - .L_312)
.L_312:
        /*000c*/ 	.word	0x00000000
        /*0010*/ 	.short	0x000b
        /*0012*/ 	.short	0x004c
        /*0014*/ 	.byte	0x00, 0xf0, 0x05, 0x00


	//----- nvinfo : EIATTR_KPARAM_INFO
	.align		4
.L_313:
        /*0018*/ 	.byte	0x04, 0x17
        /*001a*/ 	.short	(.L_315 - .L_314)
.L_314:
        /*001c*/ 	.word	0x00000000
        /*0020*/ 	.short	0x000a
        /*0022*/ 	.short	0x0048
        /*0024*/ 	.byte	0x00, 0xf0, 0x11, 0x00


	//----- nvinfo : EIATTR_KPARAM_INFO
	.align		4
.L_315:
        /*0028*/ 	.byte	0x04, 0x17
        /*002a*/ 	.short	(.L_317 - .L_316)
.L_316:
        /*002c*/ 	.word	0x00000000
        /*0030*/ 	.short	0x0009
        /*0032*/ 	.short	0x0044
        /*0034*/ 	.byte	0x00, 0xf0, 0x11, 0x00


	//----- nvinfo : EIATTR_KPARAM_INFO
	.align		4
.L_317:
        /*0038*/ 	.byte	0x04, 0x17
        /*003a*/ 	.short	(.L_319 - .L_318)
.L_318:
        /*003c*/ 	.word	0x00000000
        /*0040*/ 	.short	0x0008
        /*0042*/ 	.short	0x0040
        /*0044*/ 	.byte	0x00, 0xf0, 0x11, 0x00


	//----- nvinfo : EIATTR_KPARAM_INFO
	.align		4
.L_319:
        /*0048*/ 	.byte	0x04, 0x17
        /*004a*/ 	.short	(.L_321 - .L_320)
.L_320:
        /*004c*/ 	.word	0x00000000
        /*0050*/ 	.short	0x0007
        /*0052*/ 	.short	0x0038
        /*0054*/ 	.byte	0x00, 0xf5, 0x21, 0x00


	//----- nvinfo : EIATTR_KPARAM_INFO
	.align		4
.L_321:
        /*0058*/ 	.byte	0x04, 0x17
        /*005a*/ 	.short	(.L_323 - .L_322)
.L_322:
        /*005c*/ 	.word	0x00000000
        /*0060*/ 	.short	0x0006
        /*0062*/ 	.short	0x0030
        /*0064*/ 	.byte	0x00, 0xf5, 0x21, 0x00


	//----- nvinfo : EIATTR_KPARAM_INFO
	.align		4
.L_323:
        /*0068*/ 	.byte	0x04, 0x17
        /*006a*/ 	.short	(.L_325 - .L_324)
.L_324:
        /*006c*/ 	.word	0x00000000
        /*0070*/ 	.short	0x0005
        /*0072*/ 	.short	0x0028
        /*0074*/ 	.byte	0x00, 0xf5, 0x21, 0x00


	//----- nvinfo : EIATTR_KPARAM_INFO
	.align		4
.L_325:
        /*0078*/ 	.byte	0x04, 0x17
        /*007a*/ 	.short	(.L_327 - .L_326)
.L_326:
        /*007c*/ 	.word	0x00000000
        /*0080*/ 	.short	0x0004
        /*0082*/ 	.short	0x0020
        /*0084*/ 	.byte	0x00, 0xf5, 0x21, 0x00


	//----- nvinfo : EIATTR_KPARAM_INFO
	.align		4
.L_327:
        /*0088*/ 	.byte	0x04, 0x17
        /*008a*/ 	.short	(.L_329 - .L_328)
.L_328:
        /*008c*/ 	.word	0x00000000
        /*0090*/ 	.short	0x0003
        /*0092*/ 	.short	0x0018
        /*0094*/ 	.byte	0x00, 0xf5, 0x21, 0x00


	//----- nvinfo : EIATTR_KPARAM_INFO
	.align		4
.L_329:
        /*0098*/ 	.byte	0x04, 0x17
        /*009a*/ 	.short	(.L_331 - .L_330)
.L_330:
        /*009c*/ 	.word	0x00000000
        /*00a0*/ 	.short	0x0002
        /*00a2*/ 	.short	0x0010
        /*00a4*/ 	.byte	0x00, 0xf5, 0x21, 0x00


	//----- nvinfo : EIATTR_KPARAM_INFO
	.align		4
.L_331:
        /*00a8*/ 	.byte	0x04, 0x17
        /*00aa*/ 	.short	(.L_333 - .L_332)
.L_332:
        /*00ac*/ 	.word	0x00000000
        /*00b0*/ 	.short	0x0001
        /*00b2*/ 	.short	0x0008
        /*00b4*/ 	.byte	0x00, 0xf5, 0x21, 0x00


	//----- nvinfo : EIATTR_KPARAM_INFO
	.align		4
.L_333:
        /*00b8*/ 	.byte	0x04, 0x17
        /*00ba*/ 	.short	(.L_335 - .L_334)
.L_334:
        /*00bc*/ 	.word	0x00000000
        /*00c0*/ 	.short	0x0000
        /*00c2*/ 	.short	0x0000
        /*00c4*/ 	.byte	0x00, 0xf5, 0x21, 0x00


	//----- nvinfo : EIATTR_SPARSE_MMA_MASK
	.align		4
.L_335:
        /*00c8*/ 	.byte	0x03, 0x50
        /*00ca*/ 	.short	0x0000


	//----- nvinfo : EIATTR_MAXREG_COUNT
	.align		4
        /*00cc*/ 	.byte	0x03, 0x1b
        /*00ce*/ 	.short	0x00a8


	//----- nvinfo : EIATTR_NUM_BARRIERS
	.align		4
        /*00d0*/ 	.byte	0x02, 0x4c
        /*00d2*/ 	.byte	0x01
	.zero		1


	//----- nvinfo : EIATTR_MERCURY_ISA_VERSION
	.align		4
        /*00d4*/ 	.byte	0x03, 0x5f
        /*00d6*/ 	.short	0x0101


	//----- nvinfo : EIATTR_COOP_GROUP_MASK_REGIDS
	.align		4
        /*00d8*/ 	.byte	0x04, 0x29
        /*00da*/ 	.short	(.L_337 - .L_336)


	//   ....[0]....
.L_336:
        /*00dc*/ 	.word	0xffffffff


	//   ....[1]....
        /*00e0*/ 	.word	0x05000018


	//   ....[2]....
        /*00e4*/ 	.word	0xffffffff


	//   ....[3]....
        /*00e8*/ 	.word	0xffffffff


	//   ....[4]....
        /*00ec*/ 	.word	0xffffffff


	//   ....[5]....
        /*00f0*/ 	.word	0xffffffff


	//   ....[6]....
        /*00f4*/ 	.word	0xffffffff


	//   ....[7]....
        /*00f8*/ 	.word	0xffffffff


	//   ....[8]....
        /*00fc*/ 	.word	0xffffffff


	//   ....[9]....
        /*0100*/ 	.word	0xffffffff


	//   ....[10]....
        /*0104*/ 	.word	0xffffffff


	//   ....[11]....
        /*0108*/ 	.word	0xffffffff


	//   ....[12]....
        /*010c*/ 	.word	0xffffffff


	//   ....[13]....
        /*0110*/ 	.word	0xffffffff


	//   ....[14]....
        /*0114*/ 	.word	0xffffffff


	//   ....[15]....
        /*0118*/ 	.word	0xffffffff


	//   ....[16]....
        /*011c*/ 	.word	0xffffffff


	//   ....[17]....
        /*0120*/ 	.word	0xffffffff


	//   ....[18]....
        /*0124*/ 	.word	0xffffffff


	//   ....[19]....
        /*0128*/ 	.word	0xffffffff


	//   ....[20]....
        /*012c*/ 	.word	0xffffffff


	//   ....[21]....
        /*0130*/ 	.word	0xffffffff


	//   ....[22]....
        /*0134*/ 	.word	0xffffffff


	//   ....[23]....
        /*0138*/ 	.word	0xffffffff


	//   ....[24]....
        /*013c*/ 	.word	0xffffffff


	//   ....[25]....
        /*0140*/ 	.word	0xffffffff


	//   ....[26]....
        /*0144*/ 	.word	0xffffffff


	//   ....[27]....
        /*0148*/ 	.word	0xffffffff


	//   ....[28]....
        /*014c*/ 	.word	0xffffffff


	//   ....[29]....
        /*0150*/ 	.word	0xffffffff


	//   ....[30]....
        /*0154*/ 	.word	0xffffffff


	//   ....[31]....
        /*0158*/ 	.word	0xffffffff


	//   ....[32]....
        /*015c*/ 	.word	0xffffffff


	//   ....[33]....
        /*0160*/ 	.word	0xffffffff


	//   ....[34]....
        /*0164*/ 	.word	0xffffffff


	//   ....[35]....
        /*0168*/ 	.word	0xffffffff


	//   ....[36]....
        /*016c*/ 	.word	0xffffffff


	//   ....[37]....
        /*0170*/ 	.word	0xffffffff


	//   ....[38]....
        /*0174*/ 	.word	0xffffffff


	//   ....[39]....
        /*0178*/ 	.word	0xffffffff


	//   ....[40]....
        /*017c*/ 	.word	0xffffffff


	//   ....[41]....
        /*0180*/ 	.word	0xffffffff


	//   ....[42]....
        /*0184*/ 	.word	0xffffffff


	//   ....[43]....
        /*0188*/ 	.word	0xffffffff


	//   ....[44]....
        /*018c*/ 	.word	0xffffffff


	//   ....[45]....
        /*0190*/ 	.word	0xffffffff


	//   ....[46]....
        /*0194*/ 	.word	0xffffffff


	//   ....[47]....
        /*0198*/ 	.word	0xffffffff


	//   ....[48]....
        /*019c*/ 	.word	0xffffffff


	//   ....[49]....
        /*01a0*/ 	.word	0xffffffff


	//   ....[50]....
        /*01a4*/ 	.word	0xffffffff


	//   ....[51]....
        /*01a8*/ 	.word	0xffffffff


	//   ....[52]....
        /*01ac*/ 	.word	0xffffffff


	//   ....[53]....
        /*01b0*/ 	.word	0xffffffff


	//   ....[54]....
        /*01b4*/ 	.word	0xffffffff


	//   ....[55]....
        /*01b8*/ 	.word	0xffffffff


	//   ....[56]....
        /*01bc*/ 	.word	0xffffffff


	//   ....[57]....
        /*01c0*/ 	.word	0xffffffff


	//   ....[58]....
        /*01c4*/ 	.word	0xffffffff


	//   ....[59]....
        /*01c8*/ 	.word	0xffffffff


	//   ....[60]....
        /*01cc*/ 	.word	0xffffffff


	//   ....[61]....
        /*01d0*/ 	.word	0x05000009


	//   ....[62]....
        /*01d4*/ 	.word	0xffffffff


	//   ....[63]....
        /*01d8*/ 	.word	0xffffffff


	//   ....[64]....
        /*01dc*/ 	.word	0xffffffff


	//   ....[65]....
        /*01e0*/ 	.word	0xffffffff


	//   ....[66]....
        /*01e4*/ 	.word	0xffffffff


	//   ....[67]....
        /*01e8*/ 	.word	0xffffffff


	//   ....[68]....
        /*01ec*/ 	.word	0xffffffff


	//   ....[69]....
        /*01f0*/ 	.word	0xffffffff


	//   ....[70]....
        /*01f4*/ 	.word	0xffffffff


	//   ....[71]....
        /*01f8*/ 	.word	0xffffffff


	//   ....[72]....
        /*01fc*/ 	.word	0xffffffff


	//   ....[73]....
        /*0200*/ 	.word	0xffffffff


	//   ....[74]....
        /*0204*/ 	.word	0xffffffff


	//   ....[75]....
        /*0208*/ 	.word	0xffffffff


	//   ....[76]....
        /*020c*/ 	.word	0xffffffff


	//   ....[77]....
        /*0210*/ 	.word	0xffffffff


	//   ....[78]....
        /*0214*/ 	.word	0xffffffff


	//   ....[79]....
        /*0218*/ 	.word	0xffffffff


	//   ....[80]....
        /*021c*/ 	.word	0xffffffff


	//   ....[81]....
        /*0220*/ 	.word	0xffffffff


	//   ....[82]....
        /*0224*/ 	.word	0xffffffff


	//   ....[83]....
        /*0228*/ 	.word	0xffffffff


	//   ....[84]....
        /*022c*/ 	.word	0xffffffff


	//   ....[85]....
        /*0230*/ 	.word	0xffffffff


	//   ....[86]....
        /*0234*/ 	.word	0x0500003c


	//   ....[87]....
        /*0238*/ 	.word	0x0500003c


	//   ....[88]....
        /*023c*/ 	.word	0x0500003c


	//   ....[89]....
        /*0240*/ 	.word	0x0500003c


	//   ....[90]....
        /*0244*/ 	.word	0x0500003c


	//----- nvinfo : EIATTR_COOP_GROUP_INSTR_OFFSETS
	.align		4
.L_337:
        /*0248*/ 	.byte	0x04, 0x28
        /*024a*/ 	.short	(.L_339 - .L_338)


	//   ....[0]....
.L_338:
        /*024c*/ 	.word	0x00000b00


	//   ....[1]....
        /*0250*/ 	.word	0x00001150


	//   ....[2]....
        /*0254*/ 	.word	0x00001b30


	//   ....[3]....
        /*0258*/ 	.word	0x00001b50


	//   ....[4]....
        /*025c*/ 	.word	0x00001b70


	//   ....[5]....
        /*0260*/ 	.word	0x00001b90


	//   ....[6]....
        /*0264*/ 	.word	0x00001bb0


	//   ....[7]....
        /*0268*/ 	.word	0x00002030


	//   ....[8]....
        /*026c*/ 	.word	0x00002040


	//   ....[9]....
        /*0270*/ 	.word	0x00002060


	//   ....[10]....
        /*0274*/ 	.word	0x00002080


	//   ....[11]....
        /*0278*/ 	.word	0x000020d0


	//   ....[12]....
        /*027c*/ 	.word	0x00002100


	//   ....[13]....
        /*0280*/ 	.word	0x00002140


	//   ....[14]....
        /*0284*/ 	.word	0x00002180


	//   ....[15]....
        /*0288*/ 	.word	0x00002250


	//   ....[16]....
        /*028c*/ 	.word	0x00002270


	//   ....[17]....
        /*0290*/ 	.word	0x00002280


	//   ....[18]....
        /*0294*/ 	.word	0x000022b0


	//   ....[19]....
        /*0298*/ 	.word	0x000022e0


	//   ....[20]....
        /*029c*/ 	.word	0x00002310


	//   ....[21]....
        /*02a0*/ 	.word	0x00002350


	//   ....[22]....
        /*02a4*/ 	.word	0x00002370


	//   ....[23]....
        /*02a8*/ 	.word	0x00002390


	//   ....[24]....
        /*02ac*/ 	.word	0x000024a0


	//   ....[25]....
        /*02b0*/ 	.word	0x000024b0


	//   ....[26]....
        /*02b4*/ 	.word	0x000024e0


	//   ....[27]....
        /*02b8*/ 	.word	0x00002510


	//   ....[28]....
        /*02bc*/ 	.word	0x00002540


	//   ....[29]....
        /*02c0*/ 	.word	0x00002580


	//   ....[30]....
        /*02c4*/ 	.word	0x000025a0


	//   ....[31]....
        /*02c8*/ 	.word	0x000025c0


	//   ....[32]....
        /*02cc*/ 	.word	0x00002620


	//   ....[33]....
        /*02d0*/ 	.word	0x000026c0


	//   ....[34]....
        /*02d4*/ 	.word	0x000026d0


	//   ....[35]....
        /*02d8*/ 	.word	0x00002700


	//   ....[36]....
        /*02dc*/ 	.word	0x00002730


	//   ....[37]....
        /*02e0*/ 	.word	0x00002760


	//   ....[38]....
        /*02e4*/ 	.word	0x000027a0


	//   ....[39]....
        /*02e8*/ 	.word	0x000027c0


	//   ....[40]....
        /*02ec*/ 	.word	0x000027e0


	//   ....[41]....
        /*02f0*/ 	.word	0x00002850


	//   ....[42]....
        /*02f4*/ 	.word	0x00002900


	//   ....[43]....
        /*02f8*/ 	.word	0x00002910


	//   ....[44]....
        /*02fc*/ 	.word	0x00002940


	//   ....[45]....
        /*0300*/ 	.word	0x00002970


	//   ....[46]....
        /*0304*/ 	.word	0x000029a0


	//   ....[47]....
        /*0308*/ 	.word	0x000029e0


	//   ....[48]....
        /*030c*/ 	.word	0x00002a00


	//   ....[49]....
        /*0310*/ 	.word	0x00002a20


	//   ....[50]....
        /*0314*/ 	.word	0x00002a80


	//   ....[51]....
        /*0318*/ 	.word	0x00002b10


	//   ....[52]....
        /*031c*/ 	.word	0x00002b30


	//   ....[53]....
        /*0320*/ 	.word	0x00002b40


	//   ....[54]....
        /*0324*/ 	.word	0x00002b60


	//   ....[55]....
        /*0328*/ 	.word	0x00002ba0


	//   ....[56]....
        /*032c*/ 	.word	0x00002bd0


	//   ....[57]....
        /*0330*/ 	.word	0x00002c10


	//   ....[58]....
        /*0334*/ 	.word	0x00002c30


	//   ....[59]....
        /*0338*/ 	.word	0x00002c50


	//   ....[60]....
        /*033c*/ 	.word	0x00002d30


	//   ....[61]....
        /*0340*/ 	.word	0x00003070


	//   ....[62]....
        /*0344*/ 	.word	0x00003330


	//   ....[63]....
        /*0348*/ 	.word	0x000033e0


	//   ....[64]....
        /*034c*/ 	.word	0x00003490


	//   ....[65]....
        /*0350*/ 	.word	0x00003540


	//   ....[66]....
        /*0354*/ 	.word	0x000035f0


	//   ....[67]....
        /*0358*/ 	.word	0x000036a0


	//   ....[68]....
        /*035c*/ 	.word	0x00003870


	//   ....[69]....
        /*0360*/ 	.word	0x00003970


	//   ....[70]....
        /*0364*/ 	.word	0x00003a70


	//   ....[71]....
        /*0368*/ 	.word	0x00003b70


	//   ....[72]....
        /*036c*/ 	.word	0x00003c70


	//   ....[73]....
        /*0370*/ 	.word	0x00003d70


	//   ....[74]....
        /*0374*/ 	.word	0x000042c0


	//   ....[75]....
        /*0378*/ 	.word	0x00004340


	//   ....[76]....
        /*037c*/ 	.word	0x000043c0


	//   ....[77]....
        /*0380*/ 	.word	0x00004440


	//   ....[78]....
        /*0384*/ 	.word	0x000044d0


	//   ....[79]....
        /*0388*/ 	.word	0x00004550


	//   ....[80]....
        /*038c*/ 	.word	0x00004700


	//   ....[81]....
        /*0390*/ 	.word	0x000047e0


	//   ....[82]....
        /*0394*/ 	.word	0x000048c0


	//   ....[83]....
        /*0398*/ 	.word	0x000049a0


	//   ....[84]....
        /*039c*/ 	.word	0x00004a90


	//   ....[85]....
        /*03a0*/ 	.word	0x00004b30


	//   ....[86]....
        /*03a4*/ 	.word	0x00004ba0


	//   ....[87]....
        /*03a8*/ 	.word	0x00004c10


	//   ....[88]....
        /*03ac*/ 	.word	0x00004c80


	//   ....[89]....
        /*03b0*/ 	.word	0x00004cf0


	//   ....[90]....
        /*03b4*/ 	.word	0x00004d60


	//----- nvinfo : EIATTR_VRC_CTA_INIT_COUNT
	.align		4
.L_339:
        /*03b8*/ 	.byte	0x02, 0x4a
	.zero		1
	.zero		1


	//----- nvinfo : EIATTR_EXIT_INSTR_OFFSETS
	.align		4
        /*03bc*/ 	.byte	0x04, 0x1c
        /*03be*/ 	.short	(.L_341 - .L_340)


	//   ....[0]....
.L_340:
        /*03c0*/ 	.word	0x000017e0


	//   ....[1]....
        /*03c4*/ 	.word	0x00001930


	//   ....[2]....
        /*03c8*/ 	.word	0x00001950


	//   ....[3]....
        /*03cc*/ 	.word	0x00004560


	//   ....[4]....
        /*03d0*/ 	.word	0x00004b40


	//----- nvinfo : EIATTR_MAX_THREADS
	.align		4
.L_341:
        /*03d4*/ 	.byte	0x04, 0x05
        /*03d6*/ 	.short	(.L_343 - .L_342)
.L_342:
        /*03d8*/ 	.word	0x00000180
        /*03dc*/ 	.word	0x00000001
        /*03e0*/ 	.word	0x00000001


	//----- nvinfo : EIATTR_CRS_STACK_SIZE
	.align		4
.L_343:
        /*03e4*/ 	.byte	0x04, 0x1e
        /*03e6*/ 	.short	(.L_345 - .L_344)
.L_344:
        /*03e8*/ 	.word	0x00000000


	//----- nvinfo : EIATTR_CBANK_PARAM_SIZE
	.align		4
.L_345:
        /*03ec*/ 	.byte	0x03, 0x19
        /*03ee*/ 	.short	0x004d


	//----- nvinfo : EIATTR_PARAM_CBANK
	.align		4
        /*03f0*/ 	.byte	0x04, 0x0a
        /*03f2*/ 	.short	(.L_347 - .L_346)
	.align		4
.L_346:
        /*03f4*/ 	.word	index@(.nv.constant0._ZN3cub18CUB_300001_SM_10006detail10radix_sort29DeviceRadixSortOnesweepKernelINS1_5radix10policy_hubIm7double2yE10Policy1000ELNS0_9SortOrderE0EmS6_yiiNS1_21identity_decomposer_tEEEvPT5_SC_PT3_PKSD_PT1_PKSH_PT2_PKSL_T4_iiT6_)
        /*03f8*/ 	.short	0x0380
        /*03fa*/ 	.short	0x004d


	//----- nvinfo : EIATTR_SW_WAR
	.align		4
.L_347:
        /*03fc*/ 	.byte	0x04, 0x36
        /*03fe*/ 	.short	(.L_349 - .L_348)
.L_348:
        /*0400*/ 	.word	0x00000008
.L_349:


//--------------------- .nv.info._ZN3cub18CUB_300001_SM_10006detail10radix_sort33DeviceRadixSortExclusiveSumKernelINS1_5radix10policy_hubIm7double2yE10Policy1000EyEEvPT0_ --------------------------
	.section	.nv.info._ZN3cub18CUB_300001_SM_10006detail10radix_sort33DeviceRadixSortExclusiveSumKernelINS1_5radix10policy_hubIm7double2yE10Policy1000EyEEvPT0_,"",@"SHT_CUDA_INFO"
	.sectionflags	@""
	.align	4


	//----- nvinfo : EIATTR_CUDA_API_VERSION
	.align		4
        /*0000*/ 	.byte	0x04, 0x37
        /*0002*/ 	.short	(.L_351 - .L_350)
.L_350:
        /*0004*/ 	.word	0x00000082


	//----- nvinfo : EIATTR_KPARAM_INFO
	.align		4
.L_351:
        /*0008*/ 	.byte	0x04, 0x17
        /*000a*/ 	.short	(.L_353 - .L_352)
.L_352:
        /*000c*/ 	.word	0x00000000
        /*0010*/ 	.short	0x0000
        /*0012*/ 	.short	0x0000
        /*0014*/ 	.byte	0x00, 0xf5, 0x21, 0x00


	//----- nvinfo : EIATTR_SPARSE_MMA_MASK
	.align		4
.L_353:
        /*0018*/ 	.byte	0x03, 0x50
        /*001a*/ 	.short	0x0000


	//----- nvinfo : EIATTR_MAXREG_COUNT
	.align		4
        /*001c*/ 	.byte	0x03, 0x1b
        /*001e*/ 	.short	0x00ff


	//----- nvinfo : EIATTR_NUM_BARRIERS
	.align		4
        /*0020*/ 	.byte	0x02, 0x4c
        /*0022*/ 	.byte	0x01
	.zero		1


	//----- nvinfo : EIATTR_MERCURY_ISA_VERSION
	.align		4
        /*0024*/ 	.byte	0x03, 0x5f
        /*0026*/ 	.short	0x0101


	//----- nvinfo : EIATTR_COOP_GROUP_MASK_REGIDS
	.align		4
        /*0028*/ 	.byte	0x04, 0x29
        /*002a*/ 	.short	(.L_355 - .L_354)


	//   ....[0]....
.L_354:
        /*002c*/ 	.word	0xffffffff


	//   ....[1]....
        /*0030*/ 	.word	0xffffffff


	//   ....[2]....
        /*0034*/ 	.word	0xffffffff


	//   ....[3]....
        /*0038*/ 	.word	0xffffffff


	//   ....[4]....
        /*003c*/ 	.word	0xffffffff


	//   ....[5]....
        /*0040*/ 	.word	0xffffffff


	//   ....[6]....
        /*0044*/ 	.word	0xffffffff


	//   ....[7]....
        /*0048*/ 	.word	0xffffffff


	//   ....[8]....
        /*004c*/ 	.word	0xffffffff


	//   ....[9]....
        /*0050*/ 	.word	0xffffffff


	//   ....[10]....
        /*0054*/ 	.word	0x05000015


	//   ....[11]....
        /*0058*/ 	.word	0x05000015


	//   ....[12]....
        /*005c*/ 	.word	0x05000015


	//   ....[13]....
        /*0060*/ 	.word	0x05000015


	//   ....[14]....
        /*0064*/ 	.word	0x05000015


	//   ....[15]....
        /*0068*/ 	.word	0x05000015


	//   ....[16]....
        /*006c*/ 	.word	0x05000015


	//   ....[17]....
        /*0070*/ 	.word	0x05000015


	//   ....[18]....
        /*0074*/ 	.word	0x05000015


	//   ....[19]....
        /*0078*/ 	.word	0x05000015


	//----- nvinfo : EIATTR_COOP_GROUP_INSTR_OFFSETS
	.align		4
.L_355:
        /*007c*/ 	.byte	0x04, 0x28
        /*007e*/ 	.short	(.L_357 - .L_356)


	//   ....[0]....
.L_356:
        /*0080*/ 	.word	0x00000250


	//   ....[1]....
        /*0084*/ 	.word	0x00000260


	//   ....[2]....
        /*0088*/ 	.word	0x000002a0


	//   ....[3]....
        /*008c*/ 	.word	0x000002c0


	//   ....[4]....
        /*0090*/ 	.word	0x00000310


	//   ....[5]....
        /*0094*/ 	.word	0x00000320


	//   ....[6]....
        /*0098*/ 	.word	0x00000360


	//   ....[7]....
        /*009c*/ 	.word	0x00000380


	//   ....[8]....
        /*00a0*/ 	.word	0x000003d0


	//   ....[9]....
        /*00a4*/ 	.word	0x000003e0


	//   ....[10]....
        /*00a8*/ 	.word	0x00000660


	//   ....[11]....
        /*00ac*/ 	.word	0x000006b0


	//   ....[12]....
        /*00b0*/ 	.word	0x00000740


	//   ....[13]....
        /*00b4*/ 	.word	0x00000790


	//   ....[14]....
        /*00b8*/ 	.word	0x00000820


	//   ....[15]....
        /*00bc*/ 	.word	0x00000870


	//   ....[16]....
        /*00c0*/ 	.word	0x00000900


	//   ....[17]....
        /*00c4*/ 	.word	0x00000950


	//   ....[18]....
        /*00c8*/ 	.word	0x000009e0


	//   ....[19]....
        /*00cc*/ 	.word	0x00000a30


	//----- nvinfo : EIATTR_VRC_CTA_INIT_COUNT
	.align		4
.L_357:
        /*00d0*/ 	.byte	0x02, 0x4a
	.zero		1
	.zero		1


	//----- nvinfo : EIATTR_EXIT_INSTR_OFFSETS
	.align		4
        /*00d4*/ 	.byte	0x04, 0x1c
        /*00d6*/ 	.short	(.L_359 - .L_358)


	//   ....[0]....
.L_358:
        /*00d8*/ 	.word	0x000005d0


	//   ....[1]....
        /*00dc*/ 	.word	0x00000600


	//----- nvinfo : EIATTR_CRS_STACK_SIZE
	.align		4
.L_359:
        /*00e0*/ 	.byte	0x04, 0x1e
        /*00e2*/ 	.short	(.L_361 - .L_360)
.L_360:
        /*00e4*/ 	.word	0x00000000


	//----- nvinfo : EIATTR_CBANK_PARAM_SIZE
	.align		4
.L_361:
        /*00e8*/ 	.byte	0x03, 0x19
        /*00ea*/ 	.short	0x0008


	//----- nvinfo : EIATTR_PARAM_CBANK
	.align		4
        /*00ec*/ 	.byte	0x04, 0x0a
        /*00ee*/ 	.short	(.L_363 - .L_362)
	.align		4
.L_362:
        /*00f0*/ 	.word	index@(.nv.constant0._ZN3cub18CUB_300001_SM_10006detail10radix_sort33DeviceRadixSortExclusiveSumKernelINS1_5radix10policy_hubIm7double2yE10Policy1000EyEEvPT0_)
        /*00f4*/ 	.short	0x0380
        /*00f6*/ 	.short	0x0008


	//----- nvinfo : EIATTR_SW_WAR
	.align		4
.L_363:
        /*00f8*/ 	.byte	0x04, 0x36
        /*00fa*/ 	.short	(.L_365 - .L_364)
.L_364:
        /*00fc*/ 	.word	0x00000008
.L_365:


//--------------------- .nv.info._ZN3cub18CUB_300001_SM_10006detail10radix_sort30DeviceRadixSortHistogramKernelINS1_5radix10policy_hubIm7double2yE10Policy1000ELNS0_9SortOrderE0EmyNS1_21identity_decomposer_tEEEvPT2_PKT1_SB_iiT3_ --------------------------
	.section	.nv.info._ZN3cub18CUB_300001_SM_10006detail10radix_sort30DeviceRadixSortHistogramKernelINS1_5radix10policy_hubIm7double2yE10Policy1000ELNS0_9SortOrderE0EmyNS1_21identity_decomposer_tEEEvPT2_PKT1_SB_iiT3_,"",@"SHT_CUDA_INFO"
	.sectionflags	@""
	.align	4


	//----- nvinfo : EIATTR_CUDA_API_VERSION
	.align		4
        /*0000*/ 	.byte	0x04, 0x37
        /*0002*/ 	.short	(.L_367 - .L_366)
.L_366:
        /*0004*/ 	.word	0x00000082


	//----- nvinfo : EIATTR_KPARAM_INFO
	.align		4
.L_367:
        /*0008*/ 	.byte	0x04, 0x17
        /*000a*/ 	.short	(.L_369 - .L_368)
.L_368:
        /*000c*/ 	.word	0x00000000
        /*0010*/ 	.short	0x0005
        /*0012*/ 	.short	0x0020
        /*0014*/ 	.byte	0x00, 0xf0, 0x05, 0x00


	//----- nvinfo : EIATTR_KPARAM_INFO
	.align		4
.L_369:
        /*0018*/ 	.byte	0x04, 0x17
        /*001a*/ 	.short	(.L_371 - .L_370)
.L_370:
        /*001c*/ 	.word	0x00000000
        /*0020*/ 	.short	0x0004
        /*0022*/ 	.short	0x001c
        /*0024*/ 	.byte	0x00, 0xf0, 0x11, 0x00


	//----- nvinfo : EIATTR_KPARAM_INFO
	.align		4
.L_371:
        /*0028*/ 	.byte	0x04, 0x17
        /*002a*/ 	.short	(.L_373 - .L_372)
.L_372:
        /*002c*/ 	.word	0x00000000
        /*0030*/ 	.short	0x0003
        /*0032*/ 	.short	0x0018
        /*0034*/ 	.byte	0x00, 0xf0, 0x11, 0x00


	//----- nvinfo : EIATTR_KPARAM_INFO
	.align		4
.L_373:
        /*0038*/ 	.byte	0x04, 0x17
        /*003a*/ 	.short	(.L_375 - .L_374)
.L_374:
        /*003c*/ 	.word	0x00000000
        /*0040*/ 	.short	0x0002
        /*0042*/ 	.short	0x0010
        /*0044*/ 	.byte	0x00, 0xf0, 0x21, 0x00


	//----- nvinfo : EIATTR_KPARAM_INFO
	.align		4
.L_375:
        /*0048*/ 	.byte	0x04, 0x17
        /*004a*/ 	.short	(.L_377 - .L_376)
.L_376:
        /*004c*/ 	.word	0x00000000
        /*0050*/ 	.short	0x0001
        /*0052*/ 	.short	0x0008
        /*0054*/ 	.byte	0x00, 0xf5, 0x21, 0x00


	//----- nvinfo : EIATTR_KPARAM_INFO
	.align		4
.L_377:
        /*0058*/ 	.byte	0x04, 0x17
        /*005a*/ 	.short	(.L_379 - .L_378)
.L_378:
        /*005c*/ 	.word	0x00000000
        /*0060*/ 	.short	0x0000
        /*0062*/ 	.short	0x0000
        /*0064*/ 	.byte	0x00, 0xf5, 0x21, 0x00


	//----- nvinfo : EIATTR_SPARSE_MMA_MASK
	.align		4
.L_379:
        /*0068*/ 	.byte	0x03, 0x50
        /*006a*/ 	.short	0x0000


	//----- nvinfo : EIATTR_MAXREG_COUNT
	.align		4
        /*006c*/ 	.byte	0x03, 0x1b
        /*006e*/ 	.short	0x00ff


	//----- nvinfo : EIATTR_NUM_BARRIERS
	.align		4
        /*0070*/ 	.byte	0x02, 0x4c
        /*0072*/ 	.byte	0x01
	.zero		1


	//----- nvinfo : EIATTR_MERCURY_ISA_VERSION
	.align		4
        /*0074*/ 	.byte	0x03, 0x5f
        /*0076*/ 	.short	0x0101


	//----- nvinfo : EIATTR_VRC_CTA_INIT_COUNT
	.align		4
        /*0078*/ 	.byte	0x02, 0x4a
	.zero		1
	.zero		1


	//----- nvinfo : EIATTR_EXIT_INSTR_OFFSETS
	.align		4
        /*007c*/ 	.byte	0x04, 0x1c
        /*007e*/ 	.short	(.L_381 - .L_380)


	//   ....[0]....
.L_380:
        /*0080*/ 	.word	0x00000040


	//   ....[1]....
        /*0084*/ 	.word	0x00002fb0


	//----- nvinfo : EIATTR_MAX_THREADS
	.align		4
.L_381:
        /*0088*/ 	.byte	0x04, 0x05
        /*008a*/ 	.short	(.L_383 - .L_382)
.L_382:
        /*008c*/ 	.word	0x00000080
        /*0090*/ 	.word	0x00000001
        /*0094*/ 	.word	0x00000001


	//----- nvinfo : EIATTR_CRS_STACK_SIZE
	.align		4
.L_383:
        /*0098*/ 	.byte	0x04, 0x1e
        /*009a*/ 	.short	(.L_385 - .L_384)
.L_384:
        /*009c*/ 	.word	0x00000000


	//----- nvinfo : EIATTR_CBANK_PARAM_SIZE
	.align		4
.L_385:
        /*00a0*/ 	.byte	0x03, 0x19
        /*00a2*/ 	.short	0x0021


	//----- nvinfo : EIATTR_PARAM_CBANK
	.align		4
        /*00a4*/ 	.byte	0x04, 0x0a
        /*00a6*/ 	.short	(.L_387 - .L_386)
	.align		4
.L_386:
        /*00a8*/ 	.word	index@(.nv.constant0._ZN3cub18CUB_300001_SM_10006detail10radix_sort30DeviceRadixSortHistogramKernelINS1_5radix10policy_hubIm7double2yE10Policy1000ELNS0_9SortOrderE0EmyNS1_21identity_decomposer_tEEEvPT2_PKT1_SB_iiT3_)
        /*00ac*/ 	.short	0x0380
        /*00ae*/ 	.short	0x0021


	//----- nvinfo : EIATTR_SW_WAR
	.align		4
.L_387:
        /*00b0*/ 	.byte	0x04, 0x36
        /*00b2*/ 	.short	(.L_389 - .L_388)
.L_388:
        /*00b4*/ 	.word	0x00000008
.L_389:


//--------------------- .nv.info._ZN3cub18CUB_300001_SM_10006detail10radix_sort31DeviceRadixSortSingleTileKernelINS1_5radix10policy_hubIm7double2yE10Policy1000ELNS0_9SortOrderE0EmS6_yNS1_21identity_decomposer_tEEEvPKT1_PSB_PKT2_PSF_T3_iiT4_ --------------------------
	.section	.nv.info._ZN3cub18CUB_300001_SM_10006detail10radix_sort31DeviceRadixSortSingleTileKernelINS1_5radix10policy_hubIm7double2yE10Policy1000ELNS0_9SortOrderE0EmS6_yNS1_21identity_decomposer_tEEEvPKT1_PSB_PKT2_PSF_T3_iiT4_,"",@"SHT_CUDA_INFO"
	.sectionflags	@""
	.align	4


	//----- nvinfo : EIATTR_CUDA_API_VERSION
	.align		4
        /*0000*/ 	.byte	0x04, 0x37
        /*0002*/ 	.short	(.L_391 - .L_390)
.L_390:
        /*0004*/ 	.word	0x00000082


	//----- nvinfo : EIATTR_KPARAM_INFO
	.align		4
.L_391:
        /*0008*/ 	.byte	0x04, 0x17
        /*000a*/ 	.short	(.L_393 - .L_392)
.L_392:
        /*000c*/ 	.word	0x00000000
        /*0010*/ 	.short	0x0007
        /*0012*/ 	.short	0x0030
        /*0014*/ 	.byte	0x00, 0xf0, 0x05, 0x00


	//----- nvinfo : EIATTR_KPARAM_INFO
	.align		4
.L_393:
        /*0018*/ 	.byte	0x04, 0x17
        /*001a*/ 	.short	(.L_395 - .L_394)
.L_394:
        /*001c*/ 	.word	0x00000000
        /*0020*/ 	.short	0x0006
        /*0022*/ 	.short	0x002c
        /*0024*/ 	.byte	0x00, 0xf0, 0x11, 0x00


	//----- nvinfo : EIATTR_KPARAM_INFO
	.align		4
.L_395:
        /*0028*/ 	.byte	0x04, 0x17
        /*002a*/ 	.short	(.L_397 - .L_396)
.L_396:
        /*002c*/ 	.word	0x00000000
        /*0030*/ 	.short	0x0005
        /*0032*/ 	.short	0x0028
        /*0034*/ 	.byte	0x00, 0xf0, 0x11, 0x00


	//----- nvinfo : EIATTR_KPARAM_INFO
	.align		4
.L_397:
        /*0038*/ 	.byte	0x04, 0x17
        /*003a*/ 	.short	(.L_399 - .L_398)
.L_398:
        /*003c*/ 	.word	0x00000000
        /*0040*/ 	.short	0x0004
        /*0042*/ 	.short	0x0020
        /*0044*/ 	.byte	0x00, 0xf0, 0x21, 0x00


	//----- nvinfo : EIATTR_KPARAM_INFO
	.align		4
.L_399:
        /*0048*/ 	.byte	0x04, 0x17
        /*004a*/ 	.short	(.L_401 - .L_400)
.L_400:
        /*004c*/ 	.word	0x00000000
        /*0050*/ 	.short	0x0003
        /*0052*/ 	.short	0x0018
        /*0054*/ 	.byte	0x00, 0xf5, 0x21, 0x00


	//----- nvinfo : EIATTR_KPARAM_INFO
	.align		4
.L_401:
        /*0058*/ 	.byte	0x04, 0x17
        /*005a*/ 	.short	(.L_403 - .L_402)
.L_402:
        /*005c*/ 	.word	0x00000000
        /*0060*/ 	.short	0x0002
        /*0062*/ 	.short	0x0010
        /*0064*/ 	.byte	0x00, 0xf5, 0x21, 0x00


	//----- nvinfo : EIATTR_KPARAM_INFO
	.align		4
.L_403:
        /*0068*/ 	.byte	0x04, 0x17
        /*006a*/ 	.short	(.L_405 - .L_404)
.L_404:
        /*006c*/ 	.word	0x00000000
        /*0070*/ 	.short	0x0001
        /*0072*/ 	.short	0x0008
        /*0074*/ 	.byte	0x00, 0xf5, 0x21, 0x00


	//----- nvinfo : EIATTR_KPARAM_INFO
	.align		4
.L_405:
        /*0078*/ 	.byte	0x04, 0x17
        /*007a*/ 	.short	(.L_407 - .L_406)
.L_406:
        /*007c*/ 	.word	0x00000000
        /*0080*/ 	.short	0x0000
        /*0082*/ 	.short	0x0000
        /*0084*/ 	.byte	0x00, 0xf5, 0x21, 0x00


	//----- nvinfo : EIATTR_SPARSE_MMA_MASK
	.align		4
.L_407:
        /*0088*/ 	.byte	0x03, 0x50
        /*008a*/ 	.short	0x0000


	//----- nvinfo : EIATTR_MAXREG_COUNT
	.align		4
        /*008c*/ 	.byte	0x03, 0x1b
        /*008e*/ 	.short	0x00ff


	//----- nvinfo : EIATTR_NUM_BARRIERS
	.align		4
        /*0090*/ 	.byte	0x02, 0x4c
        /*0092*/ 	.byte	0x01
	.zero		1


	//----- nvinfo : EIATTR_MERCURY_ISA_VERSION
	.align		4
        /*0094*/ 	.byte	0x03, 0x5f
        /*0096*/ 	.short	0x0101


	//----- nvinfo : EIATTR_COOP_GROUP_MASK_REGIDS
	.align		4
        /*0098*/ 	.byte	0x04, 0x29
        /*009a*/ 	.short	(.L_409 - .L_408)


	//   ....[0]....
.L_408:
        /*009c*/ 	.word	0xffffffff


	//   ....[1]....
        /*00a0*/ 	.word	0xffffffff


	//   ....[2]....
        /*00a4*/ 	.word	0xffffffff


	//   ....[3]....
        /*00a8*/ 	.word	0xffffffff


	//   ....[4]....
        /*00ac*/ 	.word	0xffffffff


	//----- nvinfo : EIATTR_COOP_GROUP_INSTR_OFFSETS
	.align		4
.L_409:
        /*00b0*/ 	.byte	0x04, 0x28
        /*00b2*/ 	.short	(.L_411 - .L_410)


	//   ....[0]....
.L_410:
        /*00b4*/ 	.word	0x00000c80


	//   ....[1]....
        /*00b8*/ 	.word	0x00000ca0


	//   ....[2]....
        /*00bc*/ 	.word	0x00000cc0


	//   ....[3]....
        /*00c0*/ 	.word	0x00000ce0


	//   ....[4]....
        /*00c4*/ 	.word	0x00000d00


	//----- nvinfo : EIATTR_VRC_CTA_INIT_COUNT
	.align		4
.L_411:
        /*00c8*/ 	.byte	0x02, 0x4a
	.zero		1
	.zero		1


	//----- nvinfo : EIATTR_EXIT_INSTR_OFFSETS
	.align		4
        /*00cc*/ 	.byte	0x04, 0x1c
        /*00ce*/ 	.short	(.L_413 - .L_412)


	//   ....[0]....
.L_412:
        /*00d0*/ 	.word	0x00001950


	//   ....[1]....
        /*00d4*/ 	.word	0x00001990


	//----- nvinfo : EIATTR_MAX_THREADS
	.align		4
.L_413:
        /*00d8*/ 	.byte	0x04, 0x05
        /*00da*/ 	.short	(.L_415 - .L_414)
.L_414:
        /*00dc*/ 	.word	0x00000100
        /*00e0*/ 	.word	0x00000001
        /*00e4*/ 	.word	0x00000001


	//----- nvinfo : EIATTR_CBANK_PARAM_SIZE
	.align		4
.L_415:
        /*00e8*/ 	.byte	0x03, 0x19
        /*00ea*/ 	.short	0x0031


	//----- nvinfo : EIATTR_PARAM_CBANK
	.align		4
        /*00ec*/ 	.byte	0x04, 0x0a
        /*00ee*/ 	.short	(.L_417 - .L_416)
	.align		4
.L_416:
        /*00f0*/ 	.word	index@(.nv.constant0._ZN3cub18CUB_300001_SM_10006detail10radix_sort31DeviceRadixSortSingleTileKernelINS1_5radix10policy_hubIm7double2yE10Policy1000ELNS0_9SortOrderE0EmS6_yNS1_21identity_decomposer_tEEEvPKT1_PSB_PKT2_PSF_T3_iiT4_)
        /*00f4*/ 	.short	0x0380
        /*00f6*/ 	.short	0x0031


	//----- nvinfo : EIATTR_SW_WAR
	.align		4
.L_417:
        /*00f8*/ 	.byte	0x04, 0x36
        /*00fa*/ 	.short	(.L_419 - .L_418)
.L_418:
        /*00fc*/ 	.word	0x00000008
.L_419:


//--------------------- .nv.info._ZN3cub18CUB_300001_SM_10006detail8for_each13static_kernelINS2_12policy_hub_t12policy_500_tEmN6thrust24THRUST_300001_SM_1000_NS8cuda_cub20__uninitialized_fill7functorINS7_10device_ptrI7double2EESC_EEEEvT0_T1_ --------------------------
	.section	.nv.info._ZN3cub18CUB_300001_SM_10006detail8for_each13static_kernelINS2_12policy_hub_t12policy_500_tEmN6thrust24THRUST_300001_SM_1000_NS8cuda_cub20__uninitialized_fill7functorINS7_10device_ptrI7double2EESC_EEEEvT0_T1_,"",@"SHT_CUDA_INFO"
	.sectionflags	@""
	.align	4


	//----- nvinfo : EIATTR_CUDA_API_VERSION
	.align		4
        /*0000*/ 	.byte	0x04, 0x37
        /*0002*/ 	.short	(.L_421 - .L_420)
.L_420:
        /*0004*/ 	.word	0x00000082


	//----- nvinfo : EIATTR_KPARAM_INFO
	.align		4
.L_421:
        /*0008*/ 	.byte	0x04, 0x17
        /*000a*/ 	.short	(.L_423 - .L_422)
.L_422:
        /*000c*/ 	.word	0x00000000
        /*0010*/ 	.short	0x0001
        /*0012*/ 	.short	0x0010
        /*0014*/ 	.byte	0x00, 0xf0, 0x81, 0x00


	//----- nvinfo : EIATTR_KPARAM_INFO
	.align		4
.L_423:
        /*0018*/ 	.byte	0x04, 0x17
        /*001a*/ 	.short	(.L_425 - .L_424)
.L_424:
        /*001c*/ 	.word	0x00000000
        /*0020*/ 	.short	0x0000
        /*0022*/ 	.short	0x0000
        /*0024*/ 	.byte	0x00, 0xf0, 0x21, 0x00


	//----- nvinfo : EIATTR_SPARSE_MMA_MASK
	.align		4
.L_425:
        /*0028*/ 	.byte	0x03, 0x50
        /*002a*/ 	.short	0x0000


	//----- nvinfo : EIATTR_MAXREG_COUNT
	.align		4
        /*002c*/ 	.byte	0x03, 0x1b
        /*002e*/ 	.short	0x00ff


	//----- nvinfo : EIATTR_MERCURY_ISA_VERSION
	.align		4
        /*0030*/ 	.byte	0x03, 0x5f
        /*0032*/ 	.short	0x0101


	//----- nvinfo : EIATTR_VRC_CTA_INIT_COUNT
	.align		4
        /*0034*/ 	.byte	0x02, 0x4a
	.zero		1
	.zero		1


	//----- nvinfo : EIATTR_EXIT_INSTR_OFFSETS
	.align		4
        /*0038*/ 	.byte	0x04, 0x1c
        /*003a*/ 	.short	(.L_427 - .L_426)


	//   ....[0]....
.L_426:
        /*003c*/ 	.word	0x00000140


	//   ....[1]....
        /*0040*/ 	.word	0x00000250


	//   ....[2]....
        /*0044*/ 	.word	0x00000290


	//----- nvinfo : EIATTR_MAX_THREADS
	.align		4
.L_427:
        /*0048*/ 	.byte	0x04, 0x05
        /*004a*/ 	.short	(.L_429 - .L_428)
.L_428:
        /*004c*/ 	.word	0x00000100
        /*0050*/ 	.word	0x00000001
        /*0054*/ 	.word	0x00000001


	//----- nvinfo : EIATTR_CBANK_PARAM_SIZE
	.align		4
.L_429:
        /*0058*/ 	.byte	0x03, 0x19
        /*005a*/ 	.short	0x0030


	//----- nvinfo : EIATTR_PARAM_CBANK
	.align		4
        /*005c*/ 	.byte	0x04, 0x0a
        /*005e*/ 	.short	(.L_431 - .L_430)
	.align		4
.L_430:
        /*0060*/ 	.word	index@(.nv.constant0._ZN3cub18CUB_300001_SM_10006detail8for_each13static_kernelINS2_12policy_hub_t12policy_500_tEmN6thrust24THRUST_300001_SM_1000_NS8cuda_cub20__uninitialized_fill7functorINS7_10device_ptrI7double2EESC_EEEEvT0_T1_)
        /*0064*/ 	.short	0x0380
        /*0066*/ 	.short	0x0030


	//----- nvinfo : EIATTR_SW_WAR
	.align		4
.L_431:
        /*0068*/ 	.byte	0x04, 0x36
        /*006a*/ 	.short	(.L_433 - .L_432)
.L_432:
        /*006c*/ 	.word	0x00000008
.L_433:


//--------------------- .nv.info._ZN3cub18CUB_300001_SM_10006detail8for_each13static_kernelINS2_12policy_hub_t12policy_500_tEmN6thrust24THRUST_300001_SM_1000_NS8cuda_cub20__uninitialized_fill7functorINS7_10device_ptrImEEmEEEEvT0_T1_ --------------------------
	.section	.nv.info._ZN3cub18CUB_300001_SM_10006detail8for_each13static_kernelINS2_12policy_hub_t12policy_500_tEmN6thrust24THRUST_300001_SM_1000_NS8cuda_cub20__uninitialized_fill7functorINS7_10device_ptrImEEmEEEEvT0_T1_,"",@"SHT_CUDA_INFO"
	.sectionflags	@""
	.align	4


	//----- nvinfo : EIATTR_CUDA_API_VERSION
	.align		4
        /*0000*/ 	.byte	0x04, 0x37
        /*0002*/ 	.short	(.L_435 - .L_434)
.L_434:
        /*0004*/ 	.word	0x00000082


	//----- nvinfo : EIATTR_KPARAM_INFO
	.align		4
.L_435:
        /*0008*/ 	.byte	0x04, 0x17
        /*000a*/ 	.short	(.L_437 - .L_436)
.L_436:
        /*000c*/ 	.word	0x00000000
        /*0010*/ 	.short	0x0001
        /*0012*/ 	.short	0x0008
        /*0014*/ 	.byte	0x00, 0xf0, 0x41, 0x00


	//----- nvinfo : EIATTR_KPARAM_INFO
	.align		4
.L_437:
        /*0018*/ 	.byte	0x04, 0x17
        /*001a*/ 	.short	(.L_439 - .L_438)
.L_438:
        /*001c*/ 	.word	0x00000000
        /*0020*/ 	.short	0x0000
        /*0022*/ 	.short	0x0000
        /*0024*/ 	.byte	0x00, 0xf0, 0x21, 0x00


	//----- nvinfo : EIATTR_SPARSE_MMA_MASK
	.align		4
.L_439:
        /*0028*/ 	.byte	0x03, 0x50
        /*002a*/ 	.short	0x0000


	//----- nvinfo : EIATTR_MAXREG_COUNT
	.align		4
        /*002c*/ 	.byte	0x03, 0x1b
        /*002e*/ 	.short	0x00ff


	//----- nvinfo : EIATTR_MERCURY_ISA_VERSION
	.align		4
        /*0030*/ 	.byte	0x03, 0x5f
        /*0032*/ 	.short	0x0101


	//----- nvinfo : EIATTR_VRC_CTA_INIT_COUNT
	.align		4
        /*0034*/ 	.byte	0x02, 0x4a
	.zero		1
	.zero		1


	//----- nvinfo : EIATTR_EXIT_INSTR_OFFSETS
	.align		4
        /*0038*/ 	.byte	0x04, 0x1c
        /*003a*/ 	.short	(.L_441 - .L_440)


	//   ....[0]....
.L_440:
        /*003c*/ 	.word	0x00000130


	//   ....[1]....
        /*0040*/ 	.word	0x00000230


	//   ....[2]....
        /*0044*/ 	.word	0x00000260


	//----- nvinfo : EIATTR_MAX_THREADS
	.align		4
.L_441:
        /*0048*/ 	.byte	0x04, 0x05
        /*004a*/ 	.short	(.L_443 - .L_442)
.L_442:
        /*004c*/ 	.word	0x00000100
        /*0050*/ 	.word	0x00000001
        /*0054*/ 	.word	0x00000001


	//----- nvinfo : EIATTR_CBANK_PARAM_SIZE
	.align		4
.L_443:
        /*0058*/ 	.byte	0x03, 0x19
        /*005a*/ 	.short	0x0018


	//----- nvinfo : EIATTR_PARAM_CBANK
	.align		4
        /*005c*/ 	.byte	0x04, 0x0a
        /*005e*/ 	.short	(.L_445 - .L_444)
	.align		4
.L_444:
        /*0060*/ 	.word	index@(.nv.constant0._ZN3cub18CUB_300001_SM_10006detail8for_each13static_kernelINS2_12policy_hub_t12policy_500_tEmN6thrust24THRUST_300001_SM_1000_NS8cuda_cub20__uninitialized_fill7functorINS7_10device_ptrImEEmEEEEvT0_T1_)
        /*0064*/ 	.short	0x0380
        /*0066*/ 	.short	0x0018


	//----- nvinfo : EIATTR_SW_WAR
	.align		4
.L_445:
        /*0068*/ 	.byte	0x04, 0x36
        /*006a*/ 	.short	(.L_447 - .L_446)
.L_446:
        /*006c*/ 	.word	0x00000008
.L_447:


//--------------------- .nv.info._ZN3cub18CUB_300001_SM_10006detail11EmptyKernelIvEEvv --------------------------
	.section	.nv.info._ZN3cub18CUB_300001_SM_10006detail11EmptyKernelIvEEvv,"",@"SHT_CUDA_INFO"
	.sectionflags	@""
	.align	4


	//----- nvinfo : EIATTR_CUDA_API_VERSION
	.align		4
        /*0000*/ 	.byte	0x04, 0x37
        /*0002*/ 	.short	(.L_449 - .L_448)
.L_448:
        /*0004*/ 	.word	0x00000082


	//----- nvinfo : EIATTR_SPARSE_MMA_MASK
	.align		4
.L_449:
        /*0008*/ 	.byte	0x03, 0x50
        /*000a*/ 	.short	0x0000


	//----- nvinfo : EIATTR_MAXREG_COUNT
	.align		4
        /*000c*/ 	.byte	0x03, 0x1b
        /*000e*/ 	.short	0x00ff


	//----- nvinfo : EIATTR_MERCURY_ISA_VERSION
	.align		4
        /*0010*/ 	.byte	0x03, 0x5f
        /*0012*/ 	.short	0x0101


	//----- nvinfo : EIATTR_VRC_CTA_INIT_COUNT
	.align		4
        /*0014*/ 	.byte	0x02, 0x4a
	.zero		1
	.zero		1


	//----- nvinfo : EIATTR_EXIT_INSTR_OFFSETS
	.align		4
        /*0018*/ 	.byte	0x04, 0x1c
        /*001a*/ 	.short	(.L_451 - .L_450)


	//   ....[0]....
.L_450:
        /*001c*/ 	.word	0x00000010


	//----- nvinfo : EIATTR_SW_WAR
	.align		4
.L_451:
        /*0020*/ 	.byte	0x04, 0x36
        /*0022*/ 	.short	(.L_453 - .L_452)
.L_452:
        /*0024*/ 	.word	0x00000008
.L_453:


//--------------------- .nv.info._ZN6thrust24THRUST_300001_SM_1000_NS8cuda_cub4core6detail13_kernel_agentINS1_15__reduce_by_key16ReduceByKeyAgentINS0_6detail15normal_iteratorINS0_10device_ptrImEEEENS9_I7double2EESB_NS8_ISD_EEN4cuda3std3__48equal_toImEEN12Trajectories19cuDoubleComplex_addEPllEEJSB_SD_SB_SE_SM_N3cub18CUB_300001_SM_100024ReduceByKeyScanTileStateISC_lLb0EEESJ_SL_llEEEvDpT0_ --------------------------
	.section	.nv.info._ZN6thrust24THRUST_300001_SM_1000_NS8cuda_cub4core6detail13_kernel_agentINS1_15__reduce_by_key16ReduceByKeyAgentINS0_6detail15normal_iteratorINS0_10device_ptrImEEEENS9_I7double2EESB_NS8_ISD_EEN4cuda3std3__48equal_toImEEN12Trajectories19cuDoubleComplex_addEPllEEJSB_SD_SB_SE_SM_N3cub18CUB_300001_SM_100024ReduceByKeyScanTileStateISC_lLb0EEESJ_SL_llEEEvDpT0_,"",@"SHT_CUDA_INFO"
	.sectionflags	@""
	.align	4


	//----- nvinfo : EIATTR_CUDA_API_VERSION
	.align		4
        /*0000*/ 	.byte	0x04, 0x37
        /*0002*/ 	.short	(.L_455 - .L_454)
.L_454:
        /*0004*/ 	.word	0x00000082


	//----- nvinfo : EIATTR_KPARAM_INFO
	.align		4
.L_455:
        /*0008*/ 	.byte	0x04, 0x17
        /*000a*/ 	.short	(.L_457 - .L_456)
.L_456:
        /*000c*/ 	.word	0x00000000
        /*0010*/ 	.short	0x0009
        /*0012*/ 	.short	0x0050
        /*0014*/ 	.byte	0x00, 0xf0, 0x21, 0x00


	//----- nvinfo : EIATTR_KPARAM_INFO
	.align		4
.L_457:
        /*0018*/ 	.byte	0x04, 0x17
        /*001a*/ 	.short	(.L_459 - .L_458)
.L_458:
        /*001c*/ 	.word	0x00000000
        /*0020*/ 	.short	0x0008
        /*0022*/ 	.short	0x0048
        /*0024*/ 	.byte	0x00, 0xf0, 0x21, 0x00


	//----- nvinfo : EIATTR_KPARAM_INFO
	.align		4
.L_459:
        /*0028*/ 	.byte	0x04, 0x17
        /*002a*/ 	.short	(.L_461 - .L_460)
.L_460:
        /*002c*/ 	.word	0x00000000
        /*0030*/ 	.short	0x0007
        /*0032*/ 	.short	0x0041
        /*0034*/ 	.byte	0x00, 0xf0, 0x05, 0x00


	//----- nvinfo : EIATTR_KPARAM_INFO
	.align		4
.L_461:
        /*0038*/ 	.byte	0x04, 0x17
        /*003a*/ 	.short	(.L_463 - .L_462)
.L_462:
        /*003c*/ 	.word	0x00000000
        /*0040*/ 	.short	0x0006
        /*0042*/ 	.short	0x0040
        /*0044*/ 	.byte	0x00, 0xf0, 0x05, 0x00


	//----- nvinfo : EIATTR_KPARAM_INFO
	.align		4
.L_463:
        /*0048*/ 	.byte	0x04, 0x17
        /*004a*/ 	.short	(.L_465 - .L_464)
.L_464:
        /*004c*/ 	.word	0x00000000
        /*0050*/ 	.short	0x0005
        /*0052*/ 	.short	0x0028
        /*0054*/ 	.byte	0x00, 0xf0, 0x61, 0x00


	//----- nvinfo : EIATTR_KPARAM_INFO
	.align		4
.L_465:
        /*0058*/ 	.byte	0x04, 0x17
        /*005a*/ 	.short	(.L_467 - .L_466)
.L_466:
        /*005c*/ 	.word	0x00000000
        /*0060*/ 	.short	0x0004
        /*0062*/ 	.short	0x0020
        /*0064*/ 	.byte	0x00, 0xf5, 0x21, 0x00


	//----- nvinfo : EIATTR_KPARAM_INFO
	.align		4
.L_467:
        /*0068*/ 	.byte	0x04, 0x17
        /*006a*/ 	.short	(.L_469 - .L_468)
.L_468:
        /*006c*/ 	.word	0x00000000
        /*0070*/ 	.short	0x0003
        /*0072*/ 	.short	0x0018
        /*0074*/ 	.byte	0x00, 0xf0, 0x21, 0x00


	//----- nvinfo : EIATTR_KPARAM_INFO
	.align		4
.L_469:
        /*0078*/ 	.byte	0x04, 0x17
        /*007a*/ 	.short	(.L_471 - .L_470)
.L_470:
        /*007c*/ 	.word	0x00000000
        /*0080*/ 	.short	0x0002
        /*0082*/ 	.short	0x0010
        /*0084*/ 	.byte	0x00, 0xf0, 0x21, 0x00


	//----- nvinfo : EIATTR_KPARAM_INFO
	.align		4
.L_471:
        /*0088*/ 	.byte	0x04, 0x17
        /*008a*/ 	.short	(.L_473 - .L_472)
.L_472:
        /*008c*/ 	.word	0x00000000
        /*0090*/ 	.short	0x0001
        /*0092*/ 	.short	0x0008
        /*0094*/ 	.byte	0x00, 0xf0, 0x21, 0x00


	//----- nvinfo : EIATTR_KPARAM_INFO
	.align		4
.L_473:
        /*0098*/ 	.byte	0x04, 0x17
        /*009a*/ 	.short	(.L_475 - .L_474)
.L_474:
        /*009c*/ 	.word	0x00000000
        /*00a0*/ 	.short	0x0000
        /*00a2*/ 	.short	0x0000
        /*00a4*/ 	.byte	0x00, 0xf0, 0x21, 0x00


	//----- nvinfo : EIATTR_SPARSE_MMA_MASK
	.align		4
.L_475:
        /*00a8*/ 	.byte	0x03, 0x50
        /*00aa*/ 	.short	0x0000


	//----- nvinfo : EIATTR_MAXREG_COUNT
	.align		4
        /*00ac*/ 	.byte	0x03, 0x1b
        /*00ae*/ 	.short	0x00ff


	//----- nvinfo : EIATTR_NUM_BARRIERS
	.align		4
        /*00b0*/ 	.byte	0x02, 0x4c
        /*00b2*/ 	.byte	0x01
	.zero		1


	//----- nvinfo : EIATTR_MERCURY_ISA_VERSION
	.align		4
        /*00b4*/ 	.byte	0x03, 0x5f
        /*00b6*/ 	.short	0x0101


	//----- nvinfo : EIATTR_COOP_GROUP_MASK_REGIDS
	.align		4
        /*00b8*/ 	.byte	0x04, 0x29
        /*00ba*/ 	.short	(.L_477 - .L_476)


	//   ....[0]....
.L_476:
        /*00bc*/ 	.word	0xffffffff


	//   ....[1]....
        /*00c0*/ 	.word	0xffffffff


	//   ....[2]....
        /*00c4*/ 	.word	0xffffffff


	//   ....[3]....
        /*00c8*/ 	.word	0xffffffff


	//   ....[4]....
        /*00cc*/ 	.word	0xffffffff


	//   ....[5]....
        /*00d0*/ 	.word	0xffffffff


	//   ....[6]....
        /*00d4*/ 	.word	0xffffffff


	//   ....[7]....
        /*00d8*/ 	.word	0xffffffff


	//   ....[8]....
        /*00dc*/ 	.word	0xffffffff


	//   ....[9]....
        /*00e0*/ 	.word	0xffffffff


	//   ....[10]....
        /*00e4*/ 	.word	0xffffffff


	//   ....[11]....
        /*00e8*/ 	.word	0xffffffff


	//   ....[12]....
        /*00ec*/ 	.word	0xffffffff


	//   ....[13]....
        /*00f0*/ 	.word	0xffffffff


	//   ....[14]....
        /*00f4*/ 	.word	0xffffffff


	//   ....[15]....
        /*00f8*/ 	.word	0xffffffff


	//   ....[16]....
        /*00fc*/ 	.word	0xffffffff


	//   ....[17]....
        /*0100*/ 	.word	0xffffffff


	//   ....[18]....
        /*0104*/ 	.word	0xffffffff


	//   ....[19]....
        /*0108*/ 	.word	0xffffffff


	//   ....[20]....
        /*010c*/ 	.word	0xffffffff


	//   ....[21]....
        /*0110*/ 	.word	0xffffffff


	//   ....[22]....
        /*0114*/ 	.word	0xffffffff


	//   ....[23]....
        /*0118*/ 	.word	0xffffffff


	//   ....[24]....
        /*011c*/ 	.word	0xffffffff


	//   ....[25]....
        /*0120*/ 	.word	0xffffffff


	//   ....[26]....
        /*0124*/ 	.word	0xffffffff


	//   ....[27]....
        /*0128*/ 	.word	0xffffffff


	//   ....[28]....
        /*012c*/ 	.word	0xffffffff


	//   ....[29]....
        /*0130*/ 	.word	0xffffffff


	//   ....[30]....
        /*0134*/ 	.word	0xffffffff


	//   ....[31]....
        /*0138*/ 	.word	0xffffffff


	//   ....[32]....
        /*013c*/ 	.word	0xffffffff


	//   ....[33]....
        /*0140*/ 	.word	0xffffffff


	//   ....[34]....
        /*0144*/ 	.word	0xffffffff


	//   ....[35]....
        /*0148*/ 	.word	0xffffffff


	//   ....[36]....
        /*014c*/ 	.word	0xffffffff


	//   ....[37]....
        /*0150*/ 	.word	0xffffffff


	//   ....[38]....
        /*0154*/ 	.word	0xffffffff


	//   ....[39]....
        /*0158*/ 	.word	0xffffffff


	//   ....[40]....
        /*015c*/ 	.word	0xffffffff


	//   ....[41]....
        /*0160*/ 	.word	0xffffffff


	//   ....[42]....
        /*0164*/ 	.word	0xffffffff


	//   ....[43]....
        /*0168*/ 	.word	0xffffffff


	//   ....[44]....
        /*016c*/ 	.word	0xffffffff


	//   ....[45]....
        /*0170*/ 	.word	0xffffffff


	//   ....[46]....
        /*0174*/ 	.word	0xffffffff


	//   ....[47]....
        /*0178*/ 	.word	0xffffffff


	//   ....[48]....
        /*017c*/ 	.word	0xffffffff


	//   ....[49]....
        /*0180*/ 	.word	0xffffffff


	//   ....[50]....
        /*0184*/ 	.word	0xffffffff


	//   ....[51]....
        /*0188*/ 	.word	0xffffffff


	//   ....[52]....
        /*018c*/ 	.word	0xffffffff


	//   ....[53]....
        /*0190*/ 	.word	0xffffffff


	//   ....[54]....
        /*0194*/ 	.word	0xffffffff


	//   ....[55]....
        /*0198*/ 	.word	0xffffffff


	//   ....[56]....
        /*019c*/ 	.word	0xffffffff


	//   ....[57]....
        /*01a0*/ 	.word	0xffffffff


	//   ....[58]....
        /*01a4*/ 	.word	0xffffffff


	//   ....[59]....
        /*01a8*/ 	.word	0xffffffff


	//   ....[60]....
        /*01ac*/ 	.word	0xffffffff


	//   ....[61]....
        /*01b0*/ 	.word	0xffffffff


	//   ....[62]....
        /*01b4*/ 	.word	0xffffffff


	//   ....[63]....
        /*01b8*/ 	.word	0xffffffff


	//   ....[64]....
        /*01bc*/ 	.word	0xffffffff


	//   ....[65]....
        /*01c0*/ 	.word	0xffffffff


	//   ....[66]....
        /*01c4*/ 	.word	0xffffffff


	//   ....[67]....
        /*01c8*/ 	.word	0xffffffff


	//   ....[68]....
        /*01cc*/ 	.word	0xffffffff


	//   ....[69]....
        /*01d0*/ 	.word	0xffffffff


	//   ....[70]....
        /*01d4*/ 	.word	0xffffffff


	//   ....[71]....
        /*01d8*/ 	.word	0xffffffff


	//   ....[72]....
        /*01dc*/ 	.word	0xffffffff


	//   ....[73]....
        /*01e0*/ 	.word	0xffffffff


	//   ....[74]....
        /*01e4*/ 	.word	0xffffffff


	//   ....[75]....
        /*01e8*/ 	.word	0xffffffff


	//   ....[76]....
        /*01ec*/ 	.word	0xffffffff


	//   ....[77]....
        /*01f0*/ 	.word	0xffffffff


	//   ....[78]....
        /*01f4*/ 	.word	0xffffffff


	//   ....[79]....
        /*01f8*/ 	.word	0xffffffff


	//   ....[80]....
        /*01fc*/ 	.word	0xffffffff


	//   ....[81]....
        /*0200*/ 	.word	0xffffffff


	//   ....[82]....
        /*0204*/ 	.word	0xffffffff


	//   ....[83]....
        /*0208*/ 	.word	0xffffffff


	//   ....[84]....
        /*020c*/ 	.word	0xffffffff


	//   ....[85]....
        /*0210*/ 	.word	0xffffffff


	//   ....[86]....
        /*0214*/ 	.word	0xffffffff


	//   ....[87]....
        /*0218*/ 	.word	0xffffffff


	//   ....[88]....
        /*021c*/ 	.word	0xffffffff


	//   ....[89]....
        /*0220*/ 	.word	0xffffffff


	//   ....[90]....
        /*0224*/ 	.word	0xffffffff


	//   ....[91]....
        /*0228*/ 	.word	0xffffffff


	//   ....[92]....
        /*022c*/ 	.word	0xffffffff


	//   ....[93]....
        /*0230*/ 	.word	0xffffffff


	//   ....[94]....
        /*0234*/ 	.word	0xffffffff


	//   ....[95]....
        /*0238*/ 	.word	0xffffffff


	//   ....[96]....
        /*023c*/ 	.word	0xffffffff


	//   ....[97]....
        /*0240*/ 	.word	0xffffffff


	//   ....[98]....
        /*0244*/ 	.word	0xffffffff


	//   ....[99]....
        /*0248*/ 	.word	0xffffffff


	//   ....[100]....
        /*024c*/ 	.word	0xffffffff


	//   ....[101]....
        /*0250*/ 	.word	0xffffffff


	//   ....[102]....
        /*0254*/ 	.word	0xffffffff


	//   ....[103]....
        /*0258*/ 	.word	0xffffffff


	//   ....[104]....
        /*025c*/ 	.word	0xffffffff


	//   ....[105]....
        /*0260*/ 	.word	0xffffffff


	//   ....[106]....
        /*0264*/ 	.word	0xffffffff


	//   ....[107]....
        /*0268*/ 	.word	0xffffffff


	//   ....[108]....
        /*026c*/ 	.word	0xffffffff


	//   ....[109]....
        /*0270*/ 	.word	0xffffffff


	//   ....[110]....
        /*0274*/ 	.word	0xffffffff


	//   ....[111]....
        /*0278*/ 	.word	0xffffffff


	//   ....[112]....
        /*027c*/ 	.word	0xffffffff


	//   ....[113]....
        /*0280*/ 	.word	0xffffffff


	//   ....[114]....
        /*0284*/ 	.word	0xffffffff


	//   ....[115]....
        /*0288*/ 	.word	0xffffffff


	//   ....[116]....
        /*028c*/ 	.word	0xffffffff


	//   ....[117]....
        /*0290*/ 	.word	0xffffffff


	//   ....[118]....
        /*0294*/ 	.word	0xffffffff


	//   ....[119]....
        /*0298*/ 	.word	0xffffffff


	//   ....[120]....
        /*029c*/ 	.word	0xffffffff


	//   ....[121]....
        /*02a0*/ 	.word	0xffffffff


	//   ....[122]....
        /*02a4*/ 	.word	0xffffffff


	//   ....[123]....
        /*02a8*/ 	.word	0xffffffff


	//   ....[124]....
        /*02ac*/ 	.word	0xffffffff


	//   ....[125]....
        /*02b0*/ 	.word	0xffffffff


	//   ....[126]....
        /*02b4*/ 	.word	0xffffffff


	//   ....[127]....
        /*02b8*/ 	.word	0xffffffff


	//   ....[128]....
        /*02bc*/ 	.word	0xffffffff


	//   ....[129]....
        /*02c0*/ 	.word	0xffffffff


	//   ....[130]....
        /*02c4*/ 	.word	0xffffffff


	//   ....[131]....
        /*02c8*/ 	.word	0xffffffff


	//   ....[132]....
        /*02cc*/ 	.word	0xffffffff


	//   ....[133]....
        /*02d0*/ 	.word	0xffffffff


	//   ....[134]....
        /*02d4*/ 	.word	0xffffffff


	//   ....[135]....
        /*02d8*/ 	.word	0xffffffff


	//   ....[136]....
        /*02dc*/ 	.word	0xffffffff


	//   ....[137]....
        /*02e0*/ 	.word	0xffffffff


	//   ....[138]....
        /*02e4*/ 	.word	0xffffffff


	//   ....[139]....
        /*02e8*/ 	.word	0xffffffff


	//   ....[140]....
        /*02ec*/ 	.word	0xffffffff


	//   ....[141]....
        /*02f0*/ 	.word	0xffffffff


	//   ....[142]....
        /*02f4*/ 	.word	0xffffffff


	//   ....[143]....
        /*02f8*/ 	.word	0xffffffff


	//   ....[144]....
        /*02fc*/ 	.word	0xffffffff


	//   ....[145]....
        /*0300*/ 	.word	0xffffffff


	//   ....[146]....
        /*0304*/ 	.word	0xffffffff


	//   ....[147]....
        /*0308*/ 	.word	0xffffffff


	//   ....[148]....
        /*030c*/ 	.word	0xffffffff


	//   ....[149]....
        /*0310*/ 	.word	0xffffffff


	//   ....[150]....
        /*0314*/ 	.word	0xffffffff


	//   ....[151]....
        /*0318*/ 	.word	0xffffffff


	//   ....[152]....
        /*031c*/ 	.word	0xffffffff


	//   ....[153]....
        /*0320*/ 	.word	0xffffffff


	//   ....[154]....
        /*0324*/ 	.word	0xffffffff


	//   ....[155]....
        /*0328*/ 	.word	0xffffffff


	//   ....[156]....
        /*032c*/ 	.word	0xffffffff


	//   ....[157]....
        /*0330*/ 	.word	0xffffffff


	//   ....[158]....
        /*0334*/ 	.word	0xffffffff


	//   ....[159]....
        /*0338*/ 	.word	0xffffffff


	//   ....[160]....
        /*033c*/ 	.word	0xffffffff


	//   ....[161]....
        /*0340*/ 	.word	0xffffffff


	//   ....[162]....
        /*0344*/ 	.word	0xffffffff


	//   ....[163]....
        /*0348*/ 	.word	0xffffffff


	//   ....[164]....
        /*034c*/ 	.word	0xffffffff


	//   ....[165]....
        /*0350*/ 	.word	0xffffffff


	//   ....[166]....
        /*0354*/ 	.word	0xffffffff


	//   ....[167]....
        /*0358*/ 	.word	0xffffffff


	//   ....[168]....
        /*035c*/ 	.word	0xffffffff


	//   ....[169]....
        /*0360*/ 	.word	0xffffffff


	//   ....[170]....
        /*0364*/ 	.word	0xffffffff


	//   ....[171]....
        /*0368*/ 	.word	0xffffffff


	//   ....[172]....
        /*036c*/ 	.word	0xffffffff


	//   ....[173]....
        /*0370*/ 	.word	0xffffffff


	//   ....[174]....
        /*0374*/ 	.word	0xffffffff


	//   ....[175]....
        /*0378*/ 	.word	0xffffffff


	//   ....[176]....
        /*037c*/ 	.word	0xffffffff


	//   ....[177]....
        /*0380*/ 	.word	0xffffffff


	//   ....[178]....
        /*0384*/ 	.word	0xffffffff


	//   ....[179]....
        /*0388*/ 	.word	0xffffffff


	//   ....[180]....
        /*038c*/ 	.word	0xffffffff


	//   ....[181]....
        /*0390*/ 	.word	0xffffffff


	//   ....[182]....
        /*0394*/ 	.word	0xffffffff


	//   ....[183]....
        /*0398*/ 	.word	0xffffffff


	//   ....[184]....
        /*039c*/ 	.word	0xffffffff


	//   ....[185]....
        /*03a0*/ 	.word	0xffffffff


	//   ....[186]....
        /*03a4*/ 	.word	0xffffffff


	//   ....[187]....
        /*03a8*/ 	.word	0xffffffff


	//   ....[188]....
        /*03ac*/ 	.word	0xffffffff


	//   ....[189]....
        /*03b0*/ 	.word	0xffffffff


	//   ....[190]....
        /*03b4*/ 	.word	0xffffffff


	//   ....[191]....
        /*03b8*/ 	.word	0xffffffff


	//   ....[192]....
        /*03bc*/ 	.word	0xffffffff


	//   ....[193]....
        /*03c0*/ 	.word	0xffffffff


	//   ....[194]....
        /*03c4*/ 	.word	0xffffffff


	//   ....[195]....
        /*03c8*/ 	.word	0xffffffff


	//   ....[196]....
        /*03cc*/ 	.word	0xffffffff


	//   ....[197]....
        /*03d0*/ 	.word	0xffffffff


	//   ....[198]....
        /*03d4*/ 	.word	0xffffffff


	//   ....[199]....
        /*03d8*/ 	.word	0xffffffff


	//   ....[200]....
        /*03dc*/ 	.word	0xffffffff


	//   ....[201]....
        /*03e0*/ 	.word	0xffffffff


	//   ....[202]....
        /*03e4*/ 	.word	0xffffffff


	//   ....[203]....
        /*03e8*/ 	.word	0xffffffff


	//   ....[204]....
        /*03ec*/ 	.word	0xffffffff


	//   ....[205]....
        /*03f0*/ 	.word	0xffffffff


	//   ....[206]....
        /*03f4*/ 	.word	0xffffffff


	//   ....[207]....
        /*03f8*/ 	.word	0xffffffff


	//   ....[208]....
        /*03fc*/ 	.word	0xffffffff


	//   ....[209]....
        /*0400*/ 	.word	0xffffffff


	//   ....[210]....
        /*0404*/ 	.word	0xffffffff


	//   ....[211]....
        /*0408*/ 	.word	0xffffffff


	//   ....[212]....
        /*040c*/ 	.word	0xffffffff


	//   ....[213]....
        /*0410*/ 	.word	0xffffffff


	//   ....[214]....
        /*0414*/ 	.word	0xffffffff


	//   ....[215]....
        /*0418*/ 	.word	0xffffffff


	//   ....[216]....
        /*041c*/ 	.word	0xffffffff


	//   ....[217]....
        /*0420*/ 	.word	0xffffffff


	//   ....[218]....
        /*0424*/ 	.word	0xffffffff


	//   ....[219]....
        /*0428*/ 	.word	0xffffffff


	//   ....[220]....
        /*042c*/ 	.word	0xffffffff


	//   ....[221]....
        /*0430*/ 	.word	0xffffffff


	//   ....[222]....
        /*0434*/ 	.word	0xffffffff


	//   ....[223]....
        /*0438*/ 	.word	0xffffffff


	//   ....[224]....
        /*043c*/ 	.word	0xffffffff


	//   ....[225]....
        /*0440*/ 	.word	0xffffffff


	//   ....[226]....
        /*0444*/ 	.word	0xffffffff


	//   ....[227]....
        /*0448*/ 	.word	0xffffffff


	//   ....[228]....
        /*044c*/ 	.word	0xffffffff


	//   ....[229]....
        /*0450*/ 	.word	0xffffffff


	//   ....[230]....
        /*0454*/ 	.word	0xffffffff


	//   ....[231]....
        /*0458*/ 	.word	0xffffffff


	//   ....[232]....
        /*045c*/ 	.word	0xffffffff


	//   ....[233]....
        /*0460*/ 	.word	0xffffffff


	//   ....[234]....
        /*0464*/ 	.word	0xffffffff


	//   ....[235]....
        /*0468*/ 	.word	0xffffffff


	//   ....[236]....
        /*046c*/ 	.word	0xffffffff


	//   ....[237]....
        /*0470*/ 	.word	0xffffffff


	//   ....[238]....
        /*0474*/ 	.word	0xffffffff


	//   ....[239]....
        /*0478*/ 	.word	0xffffffff


	//   ....[240]....
        /*047c*/ 	.word	0xffffffff


	//   ....[241]....
        /*0480*/ 	.word	0xffffffff


	//   ....[242]....
        /*0484*/ 	.word	0xffffffff


	//   ....[243]....
        /*0488*/ 	.word	0xffffffff


	//   ....[244]....
        /*048c*/ 	.word	0xffffffff


	//   ....[245]....
        /*0490*/ 	.word	0xffffffff


	//   ....[246]....
        /*0494*/ 	.word	0xffffffff


	//   ....[247]....
        /*0498*/ 	.word	0xffffffff


	//   ....[248]....
        /*049c*/ 	.word	0xffffffff


	//   ....[249]....
        /*04a0*/ 	.word	0xffffffff


	//   ....[250]....
        /*04a4*/ 	.word	0xffffffff


	//   ....[251]....
        /*04a8*/ 	.word	0xffffffff


	//   ....[252]....
        /*04ac*/ 	.word	0xffffffff


	//   ....[253]....
        /*04b0*/ 	.word	0xffffffff


	//   ....[254]....
        /*04b4*/ 	.word	0xffffffff


	//   ....[255]....
        /*04b8*/ 	.word	0xffffffff


	//   ....[0]....
        /*04bc*/ 	.word	0xffffffff


	//   ....[1]....
        /*04c0*/ 	.word	0xffffffff


	//   ....[2]....
        /*04c4*/ 	.word	0xffffffff


	//   ....[3]....
        /*04c8*/ 	.word	0xffffffff


	//   ....[4]....
        /*04cc*/ 	.word	0xffffffff


	//   ....[5]....
        /*04d0*/ 	.word	0xffffffff


	//   ....[6]....
        /*04d4*/ 	.word	0xffffffff


	//   ....[7]....
        /*04d8*/ 	.word	0xffffffff


	//   ....[8]....
        /*04dc*/ 	.word	0xffffffff


	//   ....[9]....
        /*04e0*/ 	.word	0xffffffff


	//   ....[10]....
        /*04e4*/ 	.word	0xffffffff


	//   ....[11]....
        /*04e8*/ 	.word	0xffffffff


	//   ....[12]....
        /*04ec*/ 	.word	0xffffffff


	//   ....[13]....
        /*04f0*/ 	.word	0xffffffff


	//   ....[14]....
        /*04f4*/ 	.word	0xffffffff


	//   ....[15]....
        /*04f8*/ 	.word	0xffffffff


	//   ....[16]....
        /*04fc*/ 	.word	0xffffffff


	//   ....[17]....
        /*0500*/ 	.word	0xffffffff


	//   ....[18]....
        /*0504*/ 	.word	0xffffffff


	//   ....[19]....
        /*0508*/ 	.word	0xffffffff


	//   ....[20]....
        /*050c*/ 	.word	0xffffffff


	//   ....[21]....
        /*0510*/ 	.word	0xffffffff


	//   ....[22]....
        /*0514*/ 	.word	0xffffffff


	//   ....[23]....
        /*0518*/ 	.word	0xffffffff


	//   ....[24]....
        /*051c*/ 	.word	0xffffffff


	//   ....[25]....
        /*0520*/ 	.word	0xffffffff


	//   ....[26]....
        /*0524*/ 	.word	0xffffffff


	//   ....[27]....
        /*0528*/ 	.word	0xffffffff


	//   ....[28]....
        /*052c*/ 	.word	0x0500003e


	//   ....[29]....
        /*0530*/ 	.word	0x0500003e


	//   ....[30]....
        /*0534*/ 	.word	0x0500003e


	//   ....[31]....
        /*0538*/ 	.word	0x0500003e


	//   ....[32]....
        /*053c*/ 	.word	0x0500003e


	//   ....[33]....
        /*0540*/ 	.word	0x0500003e


	//   ....[34]....
        /*0544*/ 	.word	0x0500003e


	//   ....[35]....
        /*0548*/ 	.word	0x0500003e


	//   ....[36]....
        /*054c*/ 	.word	0x0500003e


	//   ....[37]....
        /*0550*/ 	.word	0x0500003e


	//   ....[38]....
        /*0554*/ 	.word	0x0500003e


	//   ....[39]....
        /*0558*/ 	.word	0x0500003e


	//   ....[40]....
        /*055c*/ 	.word	0x0500003e


	//   ....[41]....
        /*0560*/ 	.word	0x0500003e


	//   ....[42]....
        /*0564*/ 	.word	0x0500003e


	//   ....[43]....
        /*0568*/ 	.word	0x0500003e


	//   ....[44]....
        /*056c*/ 	.word	0x0500003e


	//   ....[45]....
        /*0570*/ 	.word	0x0500003e


	//   ....[46]....
        /*0574*/ 	.word	0x0500003e


	//   ....[47]....
        /*0578*/ 	.word	0x0500003e


	//   ....[48]....
        /*057c*/ 	.word	0x0500003e


	//   ....[49]....
        /*0580*/ 	.word	0x0500003e


	//   ....[50]....
        /*0584*/ 	.word	0x0500003e


	//   ....[51]....
        /*0588*/ 	.word	0x0500003e


	//   ....[52]....
        /*058c*/ 	.word	0x0500003e


	//   ....[53]....
        /*0590*/ 	.word	0x0500003e


	//   ....[54]....
        /*0594*/ 	.word	0x0500003e


	//   ....[55]....
        /*0598*/ 	.word	0x0500003e


	//   ....[56]....
        /*059c*/ 	.word	0x0500003e


	//   ....[57]....
        /*05a0*/ 	.word	0x0500003e


	//   ....[58]....
        /*05a4*/ 	.word	0x0500003e


	//   ....[59]....
        /*05a8*/ 	.word	0x0500003e


	//   ....[60]....
        /*05ac*/ 	.word	0x0500003e


	//   ....[61]....
        /*05b0*/ 	.word	0x0500003e


	//   ....[62]....
        /*05b4*/ 	.word	0x0500003e


	//   ....[63]....
        /*05b8*/ 	.word	0x0500003e


	//   ....[64]....
        /*05bc*/ 	.word	0x0500003e


	//   ....[65]....
        /*05c0*/ 	.word	0x0500003e


	//   ....[66]....
        /*05c4*/ 	.word	0x0500003e


	//   ....[67]....
        /*05c8*/ 	.word	0x0500003e


	//   ....[68]....
        /*05cc*/ 	.word	0x0500003e


	//   ....[69]....
        /*05d0*/ 	.word	0x0500003e


	//   ....[70]....
        /*05d4*/ 	.word	0x0500003e


	//   ....[71]....
        /*05d8*/ 	.word	0x0500003e


	//   ....[72]....
        /*05dc*/ 	.word	0x0500003e


	//   ....[73]....
        /*05e0*/ 	.word	0x0500003e


	//   ....[74]....
        /*05e4*/ 	.word	0x0500003e


	//   ....[75]....
        /*05e8*/ 	.word	0x0500003e


	//   ....[76]....
        /*05ec*/ 	.word	0x0500003e


	//   ....[77]....
        /*05f0*/ 	.word	0x0500003e


	//   ....[78]....
        /*05f4*/ 	.word	0x0500003e


	//   ....[79]....
        /*05f8*/ 	.word	0x0500003e


	//   ....[80]....
        /*05fc*/ 	.word	0x0500003e


	//   ....[81]....
        /*0600*/ 	.word	0x0500003e


	//   ....[82]....
        /*0604*/ 	.word	0x0500003e


	//   ....[83]....
        /*0608*/ 	.word	0x0500003e


	//   ....[84]....
        /*060c*/ 	.word	0x0500003e


	//   ....[85]....
        /*0610*/ 	.word	0x0500003e


	//   ....[86]....
        /*0614*/ 	.word	0x0500003e


	//   ....[87]....
        /*0618*/ 	.word	0x0500003e


	//   ....[88]....
        /*061c*/ 	.word	0x0500003e


	//   ....[89]....
        /*0620*/ 	.word	0x0500003e


	//   ....[90]....
        /*0624*/ 	.word	0x0500003e


	//   ....[91]....
        /*0628*/ 	.word	0x0500003e


	//   ....[92]....
        /*062c*/ 	.word	0x0500003e


	//   ....[93]....
        /*0630*/ 	.word	0x0500003e


	//   ....[94]....
        /*0634*/ 	.word	0x0500003e


	//   ....[95]....
        /*0638*/ 	.word	0x0500003e


	//   ....[96]....
        /*063c*/ 	.word	0x0500003e


	//   ....[97]....
        /*0640*/ 	.word	0x0500003e


	//   ....[98]....
        /*0644*/ 	.word	0x0500003e


	//   ....[99]....
        /*0648*/ 	.word	0x0500003e


	//   ....[100]....
        /*064c*/ 	.word	0x0500003e


	//   ....[101]....
        /*0650*/ 	.word	0x0500003e


	//   ....[102]....
        /*0654*/ 	.word	0x0500003e


	//   ....[103]....
        /*0658*/ 	.word	0x0500003e


	//   ....[104]....
        /*065c*/ 	.word	0x0500003e


	//   ....[105]....
        /*0660*/ 	.word	0x0500003e


	//   ....[106]....
        /*0664*/ 	.word	0x0500003e


	//   ....[107]....
        /*0668*/ 	.word	0x0500003e


	//   ....[108]....
        /*066c*/ 	.word	0x0500003e


	//   ....[109]....
        /*0670*/ 	.word	0x0500003e


	//   ....[110]....
        /*0674*/ 	.word	0x0500003e


	//   ....[111]....
        /*0678*/ 	.word	0x0500003e


	//   ....[112]....
        /*067c*/ 	.word	0x0500003e


	//   ....[113]....
        /*0680*/ 	.word	0x0500003e


	//   ....[114]....
        /*0684*/ 	.word	0x0500003e


	//   ....[115]....
        /*0688*/ 	.word	0x0500003e


	//   ....[116]....
        /*068c*/ 	.word	0x0500003e


	//   ....[117]....
        /*0690*/ 	.word	0x0500003e


	//   ....[118]....
        /*0694*/ 	.word	0x0500003e


	//   ....[119]....
        /*0698*/ 	.word	0x0500003e


	//   ....[120]....
        /*069c*/ 	.word	0x0500003e


	//   ....[121]....
        /*06a0*/ 	.word	0x0500003e


	//   ....[122]....
        /*06a4*/ 	.word	0x0500003e


	//   ....[123]....
        /*06a8*/ 	.word	0x0500003e


	//   ....[124]....
        /*06ac*/ 	.word	0x0500003e


	//   ....[125]....
        /*06b0*/ 	.word	0x0500003e


	//   ....[126]....
        /*06b4*/ 	.word	0x0500003e


	//   ....[127]....
        /*06b8*/ 	.word	0x0500003e


	//   ....[128]....
        /*06bc*/ 	.word	0x0500003e


	//   ....[129]....
        /*06c0*/ 	.word	0x0500003e


	//   ....[130]....
        /*06c4*/ 	.word	0x0500003e


	//   ....[131]....
        /*06c8*/ 	.word	0x0500003e


	//   ....[132]....
        /*06cc*/ 	.word	0x0500003e


	//   ....[133]....
        /*06d0*/ 	.word	0x0500003e


	//   ....[134]....
        /*06d4*/ 	.word	0x0500003e


	//   ....[135]....
        /*06d8*/ 	.word	0x0500003e


	//   ....[136]....
        /*06dc*/ 	.word	0x0500003e


	//   ....[137]....
        /*06e0*/ 	.word	0x0500003e


	//   ....[138]....
        /*06e4*/ 	.word	0x0500003e


	//   ....[139]....
        /*06e8*/ 	.word	0x0500003e


	//   ....[140]....
        /*06ec*/ 	.word	0x0500003e


	//   ....[141]....
        /*06f0*/ 	.word	0x0500003e


	//   ....[142]....
        /*06f4*/ 	.word	0x0500003e


	//   ....[143]....
        /*06f8*/ 	.word	0x0500003e


	//   ....[144]....
        /*06fc*/ 	.word	0x0500003e


	//   ....[145]....
        /*0700*/ 	.word	0x0500003e


	//   ....[146]....
        /*0704*/ 	.word	0x0500003e


	//   ....[147]....
        /*0708*/ 	.word	0x0500003e


	//   ....[148]....
        /*070c*/ 	.word	0x0500003e


	//   ....[149]....
        /*0710*/ 	.word	0x0500003e


	//   ....[150]....
        /*0714*/ 	.word	0x0500003e


	//   ....[151]....
        /*0718*/ 	.word	0x0500003e


	//   ....[152]....
        /*071c*/ 	.word	0x0500003e


	//   ....[153]....
        /*0720*/ 	.word	0x0500003e


	//   ....[154]....
        /*0724*/ 	.word	0x0500003e


	//   ....[155]....
        /*0728*/ 	.word	0x0500003e


	//   ....[156]....
        /*072c*/ 	.word	0x0500003e


	//   ....[157]....
        /*0730*/ 	.word	0x0500003e


	//   ....[158]....
        /*0734*/ 	.word	0x0500003e


	//   ....[159]....
        /*0738*/ 	.word	0x0500003e


	//   ....[160]....
        /*073c*/ 	.word	0x0500003e


	//   ....[161]....
        /*0740*/ 	.word	0x0500003e


	//   ....[162]....
        /*0744*/ 	.word	0x0500003e


	//   ....[163]....
        /*0748*/ 	.word	0x0500003e


	//   ....[164]....
        /*074c*/ 	.word	0x0500003e


	//   ....[165]....
        /*0750*/ 	.word	0x0500003e


	//   ....[166]....
        /*0754*/ 	.word	0x0500003e


	//   ....[167]....
        /*0758*/ 	.word	0x0500003e


	//   ....[168]....
        /*075c*/ 	.word	0x0500003e


	//   ....[169]....
        /*0760*/ 	.word	0x0500003e


	//   ....[170]....
        /*0764*/ 	.word	0x0500003e


	//   ....[171]....
        /*0768*/ 	.word	0x0500003e


	//   ....[172]....
        /*076c*/ 	.word	0x0500003e


	//   ....[173]....
        /*0770*/ 	.word	0x0500003e


	//   ....[174]....
        /*0774*/ 	.word	0x0500003e


	//   ....[175]....
        /*0778*/ 	.word	0x0500003e


	//   ....[176]....
        /*077c*/ 	.word	0x0500003e


	//   ....[177]....
        /*0780*/ 	.word	0x0500003e


	//   ....[178]....
        /*0784*/ 	.word	0x0500003e


	//   ....[179]....
        /*0788*/ 	.word	0x0500003e


	//   ....[180]....
        /*078c*/ 	.word	0x0500003e


	//   ....[181]....
        /*0790*/ 	.word	0x0500003e


	//   ....[182]....
        /*0794*/ 	.word	0x0500003e


	//   ....[183]....
        /*0798*/ 	.word	0x0500003e


	//   ....[184]....
        /*079c*/ 	.word	0x0500003e


	//   ....[185]....
        /*07a0*/ 	.word	0x0500003e


	//   ....[186]....
        /*07a4*/ 	.word	0x0500003e


	//   ....[187]....
        /*07a8*/ 	.word	0x0500003e


	//   ....[188]....
        /*07ac*/ 	.word	0x0500003e


	//   ....[189]....
        /*07b0*/ 	.word	0x0500003e


	//   ....[190]....
        /*07b4*/ 	.word	0x0500003e


	//   ....[191]....
        /*07b8*/ 	.word	0x0500003e


	//   ....[192]....
        /*07bc*/ 	.word	0x0500003e


	//   ....[193]....
        /*07c0*/ 	.word	0x0500003e


	//   ....[194]....
        /*07c4*/ 	.word	0x0500003e


	//   ....[195]....
        /*07c8*/ 	.word	0x0500003e


	//   ....[196]....
        /*07cc*/ 	.word	0x0500003e


	//   ....[197]....
        /*07d0*/ 	.word	0x0500003e


	//   ....[198]....
        /*07d4*/ 	.word	0x0500003e


	//   ....[199]....
        /*07d8*/ 	.word	0x0500003e


	//----- nvinfo : EIATTR_COOP_GROUP_INSTR_OFFSETS
	.align		4
.L_477:
        /*07dc*/ 	.byte	0x04, 0x28
        /*07de*/ 	.short	(.L_479 - .L_478)


	//   ....[0]....
.L_478:
        /*07e0*/ 	.word	0x00000300


	//   ....[1]....
        /*07e4*/ 	.word	0x00000380


	//   ....[2]....
        /*07e8*/ 	.word	0x00000520


	//   ....[3]....
        /*07ec*/ 	.word	0x00000560


	//   ....[4]....
        /*07f0*/ 	.word	0x00000570


	//   ....[5]....
        /*07f4*/ 	.word	0x00000580


	//   ....[6]....
        /*07f8*/ 	.word	0x00000600


	//   ....[7]....
        /*07fc*/ 	.word	0x00000620


	//   ....[8]....
        /*0800*/ 	.word	0x00000690


	//   ....[9]....
        /*0804*/ 	.word	0x000006a0


	//   ....[10]....
        /*0808*/ 	.word	0x000006b0


	//   ....[11]....
        /*080c*/ 	.word	0x000006d0


	//   ....[12]....
        /*0810*/ 	.word	0x00000710


	//   ....[13]....
        /*0814*/ 	.word	0x00000740


	//   ....[14]....
        /*0818*/ 	.word	0x000007b0


	//   ....[15]....
        /*081c*/ 	.word	0x000007e0


	//   ....[16]....
        /*0820*/ 	.word	0x00000810


	//   ....[17]....
        /*0824*/ 	.word	0x00000840


	//   ....[18]....
        /*0828*/ 	.word	0x00000870


	//   ....[19]....
        /*082c*/ 	.word	0x00000890


	//   ....[20]....
        /*0830*/ 	.word	0x000008f0


	//   ....[21]....
        /*0834*/ 	.word	0x00000930


	//   ....[22]....
        /*0838*/ 	.word	0x00000960


	//   ....[23]....
        /*083c*/ 	.word	0x00000980


	//   ....[24]....
        /*0840*/ 	.word	0x000009b0


	//   ....[25]....
        /*0844*/ 	.word	0x000009d0


	//   ....[26]....
        /*0848*/ 	.word	0x00000a30


	//   ....[27]....
        /*084c*/ 	.word	0x00000a70


	//   ....[28]....
        /*0850*/ 	.word	0x00000ab0


	//   ....[29]....
        /*0854*/ 	.word	0x00000ae0


	//   ....[30]....
        /*0858*/ 	.word	0x00000b00


	//   ....[31]....
        /*085c*/ 	.word	0x00000b20


	//   ....[32]....
        /*0860*/ 	.word	0x00000c70


	//   ....[33]....
        /*0864*/ 	.word	0x00000c90


	//   ....[34]....
        /*0868*/ 	.word	0x00000cb0


	//   ....[35]....
        /*086c*/ 	.word	0x00000cc0


	//   ....[36]....
        /*0870*/ 	.word	0x00000d50


	//   ....[37]....
        /*0874*/ 	.word	0x00000d60


	//   ....[38]....
        /*0878*/ 	.word	0x000024a0


	//   ....[39]....
        /*087c*/ 	.word	0x00002520


	//   ....[40]....
        /*0880*/ 	.word	0x000026b0


	//   ....[41]....
        /*0884*/ 	.word	0x000026e0


	//   ....[42]....
        /*0888*/ 	.word	0x00002700


	//   ....[43]....
        /*088c*/ 	.word	0x00002710


	//   ....[44]....
        /*0890*/ 	.word	0x000027d0


	//   ....[45]....
        /*0894*/ 	.word	0x00002800


	//   ....[46]....
        /*0898*/ 	.word	0x00002840


	//   ....[47]....
        /*089c*/ 	.word	0x00002860


	//   ....[48]....
        /*08a0*/ 	.word	0x00002870


	//   ....[49]....
        /*08a4*/ 	.word	0x00002890


	//   ....[50]....
        /*08a8*/ 	.word	0x00002900


	//   ....[51]....
        /*08ac*/ 	.word	0x00002930


	//   ....[52]....
        /*08b0*/ 	.word	0x00002970


	//   ....[53]....
        /*08b4*/ 	.word	0x00002990


	//   ....[54]....
        /*08b8*/ 	.word	0x000029b0


	//   ....[55]....
        /*08bc*/ 	.word	0x000029d0


	//   ....[56]....
        /*08c0*/ 	.word	0x00002a40


	//   ....[57]....
        /*08c4*/ 	.word	0x00002a60


	//   ....[58]....
        /*08c8*/ 	.word	0x00002ab0


	//   ....[59]....
        /*08cc*/ 	.word	0x00002af0


	//   ....[60]....
        /*08d0*/ 	.word	0x00002b20


	//   ....[61]....
        /*08d4*/ 	.word	0x00002b40


	//   ....[62]....
        /*08d8*/ 	.word	0x00002b70


	//   ....[63]....
        /*08dc*/ 	.word	0x00002b90


	//   ....[64]....
        /*08e0*/ 	.word	0x00002bf0


	//   ....[65]....
        /*08e4*/ 	.word	0x00002c30


	//   ....[66]....
        /*08e8*/ 	.word	0x00002c60


	//   ....[67]....
        /*08ec*/ 	.word	0x00002c80


	//   ....[68]....
        /*08f0*/ 	.word	0x00002cb0


	//   ....[69]....
        /*08f4*/ 	.word	0x00002cd0


	//   ....[70]....
        /*08f8*/ 	.word	0x00002e10


	//   ....[71]....
        /*08fc*/ 	.word	0x00002e20


	//   ....[72]....
        /*0900*/ 	.word	0x00002e30


	//   ....[73]....
        /*0904*/ 	.word	0x00002e40


	//   ....[74]....
        /*0908*/ 	.word	0x00003570


	//   ....[75]....
        /*090c*/ 	.word	0x000035a0


	//   ....[76]....
        /*0910*/ 	.word	0x00003aa0


	//   ....[77]....
        /*0914*/ 	.word	0x00003d60


	//   ....[78]....
        /*0918*/ 	.word	0x00003db0


	//   ....[79]....
        /*091c*/ 	.word	0x00003dc0


	//   ....[80]....
        /*0920*/ 	.word	0x00003e30


	//   ....[81]....
        /*0924*/ 	.word	0x00003e40


	//   ....[82]....
        /*0928*/ 	.word	0x00003e50


	//   ....[83]....
        /*092c*/ 	.word	0x00003e60


	//   ....[84]....
        /*0930*/ 	.word	0x00003f90


	//   ....[85]....
        /*0934*/ 	.word	0x00003fa0


	//   ....[86]....
        /*0938*/ 	.word	0x00004010


	//   ....[87]....
        /*093c*/ 	.word	0x00004020


	//   ....[88]....
        /*0940*/ 	.word	0x00004030


	//   ....[89]....
        /*0944*/ 	.word	0x00004040


	//   ....[90]....
        /*0948*/ 	.word	0x00004180


	//   ....[91]....
        /*094c*/ 	.word	0x00004190


	//   ....[92]....
        /*0950*/ 	.word	0x00004200


	//   ....[93]....
        /*0954*/ 	.word	0x00004210


	//   ....[94]....
        /*0958*/ 	.word	0x00004220


	//   ....[95]....
        /*095c*/ 	.word	0x00004230


	//   ....[96]....
        /*0960*/ 	.word	0x00004370


	//   ....[97]....
        /*0964*/ 	.word	0x00004380


	//   ....[98]....
        /*0968*/ 	.word	0x000043f0


	//   ....[99]....
        /*096c*/ 	.word	0x00004400


	//   ....[100]....
        /*0970*/ 	.word	0x00004410


	//   ....[101]....
        /*0974*/ 	.word	0x00004420


	//   ....[102]....
        /*0978*/ 	.word	0x00004560


	//   ....[103]....
        /*097c*/ 	.word	0x00004570


	//   ....[104]....
        /*0980*/ 	.word	0x000045e0


	//   ....[105]....
        /*0984*/ 	.word	0x000045f0


	//   ....[106]....
        /*0988*/ 	.word	0x00004600


	//   ....[107]....
        /*098c*/ 	.word	0x00004610


	//   ....[108]....
        /*0990*/ 	.word	0x00004760


	//   ....[109]....
        /*0994*/ 	.word	0x00004840


	//   ....[110]....
        /*0998*/ 	.word	0x00004af0


	//   ....[111]....
        /*099c*/ 	.word	0x00004b40


	//   ....[112]....
        /*09a0*/ 	.word	0x00004b50


	//   ....[113]....
        /*09a4*/ 	.word	0x00004bc0


	//   ....[114]....
        /*09a8*/ 	.word	0x00004bd0


	//   ....[115]....
        /*09ac*/ 	.word	0x00004be0


	//   ....[116]....
        /*09b0*/ 	.word	0x00004bf0


	//   ....[117]....
        /*09b4*/ 	.word	0x00004d60


	//   ....[118]....
        /*09b8*/ 	.word	0x00004d70


	//   ....[119]....
        /*09bc*/ 	.word	0x00004de0


	//   ....[120]....
        /*09c0*/ 	.word	0x00004df0


	//   ....[121]....
        /*09c4*/ 	.word	0x00004e00


	//   ....[122]....
        /*09c8*/ 	.word	0x00004e10


	//   ....[123]....
        /*09cc*/ 	.word	0x00004f40


	//   ....[124]....
        /*09d0*/ 	.word	0x00004f50


	//   ....[125]....
        /*09d4*/ 	.word	0x00004fc0


	//   ....[126]....
        /*09d8*/ 	.word	0x00004fd0


	//   ....[127]....
        /*09dc*/ 	.word	0x00004fe0


	//   ....[128]....
        /*09e0*/ 	.word	0x00004ff0


	//   ....[129]....
        /*09e4*/ 	.word	0x00005120


	//   ....[130]....
        /*09e8*/ 	.word	0x00005130


	//   ....[131]....
        /*09ec*/ 	.word	0x000051a0


	//   ....[132]....
        /*09f0*/ 	.word	0x000051b0


	//   ....[133]....
        /*09f4*/ 	.word	0x000051c0


	//   ....[134]....
        /*09f8*/ 	.word	0x000051d0


	//   ....[135]....
        /*09fc*/ 	.word	0x00005300


	//   ....[136]....
        /*0a00*/ 	.word	0x00005310


	//   ....[137]....
        /*0a04*/ 	.word	0x00005380


	//   ....[138]....
        /*0a08*/ 	.word	0x00005390


	//   ....[139]....
        /*0a0c*/ 	.word	0x000053a0


	//   ....[140]....
        /*0a10*/ 	.word	0x000053b0


	//   ....[141]....
        /*0a14*/ 	.word	0x000055a0


	//   ....[142]....
        /*0a18*/ 	.word	0x000068f0


	//   ....[143]....
        /*0a1c*/ 	.word	0x00006970


	//   ....[144]....
        /*0a20*/ 	.word	0x00006b20


	//   ....[145]....
        /*0a24*/ 	.word	0x00006b40


	//   ....[146]....
        /*0a28*/ 	.word	0x00006b50


	//   ....[147]....
        /*0a2c*/ 	.word	0x00006b60


	//   ....[148]....
        /*0a30*/ 	.word	0x00006c70


	//   ....[149]....
        /*0a34*/ 	.word	0x00006cb0


	//   ....[150]....
        /*0a38*/ 	.word	0x00006cf0


	//   ....[151]....
        /*0a3c*/ 	.word	0x00006d10


	//   ....[152]....
        /*0a40*/ 	.word	0x00006d20


	//   ....[153]....
        /*0a44*/ 	.word	0x00006d30


	//   ....[154]....
        /*0a48*/ 	.word	0x00006da0


	//   ....[155]....
        /*0a4c*/ 	.word	0x00006dd0


	//   ....[156]....
        /*0a50*/ 	.word	0x00006e20


	//   ....[157]....
        /*0a54*/ 	.word	0x00006e40


	//   ....[158]....
        /*0a58*/ 	.word	0x00006e70


	//   ....[159]....
        /*0a5c*/ 	.word	0x00006e80


	//   ....[160]....
        /*0a60*/ 	.word	0x00006ec0


	//   ....[161]....
        /*0a64*/ 	.word	0x00006ef0


	//   ....[162]....
        /*0a68*/ 	.word	0x00006f70


	//   ....[163]....
        /*0a6c*/ 	.word	0x00006f90


	//   ....[164]....
        /*0a70*/ 	.word	0x00006fc0


	//   ....[165]....
        /*0a74*/ 	.word	0x00006fe0


	//   ....[166]....
        /*0a78*/ 	.word	0x00007000


	//   ....[167]....
        /*0a7c*/ 	.word	0x00007020


	//   ....[168]....
        /*0a80*/ 	.word	0x000070b0


	//   ....[169]....
        /*0a84*/ 	.word	0x000070e0


	//   ....[170]....
        /*0a88*/ 	.word	0x00007120


	//   ....[171]....
        /*0a8c*/ 	.word	0x00007130


	//   ....[172]....
        /*0a90*/ 	.word	0x00007140


	//   ....[173]....
        /*0a94*/ 	.word	0x00007150


	//   ....[174]....
        /*0a98*/ 	.word	0x00007940


	//   ....[175]....
        /*0a9c*/ 	.word	0x00007960


	//   ....[176]....
        /*0aa0*/ 	.word	0x00007970


	//   ....[177]....
        /*0aa4*/ 	.word	0x00007980


	//   ....[178]....
        /*0aa8*/ 	.word	0x00007a20


	//   ....[179]....
        /*0aac*/ 	.word	0x00007a60


	//   ....[180]....
        /*0ab0*/ 	.word	0x00008c50


	//   ....[181]....
        /*0ab4*/ 	.word	0x00008cd0


	//   ....[182]....
        /*0ab8*/ 	.word	0x00008ee0


	//   ....[183]....
        /*0abc*/ 	.word	0x00008f10


	//   ....[184]....
        /*0ac0*/ 	.word	0x00008f40


	//   ....[185]....
        /*0ac4*/ 	.word	0x00008f50


	//   ....[186]....
        /*0ac8*/ 	.word	0x00008f90


	//   ....[187]....
        /*0acc*/ 	.word	0x00008fa0


	//   ....[188]....
        /*0ad0*/ 	.word	0x00009030


	//   ....[189]....
        /*0ad4*/ 	.word	0x00009060


	//   ....[190]....
        /*0ad8*/ 	.word	0x00009090


	//   ....[191]....
        /*0adc*/ 	.word	0x000090a0


	//   ....[192]....
        /*0ae0*/ 	.word	0x000090c0


	//   ....[193]....
        /*0ae4*/ 	.word	0x000090d0


	//   ....[194]....
        /*0ae8*/ 	.word	0x00009190


	//   ....[195]....
        /*0aec*/ 	.word	0x000091c0


	//   ....[196]....
        /*0af0*/ 	.word	0x000091e0


	//   ....[197]....
        /*0af4*/ 	.word	0x000091f0


	//   ....[198]....
        /*0af8*/ 	.word	0x00009200


	//   ....[199]....
        /*0afc*/ 	.word	0x00009210


	//   ....[200]....
        /*0b00*/ 	.word	0x000092e0


	//   ....[201]....
        /*0b04*/ 	.word	0x00009310


	//   ....[202]....
        /*0b08*/ 	.word	0x00009320


	//   ....[203]....
        /*0b0c*/ 	.word	0x00009330


	//   ....[204]....
        /*0b10*/ 	.word	0x00009340


	//   ....[205]....
        /*0b14*/ 	.word	0x00009350


	//   ....[206]....
        /*0b18*/ 	.word	0x000093d0


	//   ....[207]....
        /*0b1c*/ 	.word	0x00009420


	//   ....[208]....
        /*0b20*/ 	.word	0x00009460


	//   ....[209]....
        /*0b24*/ 	.word	0x00009470


	//   ....[210]....
        /*0b28*/ 	.word	0x00009480


	//   ....[211]....
        /*0b2c*/ 	.word	0x00009490


	//   ....[212]....
        /*0b30*/ 	.word	0x00009cb0


	//   ....[213]....
        /*0b34*/ 	.word	0x00009cd0


	//   ....[214]....
        /*0b38*/ 	.word	0x00009cf0


	//   ....[215]....
        /*0b3c*/ 	.word	0x00009d10


	//   ....[216]....
        /*0b40*/ 	.word	0x00009dd0


	//   ....[217]....
        /*0b44*/ 	.word	0x00009e80


	//   ....[218]....
        /*0b48*/ 	.word	0x0000a2f0


	//   ....[219]....
        /*0b4c*/ 	.word	0x0000a5f0


	//   ....[220]....
        /*0b50*/ 	.word	0x0000a640


	//   ....[221]....
        /*0b54*/ 	.word	0x0000a650


	//   ....[222]....
        /*0b58*/ 	.word	0x0000a6c0


	//   ....[223]....
        /*0b5c*/ 	.word	0x0000a6d0


	//   ....[224]....
        /*0b60*/ 	.word	0x0000a6e0


	//   ....[225]....
        /*0b64*/ 	.word	0x0000a6f0


	//   ....[226]....
        /*0b68*/ 	.word	0x0000a7f0


	//   ....[227]....
        /*0b6c*/ 	.word	0x0000a800


	//   ....[228]....
        /*0b70*/ 	.word	0x0000a870


	//   ....[229]....
        /*0b74*/ 	.word	0x0000a880


	//   ....[230]....
        /*0b78*/ 	.word	0x0000a890


	//   ....[231]....
        /*0b7c*/ 	.word	0x0000a8a0


	//   ....[232]....
        /*0b80*/ 	.word	0x0000a9c0


	//   ....[233]....
        /*0b84*/ 	.word	0x0000a9d0


	//   ....[234]....
        /*0b88*/ 	.word	0x0000aa40


	//   ....[235]....
        /*0b8c*/ 	.word	0x0000aa50


	//   ....[236]....
        /*0b90*/ 	.word	0x0000aa60


	//   ....[237]....
        /*0b94*/ 	.word	0x0000aa70


	//   ....[238]....
        /*0b98*/ 	.word	0x0000ab90


	//   ....[239]....
        /*0b9c*/ 	.word	0x0000aba0


	//   ....[240]....
        /*0ba0*/ 	.word	0x0000ac10


	//   ....[241]....
        /*0ba4*/ 	.word	0x0000ac20


	//   ....[242]....
        /*0ba8*/ 	.word	0x0000ac30


	//   ....[243]....
        /*0bac*/ 	.word	0x0000ac40


	//   ....[244]....
        /*0bb0*/ 	.word	0x0000ad60


	//   ....[245]....
        /*0bb4*/ 	.word	0x0000ad70


	//   ....[246]....
        /*0bb8*/ 	.word	0x0000ade0


	//   ....[247]....
        /*0bbc*/ 	.word	0x0000adf0


	//   ....[248]....
        /*0bc0*/ 	.word	0x0000ae00


	//   ....[249]....
        /*0bc4*/ 	.word	0x0000ae10


	//   ....[250]....
        /*0bc8*/ 	.word	0x0000af40


	//   ....[251]....
        /*0bcc*/ 	.word	0x0000b020


	//   ....[252]....
        /*0bd0*/ 	.word	0x0000b330


	//   ....[253]....
        /*0bd4*/ 	.word	0x0000b380


	//   ....[254]....
        /*0bd8*/ 	.word	0x0000b390


	//   ....[255]....
        /*0bdc*/ 	.word	0x0000b400


	//   ....[0]....
        /*0be0*/ 	.word	0x0000b410


	//   ....[1]....
        /*0be4*/ 	.word	0x0000b420


	//   ....[2]....
        /*0be8*/ 	.word	0x0000b430


	//   ....[3]....
        /*0bec*/ 	.word	0x0000b5a0


	//   ....[4]....
        /*0bf0*/ 	.word	0x0000b5b0


	//   ....[5]....
        /*0bf4*/ 	.word	0x0000b620


	//   ....[6]....
        /*0bf8*/ 	.word	0x0000b630


	//   ....[7]....
        /*0bfc*/ 	.word	0x0000b640


	//   ....[8]....
        /*0c00*/ 	.word	0x0000b650


	//   ....[9]....
        /*0c04*/ 	.word	0x0000b770


	//   ....[10]....
        /*0c08*/ 	.word	0x0000b780


	//   ....[11]....
        /*0c0c*/ 	.word	0x0000b7f0


	//   ....[12]....
        /*0c10*/ 	.word	0x0000b800


	//   ....[13]....
        /*0c14*/ 	.word	0x0000b810


	//   ....[14]....
        /*0c18*/ 	.word	0x0000b820


	//   ....[15]....
        /*0c1c*/ 	.word	0x0000b940


	//   ....[16]....
        /*0c20*/ 	.word	0x0000b950


	//   ....[17]....
        /*0c24*/ 	.word	0x0000b9c0


	//   ....[18]....
        /*0c28*/ 	.word	0x0000b9d0


	//   ....[19]....
        /*0c2c*/ 	.word	0x0000b9e0


	//   ....[20]....
        /*0c30*/ 	.word	0x0000b9f0


	//   ....[21]....
        /*0c34*/ 	.word	0x0000bb10


	//   ....[22]....
        /*0c38*/ 	.word	0x0000bb20


	//   ....[23]....
        /*0c3c*/ 	.word	0x0000bb90


	//   ....[24]....
        /*0c40*/ 	.word	0x0000bba0


	//   ....[25]....
        /*0c44*/ 	.word	0x0000bbb0


	//   ....[26]....
        /*0c48*/ 	.word	0x0000bbc0


	//   ....[27]....
        /*0c4c*/ 	.word	0x0000bd90


	//   ....[28]....
        /*0c50*/ 	.word	0x0000cdc0


	//   ....[29]....
        /*0c54*/ 	.word	0x0000ce60


	//   ....[30]....
        /*0c58*/ 	.word	0x0000cf10


	//   ....[31]....
        /*0c5c*/ 	.word	0x0000cf60


	//   ....[32]....
        /*0c60*/ 	.word	0x0000cff0


	//   ....[33]....
        /*0c64*/ 	.word	0x0000d080


	//   ....[34]....
        /*0c68*/ 	.word	0x0000d110


	//   ....[35]....
        /*0c6c*/ 	.word	0x0000d190


	//   ....[36]....
        /*0c70*/ 	.word	0x0000d1e0


	//   ....[37]....
        /*0c74*/ 	.word	0x0000d230


	//   ....[38]....
        /*0c78*/ 	.word	0x0000d2b0


	//   ....[39]....
        /*0c7c*/ 	.word	0x0000d330


	//   ....[40]....
        /*0c80*/ 	.word	0x0000d3c0


	//   ....[41]....
        /*0c84*/ 	.word	0x0000d450


	//   ....[42]....
        /*0c88*/ 	.word	0x0000d4e0


	//   ....[43]....
        /*0c8c*/ 	.word	0x0000d560


	//   ....[44]....
        /*0c90*/ 	.word	0x0000d5b0


	//   ....[45]....
        /*0c94*/ 	.word	0x0000d600


	//   ....[46]....
        /*0c98*/ 	.word	0x0000d680


	//   ....[47]....
        /*0c9c*/ 	.word	0x0000d700


	//   ....[48]....
        /*0ca0*/ 	.word	0x0000d790


	//   ....[49]....
        /*0ca4*/ 	.word	0x0000d820


	//   ....[50]....
        /*0ca8*/ 	.word	0x0000d8b0


	//   ....[51]....
        /*0cac*/ 	.word	0x0000d930


	//   ....[52]....
        /*0cb0*/ 	.word	0x0000d980


	//   ....[53]....
        /*0cb4*/ 	.word	0x0000d9d0


	//   ....[54]....
        /*0cb8*/ 	.word	0x0000da50


	//   ....[55]....
        /*0cbc*/ 	.word	0x0000dad0


	//   ....[56]....
        /*0cc0*/ 	.word	0x0000db60


	//   ....[57]....
        /*0cc4*/ 	.word	0x0000dbf0


	//   ....[58]....
        /*0cc8*/ 	.word	0x0000dc80


	//   ....[59]....
        /*0ccc*/ 	.word	0x0000dd00


	//   ....[60]....
        /*0cd0*/ 	.word	0x0000dd50


	//   ....[61]....
        /*0cd4*/ 	.word	0x0000dda0


	//   ....[62]....
        /*0cd8*/ 	.word	0x0000de20


	//   ....[63]....
        /*0cdc*/ 	.word	0x0000dea0


	//   ....[64]....
        /*0ce0*/ 	.word	0x0000df30


	//   ....[65]....
        /*0ce4*/ 	.word	0x0000dfc0


	//   ....[66]....
        /*0ce8*/ 	.word	0x0000e050


	//   ....[67]....
        /*0cec*/ 	.word	0x0000e0d0


	//   ....[68]....
        /*0cf0*/ 	.word	0x0000e120


	//   ....[69]....
        /*0cf4*/ 	.word	0x0000e170


	//   ....[70]....
        /*0cf8*/ 	.word	0x0000e1e0


	//   ....[71]....
        /*0cfc*/ 	.word	0x0000e270


	//   ....[72]....
        /*0d00*/ 	.word	0x0000e300


	//   ....[73]....
        /*0d04*/ 	.word	0x0000e3b0


	//   ....[74]....
        /*0d08*/ 	.word	0x0000e400


	//   ....[75]....
        /*0d0c*/ 	.word	0x0000e490


	//   ....[76]....
        /*0d10*/ 	.word	0x0000e520


	//   ....[77]....
        /*0d14*/ 	.word	0x0000e5b0


	//   ....[78]....
        /*0d18*/ 	.word	0x0000e630


	//   ....[79]....
        /*0d1c*/ 	.word	0x0000e680


	//   ....[80]....
        /*0d20*/ 	.word	0x0000e6d0


	//   ....[81]....
        /*0d24*/ 	.word	0x0000e750


	//   ....[82]....
        /*0d28*/ 	.word	0x0000e7d0


	//   ....[83]....
        /*0d2c*/ 	.word	0x0000e860


	//   ....[84]....
        /*0d30*/ 	.word	0x0000e8f0


	//   ....[85]....
        /*0d34*/ 	.word	0x0000e980


	//   ....[86]....
        /*0d38*/ 	.word	0x0000ea00


	//   ....[87]....
        /*0d3c*/ 	.word	0x0000ea50


	//   ....[88]....
        /*0d40*/ 	.word	0x0000eaa0


	//   ....[89]....
        /*0d44*/ 	.word	0x0000eb20


	//   ....[90]....
        /*0d48*/ 	.word	0x0000eba0


	//   ....[91]....
        /*0d4c*/ 	.word	0x0000ec30


	//   ....[92]....
        /*0d50*/ 	.word	0x0000ecc0


	//   ....[93]....
        /*0d54*/ 	.word	0x0000ed50


	//   ....[94]....
        /*0d58*/ 	.word	0x0000edd0


	//   ....[95]....
        /*0d5c*/ 	.word	0x0000ee20


	//   ....[96]....
        /*0d60*/ 	.word	0x0000ee70


	//   ....[97]....
        /*0d64*/ 	.word	0x0000eef0


	//   ....[98]....
        /*0d68*/ 	.word	0x0000ef70


	//   ....[99]....
        /*0d6c*/ 	.word	0x0000f000


	//   ....[100]....
        /*0d70*/ 	.word	0x0000f090


	//   ....[101]....
        /*0d74*/ 	.word	0x0000f120


	//   ....[102]....
        /*0d78*/ 	.word	0x0000f1a0


	//   ....[103]....
        /*0d7c*/ 	.word	0x0000f1f0


	//   ....[104]....
        /*0d80*/ 	.word	0x0000f240


	//   ....[105]....
        /*0d84*/ 	.word	0x0000f2c0


	//   ....[106]....
        /*0d88*/ 	.word	0x0000f340


	//   ....[107]....
        /*0d8c*/ 	.word	0x0000f3d0


	//   ....[108]....
        /*0d90*/ 	.word	0x0000f460


	//   ....[109]....
        /*0d94*/ 	.word	0x0000f4f0


	//   ....[110]....
        /*0d98*/ 	.word	0x0000f570


	//   ....[111]....
        /*0d9c*/ 	.word	0x0000f5c0


	//   ....[112]....
        /*0da0*/ 	.word	0x0000f610


	//   ....[113]....
        /*0da4*/ 	.word	0x0000f680


	//   ....[114]....
        /*0da8*/ 	.word	0x0000f710


	//   ....[115]....
        /*0dac*/ 	.word	0x0000f7a0


	//   ....[116]....
        /*0db0*/ 	.word	0x0000f850


	//   ....[117]....
        /*0db4*/ 	.word	0x0000f8a0


	//   ....[118]....
        /*0db8*/ 	.word	0x0000f930


	//   ....[119]....
        /*0dbc*/ 	.word	0x0000f9c0


	//   ....[120]....
        /*0dc0*/ 	.word	0x0000fa50


	//   ....[121]....
        /*0dc4*/ 	.word	0x0000fad0


	//   ....[122]....
        /*0dc8*/ 	.word	0x0000fb20


	//   ....[123]....
        /*0dcc*/ 	.word	0x0000fb70


	//   ....[124]....
        /*0dd0*/ 	.word	0x0000fbf0


	//   ....[125]....
        /*0dd4*/ 	.word	0x0000fc70


	//   ....[126]....
        /*0dd8*/ 	.word	0x0000fd00


	//   ....[127]....
        /*0ddc*/ 	.word	0x0000fd90


	//   ....[128]....
        /*0de0*/ 	.word	0x0000fe20


	//   ....[129]....
        /*0de4*/ 	.word	0x0000fea0


	//   ....[130]....
        /*0de8*/ 	.word	0x0000fef0


	//   ....[131]....
        /*0dec*/ 	.word	0x0000ff40


	//   ....[132]....
        /*0df0*/ 	.word	0x0000ffc0


	//   ....[133]....
        /*0df4*/ 	.word	0x00010040


	//   ....[134]....
        /*0df8*/ 	.word	0x000100d0


	//   ....[135]....
        /*0dfc*/ 	.word	0x00010160


	//   ....[136]....
        /*0e00*/ 	.word	0x000101f0


	//   ....[137]....
        /*0e04*/ 	.word	0x00010270


	//   ....[138]....
        /*0e08*/ 	.word	0x000102c0


	//   ....[139]....
        /*0e0c*/ 	.word	0x00010310


	//   ....[140]....
        /*0e10*/ 	.word	0x00010390


	//   ....[141]....
        /*0e14*/ 	.word	0x00010410


	//   ....[142]....
        /*0e18*/ 	.word	0x000104a0


	//   ....[143]....
        /*0e1c*/ 	.word	0x00010530


	//   ....[144]....
        /*0e20*/ 	.word	0x000105c0


	//   ....[145]....
        /*0e24*/ 	.word	0x00010640


	//   ....[146]....
        /*0e28*/ 	.word	0x00010690


	//   ....[147]....
        /*0e2c*/ 	.word	0x000106e0


	//   ....[148]....
        /*0e30*/ 	.word	0x00010760


	//   ....[149]....
        /*0e34*/ 	.word	0x000107e0


	//   ....[150]....
        /*0e38*/ 	.word	0x00010870


	//   ....[151]....
        /*0e3c*/ 	.word	0x00010900


	//   ....[152]....
        /*0e40*/ 	.word	0x00010990


	//   ....[153]....
        /*0e44*/ 	.word	0x00010a10


	//   ....[154]....
        /*0e48*/ 	.word	0x00010a60


	//   ....[155]....
        /*0e4c*/ 	.word	0x00010ab0


	//   ....[156]....
        /*0e50*/ 	.word	0x00010b10


	//   ....[157]....
        /*0e54*/ 	.word	0x00010b90


	//   ....[158]....
        /*0e58*/ 	.word	0x00010c10


	//   ....[159]....
        /*0e5c*/ 	.word	0x00010cc0


	//   ....[160]....
        /*0e60*/ 	.word	0x00010d10


	//   ....[161]....
        /*0e64*/ 	.word	0x00010da0


	//   ....[162]....
        /*0e68*/ 	.word	0x00010e30


	//   ....[163]....
        /*0e6c*/ 	.word	0x00010ec0


	//   ....[164]....
        /*0e70*/ 	.word	0x00010f40


	//   ....[165]....
        /*0e74*/ 	.word	0x00010f90


	//   ....[166]....
        /*0e78*/ 	.word	0x00010fe0


	//   ....[167]....
        /*0e7c*/ 	.word	0x00011060


	//   ....[168]....
        /*0e80*/ 	.word	0x000110e0


	//   ....[169]....
        /*0e84*/ 	.word	0x00011170


	//   ....[170]....
        /*0e88*/ 	.word	0x00011200


	//   ....[171]....
        /*0e8c*/ 	.word	0x00011290


	//   ....[172]....
        /*0e90*/ 	.word	0x00011310


	//   ....[173]....
        /*0e94*/ 	.word	0x00011360


	//   ....[174]....
        /*0e98*/ 	.word	0x000113b0


	//   ....[175]....
        /*0e9c*/ 	.word	0x00011430


	//   ....[176]....
        /*0ea0*/ 	.word	0x000114b0


	//   ....[177]....
        /*0ea4*/ 	.word	0x00011540


	//   ....[178]....
        /*0ea8*/ 	.word	0x000115d0


	//   ....[179]....
        /*0eac*/ 	.word	0x00011660


	//   ....[180]....
        /*0eb0*/ 	.word	0x000116e0


	//   ....[181]....
        /*0eb4*/ 	.word	0x00011730


	//   ....[182]....
        /*0eb8*/ 	.word	0x00011780


	//   ....[183]....
        /*0ebc*/ 	.word	0x00011800


	//   ....[184]....
        /*0ec0*/ 	.word	0x00011880


	//   ....[185]....
        /*0ec4*/ 	.word	0x00011910


	//   ....[186]....
        /*0ec8*/ 	.word	0x000119a0


	//   ....[187]....
        /*0ecc*/ 	.word	0x00011a30


	//   ....[188]....
        /*0ed0*/ 	.word	0x00011ab0


	//   ....[189]....
        /*0ed4*/ 	.word	0x00011b00


	//   ....[190]....
        /*0ed8*/ 	.word	0x00011b50


	//   ....[191]....
        /*0edc*/ 	.word	0x00011bd0


	//   ....[192]....
        /*0ee0*/ 	.word	0x00011c50


	//   ....[193]....
        /*0ee4*/ 	.word	0x00011ce0


	//   ....[194]....
        /*0ee8*/ 	.word	0x00011d70


	//   ....[195]....
        /*0eec*/ 	.word	0x00011e00


	//   ....[196]....
        /*0ef0*/ 	.word	0x00011e80


	//   ....[197]....
        /*0ef4*/ 	.word	0x00011ed0


	//   ....[198]....
        /*0ef8*/ 	.word	0x00011f20


	//   ....[199]....
        /*0efc*/ 	.word	0x00011f80


	//----- nvinfo : EIATTR_VRC_CTA_INIT_COUNT
	.align		4
.L_479:
        /*0f00*/ 	.byte	0x02, 0x4a
	.zero		1
	.zero		1


	//----- nvinfo : EIATTR_EXIT_INSTR_OFFSETS
	.align		4
        /*0f04*/ 	.byte	0x04, 0x1c
        /*0f06*/ 	.short	(.L_481 - .L_480)


	//   ....[0]....
.L_480:
        /*0f08*/ 	.word	0x00001a60


	//   ....[1]....
        /*0f0c*/ 	.word	0x00001d50


	//   ....[2]....
        /*0f10*/ 	.word	0x00001fc0


	//   ....[3]....
        /*0f14*/ 	.word	0x00002170


	//   ....[4]....
        /*0f18*/ 	.word	0x000021f0


	//   ....[5]....
        /*0f1c*/ 	.word	0x00005d90


	//   ....[6]....
        /*0f20*/ 	.word	0x000060a0


	//   ....[7]....
        /*0f24*/ 	.word	0x000062c0


	//   ....[8]....
        /*0f28*/ 	.word	0x00006470


	//   ....[9]....
        /*0f2c*/ 	.word	0x000064f0


	//   ....[10]....
        /*0f30*/ 	.word	0x00006520


	//   ....[11]....
        /*0f34*/ 	.word	0x00008750


	//   ....[12]....
        /*0f38*/ 	.word	0x00008890


	//   ....[13]....
        /*0f3c*/ 	.word	0x0000cc70


	//   ....[14]....
        /*0f40*/ 	.word	0x0000cd70


	//----- nvinfo : EIATTR_MAX_THREADS
	.align		4
.L_481:
        /*0f44*/ 	.byte	0x04, 0x05
        /*0f46*/ 	.short	(.L_483 - .L_482)
.L_482:
        /*0f48*/ 	.word	0x00000100
        /*0f4c*/ 	.word	0x00000001
        /*0f50*/ 	.word	0x00000001


	//----- nvinfo : EIATTR_CRS_STACK_SIZE
	.align		4
.L_483:
        /*0f54*/ 	.byte	0x04, 0x1e
        /*0f56*/ 	.short	(.L_485 - .L_484)
.L_484:
        /*0f58*/ 	.word	0x00000000


	//----- nvinfo : EIATTR_CBANK_PARAM_SIZE
	.align		4
.L_485:
        /*0f5c*/ 	.byte	0x03, 0x19
        /*0f5e*/ 	.short	0x0058


	//----- nvinfo : EIATTR_PARAM_CBANK
	.align		4
        /*0f60*/ 	.byte	0x04, 0x0a
        /*0f62*/ 	.short	(.L_487 - .L_486)
	.align		4
.L_486:
        /*0f64*/ 	.word	index@(.nv.constant0._ZN6thrust24THRUST_300001_SM_1000_NS8cuda_cub4core6detail13_kernel_agentINS1_15__reduce_by_key16ReduceByKeyAgentINS0_6detail15normal_iteratorINS0_10device_ptrImEEEENS9_I7double2EESB_NS8_ISD_EEN4cuda3std3__48equal_toImEEN12Trajectories19cuDoubleComplex_addEPllEEJSB_SD_SB_SE_SM_N3cub18CUB_300001_SM_100024ReduceByKeyScanTileStateISC_lLb0EEESJ_SL_llEEEvDpT0_)
        /*0f68*/ 	.short	0x0380
        /*0f6a*/ 	.short	0x0058


	//----- nvinfo : EIATTR_SW_WAR
	.align		4
.L_487:
        /*0f6c*/ 	.byte	0x04, 0x36
        /*0f6e*/ 	.short	(.L_489 - .L_488)
.L_488:
        /*0f70*/ 	.word	0x00000008
.L_489:


//--------------------- .nv.info._ZN6thrust24THRUST_300001_SM_1000_NS8cuda_cub4core6detail13_kernel_agentINS1_15__reduce_by_key9InitAgentIN3cub18CUB_300001_SM_100024ReduceByKeyScanTileStateI7double2lLb0EEElPlEEJSB_lSC_EEEvDpT0_ --------------------------
	.section	.nv.info._ZN6thrust24THRUST_300001_SM_1000_NS8cuda_cub4core6detail13_kernel_agentINS1_15__reduce_by_key9InitAgentIN3cub18CUB_300001_SM_100024ReduceByKeyScanTileStateI7double2lLb0EEElPlEEJSB_lSC_EEEvDpT0_,"",@"SHT_CUDA_INFO"
	.sectionflags	@""
	.align	4


	//----- nvinfo : EIATTR_CUDA_API_VERSION
	.align		4
        /*0000*/ 	.byte	0x04, 0x37
        /*0002*/ 	.short	(.L_491 - .L_490)
.L_490:
        /*0004*/ 	.word	0x00000082


	//----- nvinfo : EIATTR_KPARAM_INFO
	.align		4
.L_491:
        /*0008*/ 	.byte	0x04, 0x17
        /*000a*/ 	.short	(.L_493 - .L_492)
.L_492:
        /*000c*/ 	.word	0x00000000
        /*0010*/ 	.short	0x0002
        /*0012*/ 	.short	0x0020
        /*0014*/ 	.byte	0x00, 0xf5, 0x21, 0x00


	//----- nvinfo : EIATTR_KPARAM_INFO
	.align		4
.L_493:
        /*0018*/ 	.byte	0x04, 0x17
        /*001a*/ 	.short	(.L_495 - .L_494)
.L_494:
        /*001c*/ 	.word	0x00000000
        /*0020*/ 	.short	0x0001
        /*0022*/ 	.short	0x0018
        /*0024*/ 	.byte	0x00, 0xf0, 0x21, 0x00


	//----- nvinfo : EIATTR_KPARAM_INFO
	.align		4
.L_495:
        /*0028*/ 	.byte	0x04, 0x17
        /*002a*/ 	.short	(.L_497 - .L_496)
.L_496:
        /*002c*/ 	.word	0x00000000
        /*0030*/ 	.short	0x0000
        /*0032*/ 	.short	0x0000
        /*0034*/ 	.byte	0x00, 0xf0, 0x61, 0x00


	//----- nvinfo : EIATTR_SPARSE_MMA_MASK
	.align		4
.L_497:
        /*0038*/ 	.byte	0x03, 0x50
        /*003a*/ 	.short	0x0000


	//----- nvinfo : EIATTR_MAXREG_COUNT
	.align		4
        /*003c*/ 	.byte	0x03, 0x1b
        /*003e*/ 	.short	0x00ff


	//----- nvinfo : EIATTR_MERCURY_ISA_VERSION
	.align		4
        /*0040*/ 	.byte	0x03, 0x5f
        /*0042*/ 	.short	0x0101


	//----- nvinfo : EIATTR_VRC_CTA_INIT_COUNT
	.align		4
        /*0044*/ 	.byte	0x02, 0x4a
	.zero		1
	.zero		1


	//----- nvinfo : EIATTR_EXIT_INSTR_OFFSETS
	.align		4
        /*0048*/ 	.byte	0x04, 0x1c
        /*004a*/ 	.short	(.L_499 - .L_498)


	//   ....[0]....
.L_498:
        /*004c*/ 	.word	0x00000120


	//   ....[1]....
        /*0050*/ 	.word	0x00000150


	//----- nvinfo : EIATTR_MAX_THREADS
	.align		4
.L_499:
        /*0054*/ 	.byte	0x04, 0x05
        /*0056*/ 	.short	(.L_501 - .L_500)
.L_500:
        /*0058*/ 	.word	0x00000080
        /*005c*/ 	.word	0x00000001
        /*0060*/ 	.word	0x00000001


	//----- nvinfo : EIATTR_CBANK_PARAM_SIZE
	.align		4
.L_501:
        /*0064*/ 	.byte	0x03, 0x19
        /*0066*/ 	.short	0x0028


	//----- nvinfo : EIATTR_PARAM_CBANK
	.align		4
        /*0068*/ 	.byte	0x04, 0x0a
        /*006a*/ 	.short	(.L_503 - .L_502)
	.align		4
.L_502:
        /*006c*/ 	.word	index@(.nv.constant0._ZN6thrust24THRUST_300001_SM_1000_NS8cuda_cub4core6detail13_kernel_agentINS1_15__reduce_by_key9InitAgentIN3cub18CUB_300001_SM_100024ReduceByKeyScanTileStateI7double2lLb0EEElPlEEJSB_lSC_EEEvDpT0_)
        /*0070*/ 	.short	0x0380
        /*0072*/ 	.short	0x0028


	//----- nvinfo : EIATTR_SW_WAR
	.align		4
.L_503:
        /*0074*/ 	.byte	0x04, 0x36
        /*0076*/ 	.short	(.L_505 - .L_504)
.L_504:
        /*0078*/ 	.word	0x00000008
.L_505:


//--------------------- .nv.info._ZN6thrust24THRUST_300001_SM_1000_NS8cuda_cub4core6detail13_kernel_agentINS1_15__reduce_by_key16ReduceByKeyAgentINS0_6detail15normal_iteratorINS0_10device_ptrImEEEENS9_I7double2EESB_NS8_ISD_EEN4cuda3std3__48equal_toImEEN12Trajectories19cuDoubleComplex_addEPiiEEJSB_SD_SB_SE_SM_N3cub18CUB_300001_SM_100024ReduceByKeyScanTileStateISC_iLb0EEESJ_SL_iiEEEvDpT0_ --------------------------
	.section	.nv.info._ZN6thrust24THRUST_300001_SM_1000_NS8cuda_cub4core6detail13_kernel_agentINS1_15__reduce_by_key16ReduceByKeyAgentINS0_6detail15normal_iteratorINS0_10device_ptrImEEEENS9_I7double2EESB_NS8_ISD_EEN4cuda3std3__48equal_toImEEN12Trajectories19cuDoubleComplex_addEPiiEEJSB_SD_SB_SE_SM_N3cub18CUB_300001_SM_100024ReduceByKeyScanTileStateISC_iLb0EEESJ_SL_iiEEEvDpT0_,"",@"SHT_CUDA_INFO"
	.sectionflags	@""
	.align	4


	//----- nvinfo : EIATTR_CUDA_API_VERSION
	.align		4
        /*0000*/ 	.byte	0x04, 0x37
        /*0002*/ 	.short	(.L_507 - .L_506)
.L_506:
        /*0004*/ 	.word	0x00000082


	//----- nvinfo : EIATTR_KPARAM_INFO
	.align		4
.L_507:
        /*0008*/ 	.byte	0x04, 0x17
        /*000a*/ 	.short	(.L_509 - .L_508)
.L_508:
        /*000c*/ 	.word	0x00000000
        /*0010*/ 	.short	0x0009
        /*0012*/ 	.short	0x0048
        /*0014*/ 	.byte	0x00, 0xf0, 0x11, 0x00


	//----- nvinfo : EIATTR_KPARAM_INFO
	.align		4
.L_509:
        /*0018*/ 	.byte	0x04, 0x17
        /*001a*/ 	.short	(.L_511 - .L_510)
.L_510:
        /*001c*/ 	.word	0x00000000
        /*0020*/ 	.short	0x0008
        /*0022*/ 	.short	0x0044
        /*0024*/ 	.byte	0x00, 0xf0, 0x11, 0x00


	//----- nvinfo : EIATTR_KPARAM_INFO
	.align		4
.L_511:
        /*0028*/ 	.byte	0x04, 0x17
        /*002a*/ 	.short	(.L_513 - .L_512)
.L_512:
        /*002c*/ 	.word	0x00000000
        /*0030*/ 	.short	0x0007
        /*0032*/ 	.short	0x0041
        /*0034*/ 	.byte	0x00, 0xf0, 0x05, 0x00


	//----- nvinfo : EIATTR_KPARAM_INFO
	.align		4
.L_513:
        /*0038*/ 	.byte	0x04, 0x17
        /*003a*/ 	.short	(.L_515 - .L_514)
.L_514:
        /*003c*/ 	.word	0x00000000
        /*0040*/ 	.short	0x0006
        /*0042*/ 	.short	0x0040
        /*0044*/ 	.byte	0x00, 0xf0, 0x05, 0x00


	//----- nvinfo : EIATTR_KPARAM_INFO
	.align		4
.L_515:
        /*0048*/ 	.byte	0x04, 0x17
        /*004a*/ 	.short	(.L_517 - .L_516)
.L_516:
        /*004c*/ 	.word	0x00000000
        /*0050*/ 	.short	0x0005
        /*0052*/ 	.short	0x0028
        /*0054*/ 	.byte	0x00, 0xf0, 0x61, 0x00


	//----- nvinfo : EIATTR_KPARAM_INFO
	.align		4
.L_517:
        /*0058*/ 	.byte	0x04, 0x17
        /*005a*/ 	.short	(.L_519 - .L_518)
.L_518:
        /*005c*/ 	.word	0x00000000
        /*0060*/ 	.short	0x0004
        /*0062*/ 	.short	0x0020
        /*0064*/ 	.byte	0x00, 0xf5, 0x21, 0x00


	//----- nvinfo : EIATTR_KPARAM_INFO
	.align		4
.L_519:
        /*0068*/ 	.byte	0x04, 0x17
        /*006a*/ 	.short	(.L_521 - .L_520)
.L_520:
        /*006c*/ 	.word	0x00000000
        /*0070*/ 	.short	0x0003
        /*0072*/ 	.short	0x0018
        /*0074*/ 	.byte	0x00, 0xf0, 0x21, 0x00


	//----- nvinfo : EIATTR_KPARAM_INFO
	.align		4
.L_521:
        /*0078*/ 	.byte	0x04, 0x17
        /*007a*/ 	.short	(.L_523 - .L_522)
.L_522:
        /*007c*/ 	.word	0x00000000
        /*0080*/ 	.short	0x0002
        /*0082*/ 	.short	0x0010
        /*0084*/ 	.byte	0x00, 0xf0, 0x21, 0x00


	//----- nvinfo : EIATTR_KPARAM_INFO
	.align		4
.L_523:
        /*0088*/ 	.byte	0x04, 0x17
        /*008a*/ 	.short	(.L_525 - .L_524)
.L_524:
        /*008c*/ 	.word	0x00000000
        /*0090*/ 	.short	0x0001
        /*0092*/ 	.short	0x0008
        /*0094*/ 	.byte	0x00, 0xf0, 0x21, 0x00


	//----- nvinfo : EIATTR_KPARAM_INFO
	.align		4
.L_525:
        /*0098*/ 	.byte	0x04, 0x17
        /*009a*/ 	.short	(.L_527 - .L_526)
.L_526:
        /*009c*/ 	.word	0x00000000
        /*00a0*/ 	.short	0x0000
        /*00a2*/ 	.short	0x0000
        /*00a4*/ 	.byte	0x00, 0xf0, 0x21, 0x00


	//----- nvinfo : EIATTR_SPARSE_MMA_MASK
	.align		4
.L_527:
        /*00a8*/ 	.byte	0x03, 0x50
        /*00aa*/ 	.short	0x0000


	//----- nvinfo : EIATTR_MAXREG_COUNT
	.align		4
        /*00ac*/ 	.byte	0x03, 0x1b
        /*00ae*/ 	.short	0x00ff


	//----- nvinfo : EIATTR_NUM_BARRIERS
	.align		4
        /*00b0*/ 	.byte	0x02, 0x4c
        /*00b2*/ 	.byte	0x01
	.zero		1


	//----- nvinfo : EIATTR_MERCURY_ISA_VERSION
	.align		4
        /*00b4*/ 	.byte	0x03, 0x5f
        /*00b6*/ 	.short	0x0101


	//----- nvinfo : EIATTR_COOP_GROUP_MASK_REGIDS
	.align		4
        /*00b8*/ 	.byte	0x04, 0x29
        /*00ba*/ 	.short	(.L_529 - .L_528)


	//   ....[0]....
.L_528:
        /*00bc*/ 	.word	0xffffffff


	//   ....[1]....
        /*00c0*/ 	.word	0xffffffff


	//   ....[2]....
        /*00c4*/ 	.word	0xffffffff


	//   ....[3]....
        /*00c8*/ 	.word	0xffffffff


	//   ....[4]....
        /*00cc*/ 	.word	0xffffffff


	//   ....[5]....
        /*00d0*/ 	.word	0xffffffff


	//   ....[6]....
        /*00d4*/ 	.word	0xffffffff


	//   ....[7]....
        /*00d8*/ 	.word	0xffffffff


	//   ....[8]....
        /*00dc*/ 	.word	0xffffffff


	//   ....[9]....
        /*00e0*/ 	.word	0xffffffff


	//   ....[10]....
        /*00e4*/ 	.word	0xffffffff


	//   ....[11]....
        /*00e8*/ 	.word	0xffffffff


	//   ....[12]....
        /*00ec*/ 	.word	0xffffffff


	//   ....[13]....
        /*00f0*/ 	.word	0xffffffff


	//   ....[14]....
        /*00f4*/ 	.word	0xffffffff


	//   ....[15]....
        /*00f8*/ 	.word	0xffffffff


	//   ....[16]....
        /*00fc*/ 	.word	0xffffffff


	//   ....[17]....
        /*0100*/ 	.word	0xffffffff


	//   ....[18]....
        /*0104*/ 	.word	0xffffffff


	//   ....[19]....
        /*0108*/ 	.word	0xffffffff


	//   ....[20]....
        /*010c*/ 	.word	0xffffffff


	//   ....[21]....
        /*0110*/ 	.word	0xffffffff


	//   ....[22]....
        /*0114*/ 	.word	0xffffffff


	//   ....[23]....
        /*0118*/ 	.word	0xffffffff


	//   ....[24]....
        /*011c*/ 	.word	0xffffffff


	//   ....[25]....
        /*0120*/ 	.word	0xffffffff


	//   ....[26]....
        /*0124*/ 	.word	0xffffffff


	//   ....[27]....
        /*0128*/ 	.word	0xffffffff


	//   ....[28]....
        /*012c*/ 	.word	0xffffffff


	//   ....[29]....
        /*0130*/ 	.word	0xffffffff


	//   ....[30]....
        /*0134*/ 	.word	0xffffffff


	//   ....[31]....
        /*0138*/ 	.word	0xffffffff


	//   ....[32]....
        /*013c*/ 	.word	0xffffffff


	//   ....[33]....
        /*0140*/ 	.word	0xffffffff


	//   ....[34]....
        /*0144*/ 	.word	0xffffffff


	//   ....[35]....
        /*0148*/ 	.word	0xffffffff


	//   ....[36]....
        /*014c*/ 	.word	0xffffffff


	//   ....[37]....
        /*0150*/ 	.word	0xffffffff


	//   ....[38]....
        /*0154*/ 	.word	0xffffffff


	//   ....[39]....
        /*0158*/ 	.word	0xffffffff


	//   ....[40]....
        /*015c*/ 	.word	0xffffffff


	//   ....[41]....
        /*0160*/ 	.word	0xffffffff


	//   ....[42]....
        /*0164*/ 	.word	0xffffffff


	//   ....[43]....
        /*0168*/ 	.word	0xffffffff


	//   ....[44]....
        /*016c*/ 	.word	0xffffffff


	//   ....[45]....
        /*0170*/ 	.word	0xffffffff


	//   ....[46]....
        /*0174*/ 	.word	0xffffffff


	//   ....[47]....
        /*0178*/ 	.word	0xffffffff


	//   ....[48]....
        /*017c*/ 	.word	0xffffffff


	//   ....[49]....
        /*0180*/ 	.word	0xffffffff


	//   ....[50]....
        /*0184*/ 	.word	0xffffffff


	//   ....[51]....
        /*0188*/ 	.word	0xffffffff


	//   ....[52]....
        /*018c*/ 	.word	0xffffffff


	//   ....[53]....
        /*0190*/ 	.word	0xffffffff


	//   ....[54]....
        /*0194*/ 	.word	0xffffffff


	//   ....[55]....
        /*0198*/ 	.word	0xffffffff


	//   ....[56]....
        /*019c*/ 	.word	0xffffffff


	//   ....[57]....
        /*01a0*/ 	.word	0xffffffff


	//   ....[58]....
        /*01a4*/ 	.word	0xffffffff


	//   ....[59]....
        /*01a8*/ 	.word	0xffffffff


	//   ....[60]....
        /*01ac*/ 	.word	0xffffffff


	//   ....[61]....
        /*01b0*/ 	.word	0xffffffff


	//   ....[62]....
        /*01b4*/ 	.word	0xffffffff


	//   ....[63]....
        /*01b8*/ 	.word	0xffffffff


	//   ....[64]....
        /*01bc*/ 	.word	0xffffffff


	//   ....[65]....
        /*01c0*/ 	.word	0xffffffff


	//   ....[66]....
        /*01c4*/ 	.word	0xffffffff


	//   ....[67]....
        /*01c8*/ 	.word	0xffffffff


	//   ....[68]....
        /*01cc*/ 	.word	0xffffffff


	//   ....[69]....
        /*01d0*/ 	.word	0xffffffff


	//   ....[70]....
        /*01d4*/ 	.word	0xffffffff


	//   ....[71]....
        /*01d8*/ 	.word	0xffffffff


	//   ....[72]....
        /*01dc*/ 	.word	0xffffffff


	//   ....[73]....
        /*01e0*/ 	.word	0xffffffff


	//   ....[74]....
        /*01e4*/ 	.word	0xffffffff


	//   ....[75]....
        /*01e8*/ 	.word	0xffffffff


	//   ....[76]....
        /*01ec*/ 	.word	0xffffffff


	//   ....[77]....
        /*01f0*/ 	.word	0xffffffff


	//   ....[78]....
        /*01f4*/ 	.word	0xffffffff


	//   ....[79]....
        /*01f8*/ 	.word	0xffffffff


	//   ....[80]....
        /*01fc*/ 	.word	0xffffffff


	//   ....[81]....
        /*0200*/ 	.word	0xffffffff


	//   ....[82]....
        /*0204*/ 	.word	0xffffffff


	//   ....[83]....
        /*0208*/ 	.word	0xffffffff


	//   ....[84]....
        /*020c*/ 	.word	0xffffffff


	//   ....[85]....
        /*0210*/ 	.word	0xffffffff


	//   ....[86]....
        /*0214*/ 	.word	0xffffffff


	//   ....[87]....
        /*0218*/ 	.word	0xffffffff


	//   ....[88]....
        /*021c*/ 	.word	0xffffffff


	//   ....[89]....
        /*0220*/ 	.word	0xffffffff


	//   ....[90]....
        /*0224*/ 	.word	0xffffffff


	//   ....[91]....
        /*0228*/ 	.word	0xffffffff


	//   ....[92]....
        /*022c*/ 	.word	0xffffffff


	//   ....[93]....
        /*0230*/ 	.word	0xffffffff


	//   ....[94]....
        /*0234*/ 	.word	0xffffffff


	//   ....[95]....
        /*0238*/ 	.word	0xffffffff


	//   ....[96]....
        /*023c*/ 	.word	0xffffffff


	//   ....[97]....
        /*0240*/ 	.word	0xffffffff


	//   ....[98]....
        /*0244*/ 	.word	0xffffffff


	//   ....[99]....
        /*0248*/ 	.word	0xffffffff


	//   ....[100]....
        /*024c*/ 	.word	0xffffffff


	//   ....[101]....
        /*0250*/ 	.word	0xffffffff


	//   ....[102]....
        /*0254*/ 	.word	0xffffffff


	//   ....[103]....
        /*0258*/ 	.word	0xffffffff


	//   ....[104]....
        /*025c*/ 	.word	0xffffffff


	//   ....[105]....
        /*0260*/ 	.word	0xffffffff


	//   ....[106]....
        /*0264*/ 	.word	0xffffffff


	//   ....[107]....
        /*0268*/ 	.word	0xffffffff


	//   ....[108]....
        /*026c*/ 	.word	0xffffffff


	//   ....[109]....
        /*0270*/ 	.word	0xffffffff


	//   ....[110]....
        /*0274*/ 	.word	0xffffffff


	//   ....[111]....
        /*0278*/ 	.word	0xffffffff


	//   ....[112]....
        /*027c*/ 	.word	0xffffffff


	//   ....[113]....
        /*0280*/ 	.word	0xffffffff


	//   ....[114]....
        /*0284*/ 	.word	0xffffffff


	//   ....[115]....
        /*0288*/ 	.word	0xffffffff


	//   ....[116]....
        /*028c*/ 	.word	0xffffffff


	//   ....[117]....
        /*0290*/ 	.word	0xffffffff


	//   ....[118]....
        /*0294*/ 	.word	0xffffffff


	//   ....[119]....
        /*0298*/ 	.word	0xffffffff


	//   ....[120]....
        /*029c*/ 	.word	0xffffffff


	//   ....[121]....
        /*02a0*/ 	.word	0xffffffff


	//   ....[122]....
        /*02a4*/ 	.word	0xffffffff


	//   ....[123]....
        /*02a8*/ 	.word	0xffffffff


	//   ....[124]....
        /*02ac*/ 	.word	0xffffffff


	//   ....[125]....
        /*02b0*/ 	.word	0xffffffff


	//   ....[126]....
        /*02b4*/ 	.word	0xffffffff


	//   ....[127]....
        /*02b8*/ 	.word	0xffffffff


	//   ....[128]....
        /*02bc*/ 	.word	0xffffffff


	//   ....[129]....
        /*02c0*/ 	.word	0xffffffff


	//   ....[130]....
        /*02c4*/ 	.word	0xffffffff


	//   ....[131]....
        /*02c8*/ 	.word	0xffffffff


	//   ....[132]....
        /*02cc*/ 	.word	0xffffffff


	//   ....[133]....
        /*02d0*/ 	.word	0xffffffff


	//   ....[134]....
        /*02d4*/ 	.word	0xffffffff


	//   ....[135]....
        /*02d8*/ 	.word	0xffffffff


	//   ....[136]....
        /*02dc*/ 	.word	0xffffffff


	//   ....[137]....
        /*02e0*/ 	.word	0xffffffff


	//   ....[138]....
        /*02e4*/ 	.word	0xffffffff


	//   ....[139]....
        /*02e8*/ 	.word	0xffffffff


	//   ....[140]....
        /*02ec*/ 	.word	0xffffffff


	//   ....[141]....
        /*02f0*/ 	.word	0xffffffff


	//   ....[142]....
        /*02f4*/ 	.word	0xffffffff


	//   ....[143]....
        /*02f8*/ 	.word	0xffffffff


	//   ....[144]....
        /*02fc*/ 	.word	0xffffffff


	//   ....[145]....
        /*0300*/ 	.word	0xffffffff


	//   ....[146]....
        /*0304*/ 	.word	0xffffffff


	//   ....[147]....
        /*0308*/ 	.word	0xffffffff


	//   ....[148]....
        /*030c*/ 	.word	0xffffffff


	//   ....[149]....
        /*0310*/ 	.word	0xffffffff


	//   ....[150]....
        /*0314*/ 	.word	0xffffffff


	//   ....[151]....
        /*0318*/ 	.word	0xffffffff


	//   ....[152]....
        /*031c*/ 	.word	0xffffffff


	//   ....[153]....
        /*0320*/ 	.word	0xffffffff


	//   ....[154]....
        /*0324*/ 	.word	0xffffffff


	//   ....[155]....
        /*0328*/ 	.word	0xffffffff


	//   ....[156]....
        /*032c*/ 	.word	0xffffffff


	//   ....[157]....
        /*0330*/ 	.word	0xffffffff


	//   ....[158]....
        /*0334*/ 	.word	0xffffffff


	//   ....[159]....
        /*0338*/ 	.word	0xffffffff


	//   ....[160]....
        /*033c*/ 	.word	0xffffffff


	//   ....[161]....
        /*0340*/ 	.word	0xffffffff


	//   ....[162]....
        /*0344*/ 	.word	0xffffffff


	//   ....[163]....
        /*0348*/ 	.word	0xffffffff


	//   ....[164]....
        /*034c*/ 	.word	0xffffffff


	//   ....[165]....
        /*0350*/ 	.word	0xffffffff


	//   ....[166]....
        /*0354*/ 	.word	0xffffffff


	//   ....[167]....
        /*0358*/ 	.word	0xffffffff


	//   ....[168]....
        /*035c*/ 	.word	0xffffffff


	//   ....[169]....
        /*0360*/ 	.word	0xffffffff


	//   ....[170]....
        /*0364*/ 	.word	0xffffffff


	//   ....[171]....
        /*0368*/ 	.word	0xffffffff


	//   ....[172]....
        /*036c*/ 	.word	0xffffffff


	//   ....[173]....
        /*0370*/ 	.word	0xffffffff


	//   ....[174]....
        /*0374*/ 	.word	0xffffffff


	//   ....[175]....
        /*0378*/ 	.word	0xffffffff


	//   ....[176]....
        /*037c*/ 	.word	0xffffffff


	//   ....[177]....
        /*0380*/ 	.word	0xffffffff


	//   ....[178]....
        /*0384*/ 	.word	0xffffffff


	//   ....[179]....
        /*0388*/ 	.word	0xffffffff


	//   ....[180]....
        /*038c*/ 	.word	0xffffffff


	//   ....[181]....
        /*0390*/ 	.word	0xffffffff


	//   ....[182]....
        /*0394*/ 	.word	0xffffffff


	//   ....[183]....
        /*0398*/ 	.word	0xffffffff


	//   ....[184]....
        /*039c*/ 	.word	0xffffffff


	//   ....[185]....
        /*03a0*/ 	.word	0xffffffff


	//   ....[186]....
        /*03a4*/ 	.word	0xffffffff


	//   ....[187]....
        /*03a8*/ 	.word	0xffffffff


	//   ....[188]....
        /*03ac*/ 	.word	0xffffffff


	//   ....[189]....
        /*03b0*/ 	.word	0xffffffff


	//   ....[190]....
        /*03b4*/ 	.word	0xffffffff


	//   ....[191]....
        /*03b8*/ 	.word	0xffffffff


	//   ....[192]....
        /*03bc*/ 	.word	0xffffffff


	//   ....[193]....
        /*03c0*/ 	.word	0xffffffff


	//   ....[194]....
        /*03c4*/ 	.word	0xffffffff


	//   ....[195]....
        /*03c8*/ 	.word	0xffffffff


	//   ....[196]....
        /*03cc*/ 	.word	0xffffffff


	//   ....[197]....
        /*03d0*/ 	.word	0xffffffff


	//   ....[198]....
        /*03d4*/ 	.word	0xffffffff


	//   ....[199]....
        /*03d8*/ 	.word	0xffffffff


	//   ....[200]....
        /*03dc*/ 	.word	0xffffffff


	//   ....[201]....
        /*03e0*/ 	.word	0xffffffff


	//   ....[202]....
        /*03e4*/ 	.word	0xffffffff


	//   ....[203]....
        /*03e8*/ 	.word	0xffffffff


	//   ....[204]....
        /*03ec*/ 	.word	0xffffffff


	//   ....[205]....
        /*03f0*/ 	.word	0xffffffff


	//   ....[206]....
        /*03f4*/ 	.word	0xffffffff


	//   ....[207]....
        /*03f8*/ 	.word	0xffffffff


	//   ....[208]....
        /*03fc*/ 	.word	0xffffffff


	//   ....[209]....
        /*0400*/ 	.word	0xffffffff


	//   ....[210]....
        /*0404*/ 	.word	0xffffffff


	//   ....[211]....
        /*0408*/ 	.word	0xffffffff


	//   ....[212]....
        /*040c*/ 	.word	0xffffffff


	//   ....[213]....
        /*0410*/ 	.word	0xffffffff


	//   ....[214]....
        /*0414*/ 	.word	0xffffffff


	//   ....[215]....
        /*0418*/ 	.word	0xffffffff


	//   ....[216]....
        /*041c*/ 	.word	0xffffffff


	//   ....[217]....
        /*0420*/ 	.word	0xffffffff


	//   ....[218]....
        /*0424*/ 	.word	0xffffffff


	//   ....[219]....
        /*0428*/ 	.word	0xffffffff


	//   ....[220]....
        /*042c*/ 	.word	0xffffffff


	//   ....[221]....
        /*0430*/ 	.word	0xffffffff


	//   ....[222]....
        /*0434*/ 	.word	0xffffffff


	//   ....[223]....
        /*0438*/ 	.word	0xffffffff


	//   ....[224]....
        /*043c*/ 	.word	0xffffffff


	//   ....[225]....
        /*0440*/ 	.word	0xffffffff


	//   ....[226]....
        /*0444*/ 	.word	0xffffffff


	//   ....[227]....
        /*0448*/ 	.word	0xffffffff


	//   ....[228]....
        /*044c*/ 	.word	0xffffffff


	//   ....[229]....
        /*0450*/ 	.word	0xffffffff


	//   ....[230]....
        /*0454*/ 	.word	0xffffffff


	//   ....[231]....
        /*0458*/ 	.word	0xffffffff


	//   ....[232]....
        /*045c*/ 	.word	0xffffffff


	//   ....[233]....
        /*0460*/ 	.word	0xffffffff


	//   ....[234]....
        /*0464*/ 	.word	0xffffffff


	//   ....[235]....
        /*0468*/ 	.word	0xffffffff


	//   ....[236]....
        /*046c*/ 	.word	0xffffffff


	//   ....[237]....
        /*0470*/ 	.word	0xffffffff


	//   ....[238]....
        /*0474*/ 	.word	0xffffffff


	//   ....[239]....
        /*0478*/ 	.word	0xffffffff


	//   ....[240]....
        /*047c*/ 	.word	0x0500003a


	//   ....[241]....
        /*0480*/ 	.word	0x0500003a


	//   ....[242]....
        /*0484*/ 	.word	0x0500003a


	//   ....[243]....
        /*0488*/ 	.word	0x0500003a


	//   ....[244]....
        /*048c*/ 	.word	0x0500003a


	//   ....[245]....
        /*0490*/ 	.word	0x0500003a


	//   ....[246]....
        /*0494*/ 	.word	0x0500003a


	//   ....[247]....
        /*0498*/ 	.word	0x0500003a


	//   ....[248]....
        /*049c*/ 	.word	0x0500003a


	//   ....[249]....
        /*04a0*/ 	.word	0x0500003a


	//   ....[250]....
        /*04a4*/ 	.word	0x0500003a


	//   ....[251]....
        /*04a8*/ 	.word	0x0500003a


	//   ....[252]....
        /*04ac*/ 	.word	0x0500003a


	//   ....[253]....
        /*04b0*/ 	.word	0x0500003a


	//   ....[254]....
        /*04b4*/ 	.word	0x0500003a


	//   ....[255]....
        /*04b8*/ 	.word	0x0500003a


	//   ....[0]....
        /*04bc*/ 	.word	0x0500003a


	//   ....[1]....
        /*04c0*/ 	.word	0x0500003a


	//   ....[2]....
        /*04c4*/ 	.word	0x0500003a


	//   ....[3]....
        /*04c8*/ 	.word	0x0500003a


	//   ....[4]....
        /*04cc*/ 	.word	0x0500003a


	//   ....[5]....
        /*04d0*/ 	.word	0x0500003a


	//   ....[6]....
        /*04d4*/ 	.word	0x0500003a


	//   ....[7]....
        /*04d8*/ 	.word	0x0500003a


	//   ....[8]....
        /*04dc*/ 	.word	0x0500003a


	//   ....[9]....
        /*04e0*/ 	.word	0x0500003a


	//   ....[10]....
        /*04e4*/ 	.word	0x0500003a


	//   ....[11]....
        /*04e8*/ 	.word	0x0500003a


	//   ....[12]....
        /*04ec*/ 	.word	0x0500003a


	//   ....[13]....
        /*04f0*/ 	.word	0x0500003a


	//   ....[14]....
        /*04f4*/ 	.word	0x0500003a


	//   ....[15]....
        /*04f8*/ 	.word	0x0500003a


	//   ....[16]....
        /*04fc*/ 	.word	0x0500003a


	//   ....[17]....
        /*0500*/ 	.word	0x0500003a


	//   ....[18]....
        /*0504*/ 	.word	0x0500003a


	//   ....[19]....
        /*0508*/ 	.word	0x0500003a


	//   ....[20]....
        /*050c*/ 	.word	0x0500003a


	//   ....[21]....
        /*0510*/ 	.word	0x0500003a


	//   ....[22]....
        /*0514*/ 	.word	0x0500003a


	//   ....[23]....
        /*0518*/ 	.word	0x0500003a


	//   ....[24]....
        /*051c*/ 	.word	0x0500003a


	//   ....[25]....
        /*0520*/ 	.word	0x0500003a


	//   ....[26]....
        /*0524*/ 	.word	0x0500003a


	//   ....[27]....
        /*0528*/ 	.word	0x0500003a


	//   ....[28]....
        /*052c*/ 	.word	0x0500003a


	//   ....[29]....
        /*0530*/ 	.word	0x0500003a


	//   ....[30]....
        /*0534*/ 	.word	0x0500003a


	//   ....[31]....
        /*0538*/ 	.word	0x0500003a


	//   ....[32]....
        /*053c*/ 	.word	0x0500003a


	//   ....[33]....
        /*0540*/ 	.word	0x0500003a


	//   ....[34]....
        /*0544*/ 	.word	0x0500003a


	//   ....[35]....
        /*0548*/ 	.word	0x0500003a


	//   ....[36]....
        /*054c*/ 	.word	0x0500003a


	//   ....[37]....
        /*0550*/ 	.word	0x0500003a


	//   ....[38]....
        /*0554*/ 	.word	0x0500003a


	//   ....[39]....
        /*0558*/ 	.word	0x0500003a


	//   ....[40]....
        /*055c*/ 	.word	0x0500003a


	//   ....[41]....
        /*0560*/ 	.word	0x0500003a


	//   ....[42]....
        /*0564*/ 	.word	0x0500003a


	//   ....[43]....
        /*0568*/ 	.word	0x0500003a


	//   ....[44]....
        /*056c*/ 	.word	0x0500003a


	//   ....[45]....
        /*0570*/ 	.word	0x0500003a


	//   ....[46]....
        /*0574*/ 	.word	0x0500003a


	//   ....[47]....
        /*0578*/ 	.word	0x0500003a


	//   ....[48]....
        /*057c*/ 	.word	0x0500003a


	//   ....[49]....
        /*0580*/ 	.word	0x0500003a


	//   ....[50]....
        /*0584*/ 	.word	0x0500003a


	//   ....[51]....
        /*0588*/ 	.word	0x0500003a


	//   ....[52]....
        /*058c*/ 	.word	0x0500003a


	//   ....[53]....
        /*0590*/ 	.word	0x0500003a


	//   ....[54]....
        /*0594*/ 	.word	0x0500003a


	//   ....[55]....
        /*0598*/ 	.word	0x0500003a


	//   ....[56]....
        /*059c*/ 	.word	0x0500003a


	//   ....[57]....
        /*05a0*/ 	.word	0x0500003a


	//   ....[58]....
        /*05a4*/ 	.word	0x0500003a


	//   ....[59]....
        /*05a8*/ 	.word	0x0500003a


	//   ....[60]....
        /*05ac*/ 	.word	0x0500003a


	//   ....[61]....
        /*05b0*/ 	.word	0x0500003a


	//   ....[62]....
        /*05b4*/ 	.word	0x0500003a


	//   ....[63]....
        /*05b8*/ 	.word	0x0500003a


	//   ....[64]....
        /*05bc*/ 	.word	0x0500003a


	//   ....[65]....
        /*05c0*/ 	.word	0x0500003a


	//   ....[66]....
        /*05c4*/ 	.word	0x0500003a


	//   ....[67]....
        /*05c8*/ 	.word	0x0500003a


	//   ....[68]....
        /*05cc*/ 	.word	0x0500003a


	//   ....[69]....
        /*05d0*/ 	.word	0x0500003a


	//   ....[70]....
        /*05d4*/ 	.word	0x0500003a


	//   ....[71]....
        /*05d8*/ 	.word	0x0500003a


	//   ....[72]....
        /*05dc*/ 	.word	0x0500003a


	//   ....[73]....
        /*05e0*/ 	.word	0x0500003a


	//   ....[74]....
        /*05e4*/ 	.word	0x0500003a


	//   ....[75]....
        /*05e8*/ 	.word	0x0500003a


	//   ....[76]....
        /*05ec*/ 	.word	0x0500003a


	//   ....[77]....
        /*05f0*/ 	.word	0x0500003a


	//   ....[78]....
        /*05f4*/ 	.word	0x0500003a


	//   ....[79]....
        /*05f8*/ 	.word	0x0500003a


	//   ....[80]....
        /*05fc*/ 	.word	0x0500003a


	//   ....[81]....
        /*0600*/ 	.word	0x0500003a


	//   ....[82]....
        /*0604*/ 	.word	0x0500003a


	//   ....[83]....
        /*0608*/ 	.word	0x0500003a


	//   ....[84]....
        /*060c*/ 	.word	0x0500003a


	//   ....[85]....
        /*0610*/ 	.word	0x0500003a


	//   ....[86]....
        /*0614*/ 	.word	0x0500003a


	//   ....[87]....
        /*0618*/ 	.word	0x0500003a


	//   ....[88]....
        /*061c*/ 	.word	0x0500003a


	//   ....[89]....
        /*0620*/ 	.word	0x0500003a


	//   ....[90]....
        /*0624*/ 	.word	0x0500003a


	//   ....[91]....
        /*0628*/ 	.word	0x0500003a


	//   ....[92]....
        /*062c*/ 	.word	0x0500003a


	//   ....[93]....
        /*0630*/ 	.word	0x0500003a


	//   ....[94]....
        /*0634*/ 	.word	0x0500003a


	//   ....[95]....
        /*0638*/ 	.word	0x0500003a


	//   ....[96]....
        /*063c*/ 	.word	0x0500003a


	//   ....[97]....
        /*0640*/ 	.word	0x0500003a


	//   ....[98]....
        /*0644*/ 	.word	0x0500003a


	//   ....[99]....
        /*0648*/ 	.word	0x0500003a


	//   ....[100]....
        /*064c*/ 	.word	0x0500003a


	//   ....[101]....
        /*0650*/ 	.word	0x0500003a


	//   ....[102]....
        /*0654*/ 	.word	0x0500003a


	//   ....[103]....
        /*0658*/ 	.word	0x0500003a


	//   ....[104]....
        /*065c*/ 	.word	0x0500003a


	//   ....[105]....
        /*0660*/ 	.word	0x0500003a


	//   ....[106]....
        /*0664*/ 	.word	0x0500003a


	//   ....[107]....
        /*0668*/ 	.word	0x0500003a


	//   ....[108]....
        /*066c*/ 	.word	0x0500003a


	//   ....[109]....
        /*0670*/ 	.word	0x0500003a


	//   ....[110]....
        /*0674*/ 	.word	0x0500003a


	//   ....[111]....
        /*0678*/ 	.word	0x0500003a


	//   ....[112]....
        /*067c*/ 	.word	0x0500003a


	//   ....[113]....
        /*0680*/ 	.word	0x0500003a


	//   ....[114]....
        /*0684*/ 	.word	0x0500003a


	//   ....[115]....
        /*0688*/ 	.word	0x0500003a


	//   ....[116]....
        /*068c*/ 	.word	0x0500003a


	//   ....[117]....
        /*0690*/ 	.word	0x0500003a


	//   ....[118]....
        /*0694*/ 	.word	0x0500003a


	//   ....[119]....
        /*0698*/ 	.word	0x0500003a


	//   ....[120]....
        /*069c*/ 	.word	0x0500003a


	//   ....[121]....
        /*06a0*/ 	.word	0x0500003a


	//   ....[122]....
        /*06a4*/ 	.word	0x0500003a


	//   ....[123]....
        /*06a8*/ 	.word	0x0500003a


	//   ....[124]....
        /*06ac*/ 	.word	0x0500003a


	//   ....[125]....
        /*06b0*/ 	.word	0x0500003a


	//   ....[126]....
        /*06b4*/ 	.word	0x0500003a


	//   ....[127]....
        /*06b8*/ 	.word	0x0500003a


	//   ....[128]....
        /*06bc*/ 	.word	0x0500003a


	//   ....[129]....
        /*06c0*/ 	.word	0x0500003a


	//   ....[130]....
        /*06c4*/ 	.word	0x0500003a


	//   ....[131]....
        /*06c8*/ 	.word	0x0500003a


	//   ....[132]....
        /*06cc*/ 	.word	0x0500003a


	//   ....[133]....
        /*06d0*/ 	.word	0x0500003a


	//   ....[134]....
        /*06d4*/ 	.word	0x0500003a


	//   ....[135]....
        /*06d8*/ 	.word	0x0500003a


	//   ....[136]....
        /*06dc*/ 	.word	0x0500003a


	//   ....[137]....
        /*06e0*/ 	.word	0x0500003a


	//   ....[138]....
        /*06e4*/ 	.word	0x0500003a


	//   ....[139]....
        /*06e8*/ 	.word	0x0500003a


	//   ....[140]....
        /*06ec*/ 	.word	0x0500003a


	//   ....[141]....
        /*06f0*/ 	.word	0x0500003a


	//   ....[142]....
        /*06f4*/ 	.word	0x0500003a


	//   ....[143]....
        /*06f8*/ 	.word	0x0500003a


	//   ....[144]....
        /*06fc*/ 	.word	0x0500003a


	//   ....[145]....
        /*0700*/ 	.word	0x0500003a


	//   ....[146]....
        /*0704*/ 	.word	0x0500003a


	//   ....[147]....
        /*0708*/ 	.word	0x0500003a


	//   ....[148]....
        /*070c*/ 	.word	0x0500003a


	//   ....[149]....
        /*0710*/ 	.word	0x0500003a


	//   ....[150]....
        /*0714*/ 	.word	0x0500003a


	//   ....[151]....
        /*0718*/ 	.word	0x0500003a


	//   ....[152]....
        /*071c*/ 	.word	0x0500003a


	//   ....[153]....
        /*0720*/ 	.word	0x0500003a


	//   ....[154]....
        /*0724*/ 	.word	0x0500003a


	//   ....[155]....
        /*0728*/ 	.word	0x0500003a


	//----- nvinfo : EIATTR_COOP_GROUP_INSTR_OFFSETS
	.align		4
.L_529:
        /*072c*/ 	.byte	0x04, 0x28
        /*072e*/ 	.short	(.L_531 - .L_530)


	//   ....[0]....
.L_530:
        /*0730*/ 	.word	0x000002d0


	//   ....[1]....
        /*0734*/ 	.word	0x00000360


	//   ....[2]....
        /*0738*/ 	.word	0x00000500


	//   ....[3]....
        /*073c*/ 	.word	0x00000530


	//   ....[4]....
        /*0740*/ 	.word	0x00000540


	//   ....[5]....
        /*0744*/ 	.word	0x00000550


	//   ....[6]....
        /*0748*/ 	.word	0x00000600


	//   ....[7]....
        /*074c*/ 	.word	0x00000650


	//   ....[8]....
        /*0750*/ 	.word	0x00000680


	//   ....[9]....
        /*0754*/ 	.word	0x00000690


	//   ....[10]....
        /*0758*/ 	.word	0x000006a0


	//   ....[11]....
        /*075c*/ 	.word	0x000006e0


	//   ....[12]....
        /*0760*/ 	.word	0x00000750


	//   ....[13]....
        /*0764*/ 	.word	0x00000780


	//   ....[14]....
        /*0768*/ 	.word	0x000007b0


	//   ....[15]....
        /*076c*/ 	.word	0x000007d0


	//   ....[16]....
        /*0770*/ 	.word	0x000007f0


	//   ....[17]....
        /*0774*/ 	.word	0x00000860


	//   ....[18]....
        /*0778*/ 	.word	0x00000890


	//   ....[19]....
        /*077c*/ 	.word	0x000008d0


	//   ....[20]....
        /*0780*/ 	.word	0x000008f0


	//   ....[21]....
        /*0784*/ 	.word	0x00000900


	//   ....[22]....
        /*0788*/ 	.word	0x00000960


	//   ....[23]....
        /*078c*/ 	.word	0x00000990


	//   ....[24]....
        /*0790*/ 	.word	0x000009d0


	//   ....[25]....
        /*0794*/ 	.word	0x000009f0


	//   ....[26]....
        /*0798*/ 	.word	0x00000a00


	//   ....[27]....
        /*079c*/ 	.word	0x00000ae0


	//   ....[28]....
        /*07a0*/ 	.word	0x00000b60


	//   ....[29]....
        /*07a4*/ 	.word	0x00000b80


	//   ....[30]....
        /*07a8*/ 	.word	0x00000b90


	//   ....[31]....
        /*07ac*/ 	.word	0x00000ba0


	//   ....[32]....
        /*07b0*/ 	.word	0x00002840


	//   ....[33]....
        /*07b4*/ 	.word	0x000028c0


	//   ....[34]....
        /*07b8*/ 	.word	0x00002a30


	//   ....[35]....
        /*07bc*/ 	.word	0x00002a60


	//   ....[36]....
        /*07c0*/ 	.word	0x00002a90


	//   ....[37]....
        /*07c4*/ 	.word	0x00002aa0


	//   ....[38]....
        /*07c8*/ 	.word	0x00002b60


	//   ....[39]....
        /*07cc*/ 	.word	0x00002bb0


	//   ....[40]....
        /*07d0*/ 	.word	0x00002bf0


	//   ....[41]....
        /*07d4*/ 	.word	0x00002c10


	//   ....[42]....
        /*07d8*/ 	.word	0x00002c20


	//   ....[43]....
        /*07dc*/ 	.word	0x00002c70


	//   ....[44]....
        /*07e0*/ 	.word	0x00002cd0


	//   ....[45]....
        /*07e4*/ 	.word	0x00002d00


	//   ....[46]....
        /*07e8*/ 	.word	0x00002d40


	//   ....[47]....
        /*07ec*/ 	.word	0x00002d70


	//   ....[48]....
        /*07f0*/ 	.word	0x00002d90


	//   ....[49]....
        /*07f4*/ 	.word	0x00002e00


	//   ....[50]....
        /*07f8*/ 	.word	0x00002e30


	//   ....[51]....
        /*07fc*/ 	.word	0x00002e70


	//   ....[52]....
        /*0800*/ 	.word	0x00002ea0


	//   ....[53]....
        /*0804*/ 	.word	0x00002ec0


	//   ....[54]....
        /*0808*/ 	.word	0x00002f20


	//   ....[55]....
        /*080c*/ 	.word	0x00002f70


	//   ....[56]....
        /*0810*/ 	.word	0x00002fb0


	//   ....[57]....
        /*0814*/ 	.word	0x00002fd0


	//   ....[58]....
        /*0818*/ 	.word	0x00002fe0


	//   ....[59]....
        /*081c*/ 	.word	0x00003110


	//   ....[60]....
        /*0820*/ 	.word	0x00003150


	//   ....[61]....
        /*0824*/ 	.word	0x000035d0


	//   ....[62]....
        /*0828*/ 	.word	0x00003680


	//   ....[63]....
        /*082c*/ 	.word	0x000036c0


	//   ....[64]....
        /*0830*/ 	.word	0x00003c70


	//   ....[65]....
        /*0834*/ 	.word	0x00003ff0


	//   ....[66]....
        /*0838*/ 	.word	0x00004040


	//   ....[67]....
        /*083c*/ 	.word	0x000040d0


	//   ....[68]....
        /*0840*/ 	.word	0x000040e0


	//   ....[69]....
        /*0844*/ 	.word	0x000040f0


	//   ....[70]....
        /*0848*/ 	.word	0x00004100


	//   ....[71]....
        /*084c*/ 	.word	0x000041d0


	//   ....[72]....
        /*0850*/ 	.word	0x00004260


	//   ....[73]....
        /*0854*/ 	.word	0x00004270


	//   ....[74]....
        /*0858*/ 	.word	0x00004280


	//   ....[75]....
        /*085c*/ 	.word	0x00004290


	//   ....[76]....
        /*0860*/ 	.word	0x00004380


	//   ....[77]....
        /*0864*/ 	.word	0x00004410


	//   ....[78]....
        /*0868*/ 	.word	0x00004420


	//   ....[79]....
        /*086c*/ 	.word	0x00004430


	//   ....[80]....
        /*0870*/ 	.word	0x00004440


	//   ....[81]....
        /*0874*/ 	.word	0x00004530


	//   ....[82]....
        /*0878*/ 	.word	0x000045c0


	//   ....[83]....
        /*087c*/ 	.word	0x000045d0


	//   ....[84]....
        /*0880*/ 	.word	0x000045e0


	//   ....[85]....
        /*0884*/ 	.word	0x000045f0


	//   ....[86]....
        /*0888*/ 	.word	0x000046e0


	//   ....[87]....
        /*088c*/ 	.word	0x00004770


	//   ....[88]....
        /*0890*/ 	.word	0x00004780


	//   ....[89]....
        /*0894*/ 	.word	0x00004790


	//   ....[90]....
        /*0898*/ 	.word	0x000047a0


	//   ....[91]....
        /*089c*/ 	.word	0x000048a0


	//   ....[92]....
        /*08a0*/ 	.word	0x00004980


	//   ....[93]....
        /*08a4*/ 	.word	0x00004d10


	//   ....[94]....
        /*08a8*/ 	.word	0x00004d60


	//   ....[95]....
        /*08ac*/ 	.word	0x00004df0


	//   ....[96]....
        /*08b0*/ 	.word	0x00004e00


	//   ....[97]....
        /*08b4*/ 	.word	0x00004e10


	//   ....[98]....
        /*08b8*/ 	.word	0x00004e20


	//   ....[99]....
        /*08bc*/ 	.word	0x00004f60


	//   ....[100]....
        /*08c0*/ 	.word	0x00004ff0


	//   ....[101]....
        /*08c4*/ 	.word	0x00005000


	//   ....[102]....
        /*08c8*/ 	.word	0x00005010


	//   ....[103]....
        /*08cc*/ 	.word	0x00005020


	//   ....[104]....
        /*08d0*/ 	.word	0x00005110


	//   ....[105]....
        /*08d4*/ 	.word	0x000051a0


	//   ....[106]....
        /*08d8*/ 	.word	0x000051b0


	//   ....[107]....
        /*08dc*/ 	.word	0x000051c0


	//   ....[108]....
        /*08e0*/ 	.word	0x000051d0


	//   ....[109]....
        /*08e4*/ 	.word	0x000052c0


	//   ....[110]....
        /*08e8*/ 	.word	0x00005350


	//   ....[111]....
        /*08ec*/ 	.word	0x00005360


	//   ....[112]....
        /*08f0*/ 	.word	0x00005370


	//   ....[113]....
        /*08f4*/ 	.word	0x00005380


	//   ....[114]....
        /*08f8*/ 	.word	0x00005470


	//   ....[115]....
        /*08fc*/ 	.word	0x00005500


	//   ....[116]....
        /*0900*/ 	.word	0x00005510


	//   ....[117]....
        /*0904*/ 	.word	0x00005520


	//   ....[118]....
        /*0908*/ 	.word	0x00005530


	//   ....[119]....
        /*090c*/ 	.word	0x000056c0


	//   ....[120]....
        /*0910*/ 	.word	0x00006f90


	//   ....[121]....
        /*0914*/ 	.word	0x00007010


	//   ....[122]....
        /*0918*/ 	.word	0x000071e0


	//   ....[123]....
        /*091c*/ 	.word	0x00007200


	//   ....[124]....
        /*0920*/ 	.word	0x00007220


	//   ....[125]....
        /*0924*/ 	.word	0x00007240


	//   ....[126]....
        /*0928*/ 	.word	0x00007300


	//   ....[127]....
        /*092c*/ 	.word	0x00007360


	//   ....[128]....
        /*0930*/ 	.word	0x00007370


	//   ....[129]....
        /*0934*/ 	.word	0x00007380


	//   ....[130]....
        /*0938*/ 	.word	0x00007390


	//   ....[131]....
        /*093c*/ 	.word	0x000073d0


	//   ....[132]....
        /*0940*/ 	.word	0x00007450


	//   ....[133]....
        /*0944*/ 	.word	0x00007460


	//   ....[134]....
        /*0948*/ 	.word	0x00007470


	//   ....[135]....
        /*094c*/ 	.word	0x00007480


	//   ....[136]....
        /*0950*/ 	.word	0x000074b0


	//   ....[137]....
        /*0954*/ 	.word	0x00007540


	//   ....[138]....
        /*0958*/ 	.word	0x00007560


	//   ....[139]....
        /*095c*/ 	.word	0x00007570


	//   ....[140]....
        /*0960*/ 	.word	0x00007580


	//   ....[141]....
        /*0964*/ 	.word	0x000075a0


	//   ....[142]....
        /*0968*/ 	.word	0x00007640


	//   ....[143]....
        /*096c*/ 	.word	0x00007660


	//   ....[144]....
        /*0970*/ 	.word	0x00007670


	//   ....[145]....
        /*0974*/ 	.word	0x00007680


	//   ....[146]....
        /*0978*/ 	.word	0x00007690


	//   ....[147]....
        /*097c*/ 	.word	0x00007c00


	//   ....[148]....
        /*0980*/ 	.word	0x00007cc0


	//   ....[149]....
        /*0984*/ 	.word	0x00007cd0


	//   ....[150]....
        /*0988*/ 	.word	0x00007ce0


	//   ....[151]....
        /*098c*/ 	.word	0x00007d10


	//   ....[152]....
        /*0990*/ 	.word	0x000095a0


	//   ....[153]....
        /*0994*/ 	.word	0x00009620


	//   ....[154]....
        /*0998*/ 	.word	0x000097f0


	//   ....[155]....
        /*099c*/ 	.word	0x00009810


	//   ....[156]....
        /*09a0*/ 	.word	0x00009820


	//   ....[157]....
        /*09a4*/ 	.word	0x00009830


	//   ....[158]....
        /*09a8*/ 	.word	0x000098f0


	//   ....[159]....
        /*09ac*/ 	.word	0x00009940


	//   ....[160]....
        /*09b0*/ 	.word	0x00009950


	//   ....[161]....
        /*09b4*/ 	.word	0x00009960


	//   ....[162]....
        /*09b8*/ 	.word	0x00009970


	//   ....[163]....
        /*09bc*/ 	.word	0x000099c0


	//   ....[164]....
        /*09c0*/ 	.word	0x00009a40


	//   ....[165]....
        /*09c4*/ 	.word	0x00009a50


	//   ....[166]....
        /*09c8*/ 	.word	0x00009a60


	//   ....[167]....
        /*09cc*/ 	.word	0x00009a70


	//   ....[168]....
        /*09d0*/ 	.word	0x00009ac0


	//   ....[169]....
        /*09d4*/ 	.word	0x00009b40


	//   ....[170]....
        /*09d8*/ 	.word	0x00009b50


	//   ....[171]....
        /*09dc*/ 	.word	0x00009b60


	//   ....[172]....
        /*09e0*/ 	.word	0x00009b70


	//   ....[173]....
        /*09e4*/ 	.word	0x00009bb0


	//   ....[174]....
        /*09e8*/ 	.word	0x00009c40


	//   ....[175]....
        /*09ec*/ 	.word	0x00009c60


	//   ....[176]....
        /*09f0*/ 	.word	0x00009c70


	//   ....[177]....
        /*09f4*/ 	.word	0x00009c80


	//   ....[178]....
        /*09f8*/ 	.word	0x00009ca0


	//   ....[179]....
        /*09fc*/ 	.word	0x0000a320


	//   ....[180]....
        /*0a00*/ 	.word	0x0000a330


	//   ....[181]....
        /*0a04*/ 	.word	0x0000a340


	//   ....[182]....
        /*0a08*/ 	.word	0x0000a360


	//   ....[183]....
        /*0a0c*/ 	.word	0x0000a500


	//   ....[184]....
        /*0a10*/ 	.word	0x0000a9b0


	//   ....[185]....
        /*0a14*/ 	.word	0x0000ad30


	//   ....[186]....
        /*0a18*/ 	.word	0x0000ad80


	//   ....[187]....
        /*0a1c*/ 	.word	0x0000ae10


	//   ....[188]....
        /*0a20*/ 	.word	0x0000ae20


	//   ....[189]....
        /*0a24*/ 	.word	0x0000ae30


	//   ....[190]....
        /*0a28*/ 	.word	0x0000ae40


	//   ....[191]....
        /*0a2c*/ 	.word	0x0000af20


	//   ....[192]....
        /*0a30*/ 	.word	0x0000afb0


	//   ....[193]....
        /*0a34*/ 	.word	0x0000afc0


	//   ....[194]....
        /*0a38*/ 	.word	0x0000afd0


	//   ....[195]....
        /*0a3c*/ 	.word	0x0000afe0


	//   ....[196]....
        /*0a40*/ 	.word	0x0000b0d0


	//   ....[197]....
        /*0a44*/ 	.word	0x0000b160


	//   ....[198]....
        /*0a48*/ 	.word	0x0000b170


	//   ....[199]....
        /*0a4c*/ 	.word	0x0000b180


	//   ....[200]....
        /*0a50*/ 	.word	0x0000b190


	//   ....[201]....
        /*0a54*/ 	.word	0x0000b270


	//   ....[202]....
        /*0a58*/ 	.word	0x0000b300


	//   ....[203]....
        /*0a5c*/ 	.word	0x0000b310


	//   ....[204]....
        /*0a60*/ 	.word	0x0000b320


	//   ....[205]....
        /*0a64*/ 	.word	0x0000b330


	//   ....[206]....
        /*0a68*/ 	.word	0x0000b420


	//   ....[207]....
        /*0a6c*/ 	.word	0x0000b4b0


	//   ....[208]....
        /*0a70*/ 	.word	0x0000b4c0


	//   ....[209]....
        /*0a74*/ 	.word	0x0000b4d0


	//   ....[210]....
        /*0a78*/ 	.word	0x0000b4e0


	//   ....[211]....
        /*0a7c*/ 	.word	0x0000b5e0


	//   ....[212]....
        /*0a80*/ 	.word	0x0000b6c0


	//   ....[213]....
        /*0a84*/ 	.word	0x0000ba30


	//   ....[214]....
        /*0a88*/ 	.word	0x0000ba80


	//   ....[215]....
        /*0a8c*/ 	.word	0x0000bb10


	//   ....[216]....
        /*0a90*/ 	.word	0x0000bb20


	//   ....[217]....
        /*0a94*/ 	.word	0x0000bb30


	//   ....[218]....
        /*0a98*/ 	.word	0x0000bb40


	//   ....[219]....
        /*0a9c*/ 	.word	0x0000bc80


	//   ....[220]....
        /*0aa0*/ 	.word	0x0000bd10


	//   ....[221]....
        /*0aa4*/ 	.word	0x0000bd20


	//   ....[222]....
        /*0aa8*/ 	.word	0x0000bd30


	//   ....[223]....
        /*0aac*/ 	.word	0x0000bd40


	//   ....[224]....
        /*0ab0*/ 	.word	0x0000be30


	//   ....[225]....
        /*0ab4*/ 	.word	0x0000bec0


	//   ....[226]....
        /*0ab8*/ 	.word	0x0000bed0


	//   ....[227]....
        /*0abc*/ 	.word	0x0000bee0


	//   ....[228]....
        /*0ac0*/ 	.word	0x0000bef0


	//   ....[229]....
        /*0ac4*/ 	.word	0x0000bfe0


	//   ....[230]....
        /*0ac8*/ 	.word	0x0000c070


	//   ....[231]....
        /*0acc*/ 	.word	0x0000c080


	//   ....[232]....
        /*0ad0*/ 	.word	0x0000c090


	//   ....[233]....
        /*0ad4*/ 	.word	0x0000c0a0


	//   ....[234]....
        /*0ad8*/ 	.word	0x0000c190


	//   ....[235]....
        /*0adc*/ 	.word	0x0000c220


	//   ....[236]....
        /*0ae0*/ 	.word	0x0000c230


	//   ....[237]....
        /*0ae4*/ 	.word	0x0000c240


	//   ....[238]....
        /*0ae8*/ 	.word	0x0000c250


	//   ....[239]....
        /*0aec*/ 	.word	0x0000c3e0


	//   ....[240]....
        /*0af0*/ 	.word	0x0000d950


	//   ....[241]....
        /*0af4*/ 	.word	0x0000d9f0


	//   ....[242]....
        /*0af8*/ 	.word	0x0000daa0


	//   ....[243]....
        /*0afc*/ 	.word	0x0000db30


	//   ....[244]....
        /*0b00*/ 	.word	0x0000dbc0


	//   ....[245]....
        /*0b04*/ 	.word	0x0000dc50


	//   ....[246]....
        /*0b08*/ 	.word	0x0000dce0


	//   ....[247]....
        /*0b0c*/ 	.word	0x0000dd60


	//   ....[248]....
        /*0b10*/ 	.word	0x0000ddb0


	//   ....[249]....
        /*0b14*/ 	.word	0x0000de00


	//   ....[250]....
        /*0b18*/ 	.word	0x0000de80


	//   ....[251]....
        /*0b1c*/ 	.word	0x0000df20


	//   ....[252]....
        /*0b20*/ 	.word	0x0000dfb0


	//   ....[253]....
        /*0b24*/ 	.word	0x0000e040


	//   ....[254]....
        /*0b28*/ 	.word	0x0000e0d0


	//   ....[255]....
        /*0b2c*/ 	.word	0x0000e150


	//   ....[0]....
        /*0b30*/ 	.word	0x0000e1a0


	//   ....[1]....
        /*0b34*/ 	.word	0x0000e1f0


	//   ....[2]....
        /*0b38*/ 	.word	0x0000e270


	//   ....[3]....
        /*0b3c*/ 	.word	0x0000e310


	//   ....[4]....
        /*0b40*/ 	.word	0x0000e3a0


	//   ....[5]....
        /*0b44*/ 	.word	0x0000e430


	//   ....[6]....
        /*0b48*/ 	.word	0x0000e4c0


	//   ....[7]....
        /*0b4c*/ 	.word	0x0000e540


	//   ....[8]....
        /*0b50*/ 	.word	0x0000e590


	//   ....[9]....
        /*0b54*/ 	.word	0x0000e5e0


	//   ....[10]....
        /*0b58*/ 	.word	0x0000e660


	//   ....[11]....
        /*0b5c*/ 	.word	0x0000e700


	//   ....[12]....
        /*0b60*/ 	.word	0x0000e790


	//   ....[13]....
        /*0b64*/ 	.word	0x0000e820


	//   ....[14]....
        /*0b68*/ 	.word	0x0000e8b0


	//   ....[15]....
        /*0b6c*/ 	.word	0x0000e930


	//   ....[16]....
        /*0b70*/ 	.word	0x0000e980


	//   ....[17]....
        /*0b74*/ 	.word	0x0000e9d0


	//   ....[18]....
        /*0b78*/ 	.word	0x0000ea50


	//   ....[19]....
        /*0b7c*/ 	.word	0x0000eaf0


	//   ....[20]....
        /*0b80*/ 	.word	0x0000eb80


	//   ....[21]....
        /*0b84*/ 	.word	0x0000ec10


	//   ....[22]....
        /*0b88*/ 	.word	0x0000eca0


	//   ....[23]....
        /*0b8c*/ 	.word	0x0000ed20


	//   ....[24]....
        /*0b90*/ 	.word	0x0000ed70


	//   ....[25]....
        /*0b94*/ 	.word	0x0000edc0


	//   ....[26]....
        /*0b98*/ 	.word	0x0000ee30


	//   ....[27]....
        /*0b9c*/ 	.word	0x0000eec0


	//   ....[28]....
        /*0ba0*/ 	.word	0x0000ef50


	//   ....[29]....
        /*0ba4*/ 	.word	0x0000f000


	//   ....[30]....
        /*0ba8*/ 	.word	0x0000f090


	//   ....[31]....
        /*0bac*/ 	.word	0x0000f120


	//   ....[32]....
        /*0bb0*/ 	.word	0x0000f1b0


	//   ....[33]....
        /*0bb4*/ 	.word	0x0000f240


	//   ....[34]....
        /*0bb8*/ 	.word	0x0000f2c0


	//   ....[35]....
        /*0bbc*/ 	.word	0x0000f310


	//   ....[36]....
        /*0bc0*/ 	.word	0x0000f360


	//   ....[37]....
        /*0bc4*/ 	.word	0x0000f3e0


	//   ....[38]....
        /*0bc8*/ 	.word	0x0000f480


	//   ....[39]....
        /*0bcc*/ 	.word	0x0000f510


	//   ....[40]....
        /*0bd0*/ 	.word	0x0000f5a0


	//   ....[41]....
        /*0bd4*/ 	.word	0x0000f630


	//   ....[42]....
        /*0bd8*/ 	.word	0x0000f6b0


	//   ....[43]....
        /*0bdc*/ 	.word	0x0000f700


	//   ....[44]....
        /*0be0*/ 	.word	0x0000f750


	//   ....[45]....
        /*0be4*/ 	.word	0x0000f7d0


	//   ....[46]....
        /*0be8*/ 	.word	0x0000f870


	//   ....[47]....
        /*0bec*/ 	.word	0x0000f900


	//   ....[48]....
        /*0bf0*/ 	.word	0x0000f990


	//   ....[49]....
        /*0bf4*/ 	.word	0x0000fa20


	//   ....[50]....
        /*0bf8*/ 	.word	0x0000faa0


	//   ....[51]....
        /*0bfc*/ 	.word	0x0000faf0


	//   ....[52]....
        /*0c00*/ 	.word	0x0000fb40


	//   ....[53]....
        /*0c04*/ 	.word	0x0000fbc0


	//   ....[54]....
        /*0c08*/ 	.word	0x0000fc60


	//   ....[55]....
        /*0c0c*/ 	.word	0x0000fcf0


	//   ....[56]....
        /*0c10*/ 	.word	0x0000fd80


	//   ....[57]....
        /*0c14*/ 	.word	0x0000fe10


	//   ....[58]....
        /*0c18*/ 	.word	0x0000fe90


	//   ....[59]....
        /*0c1c*/ 	.word	0x0000fee0


	//   ....[60]....
        /*0c20*/ 	.word	0x0000ff30


	//   ....[61]....
        /*0c24*/ 	.word	0x0000ffb0


	//   ....[62]....
        /*0c28*/ 	.word	0x00010050


	//   ....[63]....
        /*0c2c*/ 	.word	0x000100e0


	//   ....[64]....
        /*0c30*/ 	.word	0x00010170


	//   ....[65]....
        /*0c34*/ 	.word	0x00010200


	//   ....[66]....
        /*0c38*/ 	.word	0x00010280


	//   ....[67]....
        /*0c3c*/ 	.word	0x000102d0


	//   ....[68]....
        /*0c40*/ 	.word	0x00010320


	//   ....[69]....
        /*0c44*/ 	.word	0x00010390


	//   ....[70]....
        /*0c48*/ 	.word	0x00010420


	//   ....[71]....
        /*0c4c*/ 	.word	0x000104b0


	//   ....[72]....
        /*0c50*/ 	.word	0x00010560


	//   ....[73]....
        /*0c54*/ 	.word	0x000105f0


	//   ....[74]....
        /*0c58*/ 	.word	0x00010680


	//   ....[75]....
        /*0c5c*/ 	.word	0x00010710


	//   ....[76]....
        /*0c60*/ 	.word	0x000107a0


	//   ....[77]....
        /*0c64*/ 	.word	0x00010820


	//   ....[78]....
        /*0c68*/ 	.word	0x00010870


	//   ....[79]....
        /*0c6c*/ 	.word	0x000108c0


	//   ....[80]....
        /*0c70*/ 	.word	0x00010940


	//   ....[81]....
        /*0c74*/ 	.word	0x000109e0


	//   ....[82]....
        /*0c78*/ 	.word	0x00010a70


	//   ....[83]....
        /*0c7c*/ 	.word	0x00010b00


	//   ....[84]....
        /*0c80*/ 	.word	0x00010b90


	//   ....[85]....
        /*0c84*/ 	.word	0x00010c10


	//   ....[86]....
        /*0c88*/ 	.word	0x00010c60


	//   ....[87]....
        /*0c8c*/ 	.word	0x00010cb0


	//   ....[88]....
        /*0c90*/ 	.word	0x00010d30


	//   ....[89]....
        /*0c94*/ 	.word	0x00010dd0


	//   ....[90]....
        /*0c98*/ 	.word	0x00010e60


	//   ....[91]....
        /*0c9c*/ 	.word	0x00010ef0


	//   ....[92]....
        /*0ca0*/ 	.word	0x00010f80


	//   ....[93]....
        /*0ca4*/ 	.word	0x00011000


	//   ....[94]....
        /*0ca8*/ 	.word	0x00011050


	//   ....[95]....
        /*0cac*/ 	.word	0x000110a0


	//   ....[96]....
        /*0cb0*/ 	.word	0x00011120


	//   ....[97]....
        /*0cb4*/ 	.word	0x000111c0


	//   ....[98]....
        /*0cb8*/ 	.word	0x00011250


	//   ....[99]....
        /*0cbc*/ 	.word	0x000112e0


	//   ....[100]....
        /*0cc0*/ 	.word	0x00011370


	//   ....[101]....
        /*0cc4*/ 	.word	0x000113f0


	//   ....[102]....
        /*0cc8*/ 	.word	0x00011440


	//   ....[103]....
        /*0ccc*/ 	.word	0x00011490


	//   ....[104]....
        /*0cd0*/ 	.word	0x00011510


	//   ....[105]....
        /*0cd4*/ 	.word	0x000115b0


	//   ....[106]....
        /*0cd8*/ 	.word	0x00011640


	//   ....[107]....
        /*0cdc*/ 	.word	0x000116d0


	//   ....[108]....
        /*0ce0*/ 	.word	0x00011760


	//   ....[109]....
        /*0ce4*/ 	.word	0x000117e0


	//   ....[110]....
        /*0ce8*/ 	.word	0x00011830


	//   ....[111]....
        /*0cec*/ 	.word	0x00011880


	//   ....[112]....
        /*0cf0*/ 	.word	0x000118e0


	//   ....[113]....
        /*0cf4*/ 	.word	0x00011960


	//   ....[114]....
        /*0cf8*/ 	.word	0x000119e0


	//   ....[115]....
        /*0cfc*/ 	.word	0x00011a90


	//   ....[116]....
        /*0d00*/ 	.word	0x00011b20


	//   ....[117]....
        /*0d04*/ 	.word	0x00011bb0


	//   ....[118]....
        /*0d08*/ 	.word	0x00011c40


	//   ....[119]....
        /*0d0c*/ 	.word	0x00011cd0


	//   ....[120]....
        /*0d10*/ 	.word	0x00011d50


	//   ....[121]....
        /*0d14*/ 	.word	0x00011da0


	//   ....[122]....
        /*0d18*/ 	.word	0x00011df0


	//   ....[123]....
        /*0d1c*/ 	.word	0x00011e70


	//   ....[124]....
        /*0d20*/ 	.word	0x00011f10


	//   ....[125]....
        /*0d24*/ 	.word	0x00011fa0


	//   ....[126]....
        /*0d28*/ 	.word	0x00012030


	//   ....[127]....
        /*0d2c*/ 	.word	0x000120c0


	//   ....[128]....
        /*0d30*/ 	.word	0x00012140


	//   ....[129]....
        /*0d34*/ 	.word	0x00012190


	//   ....[130]....
        /*0d38*/ 	.word	0x000121e0


	//   ....[131]....
        /*0d3c*/ 	.word	0x00012260


	//   ....[132]....
        /*0d40*/ 	.word	0x00012300


	//   ....[133]....
        /*0d44*/ 	.word	0x00012390


	//   ....[134]....
        /*0d48*/ 	.word	0x00012420


	//   ....[135]....
        /*0d4c*/ 	.word	0x000124b0


	//   ....[136]....
        /*0d50*/ 	.word	0x00012530


	//   ....[137]....
        /*0d54*/ 	.word	0x00012580


	//   ....[138]....
        /*0d58*/ 	.word	0x000125d0


	//   ....[139]....
        /*0d5c*/ 	.word	0x00012650


	//   ....[140]....
        /*0d60*/ 	.word	0x000126f0


	//   ....[141]....
        /*0d64*/ 	.word	0x00012780


	//   ....[142]....
        /*0d68*/ 	.word	0x00012810


	//   ....[143]....
        /*0d6c*/ 	.word	0x000128a0


	//   ....[144]....
        /*0d70*/ 	.word	0x00012920


	//   ....[145]....
        /*0d74*/ 	.word	0x00012970


	//   ....[146]....
        /*0d78*/ 	.word	0x000129c0


	//   ....[147]....
        /*0d7c*/ 	.word	0x00012a40


	//   ....[148]....
        /*0d80*/ 	.word	0x00012ae0


	//   ....[149]....
        /*0d84*/ 	.word	0x00012b70


	//   ....[150]....
        /*0d88*/ 	.word	0x00012c00


	//   ....[151]....
        /*0d8c*/ 	.word	0x00012c90


	//   ....[152]....
        /*0d90*/ 	.word	0x00012d10


	//   ....[153]....
        /*0d94*/ 	.word	0x00012d60


	//   ....[154]....
        /*0d98*/ 	.word	0x00012db0


	//   ....[155]....
        /*0d9c*/ 	.word	0x00012e10


	//----- nvinfo : EIATTR_VRC_CTA_INIT_COUNT
	.align		4
.L_531:
        /*0da0*/ 	.byte	0x02, 0x4a
	.zero		1
	.zero		1


	//----- nvinfo : EIATTR_EXIT_INSTR_OFFSETS
	.align		4
        /*0da4*/ 	.byte	0x04, 0x1c
        /*0da6*/ 	.short	(.L_533 - .L_532)


	//   ....[0]....
.L_532:
        /*0da8*/ 	.word	0x00001770


	//   ....[1]....
        /*0dac*/ 	.word	0x00001a00


	//   ....[2]....
        /*0db0*/ 	.word	0x00002300


	//   ....[3]....
        /*0db4*/ 	.word	0x00002410


	//   ....[4]....
        /*0db8*/ 	.word	0x00002530


	//   ....[5]....
        /*0dbc*/ 	.word	0x000025a0


	//   ....[6]....
        /*0dc0*/ 	.word	0x00005dd0


	//   ....[7]....
        /*0dc4*/ 	.word	0x00005fc0


	//   ....[8]....
        /*0dc8*/ 	.word	0x00006900


	//   ....[9]....
        /*0dcc*/ 	.word	0x00006a30


	//   ....[10]....
        /*0dd0*/ 	.word	0x00006b60


	//   ....[11]....
        /*0dd4*/ 	.word	0x00006bd0


	//   ....[12]....
        /*0dd8*/ 	.word	0x00006bf0


	//   ....[13]....
        /*0ddc*/ 	.word	0x00009100


	//   ....[14]....
        /*0de0*/ 	.word	0x000091c0


	//   ....[15]....
        /*0de4*/ 	.word	0x0000d850


	//   ....[16]....
        /*0de8*/ 	.word	0x0000d900


	//----- nvinfo : EIATTR_MAX_THREADS
	.align		4
.L_533:
        /*0dec*/ 	.byte	0x04, 0x05
        /*0dee*/ 	.short	(.L_535 - .L_534)
.L_534:
        /*0df0*/ 	.word	0x00000100
        /*0df4*/ 	.word	0x00000001
        /*0df8*/ 	.word	0x00000001


	//----- nvinfo : EIATTR_CRS_STACK_SIZE
	.align		4
.L_535:
        /*0dfc*/ 	.byte	0x04, 0x1e
        /*0dfe*/ 	.short	(.L_537 - .L_536)
.L_536:
        /*0e00*/ 	.word	0x00000000


	//----- nvinfo : EIATTR_CBANK_PARAM_SIZE
	.align		4
.L_537:
        /*0e04*/ 	.byte	0x03, 0x19
        /*0e06*/ 	.short	0x004c


	//----- nvinfo : EIATTR_PARAM_CBANK
	.align		4
        /*0e08*/ 	.byte	0x04, 0x0a
        /*0e0a*/ 	.short	(.L_539 - .L_538)
	.align		4
.L_538:
        /*0e0c*/ 	.word	index@(.nv.constant0._ZN6thrust24THRUST_300001_SM_1000_NS8cuda_cub4core6detail13_kernel_agentINS1_15__reduce_by_key16ReduceByKeyAgentINS0_6detail15normal_iteratorINS0_10device_ptrImEEEENS9_I7double2EESB_NS8_ISD_EEN4cuda3std3__48equal_toImEEN12Trajectories19cuDoubleComplex_addEPiiEEJSB_SD_SB_SE_SM_N3cub18CUB_300001_SM_100024ReduceByKeyScanTileStateISC_iLb0EEESJ_SL_iiEEEvDpT0_)
        /*0e10*/ 	.short	0x0380
        /*0e12*/ 	.short	0x004c


	//----- nvinfo : EIATTR_SW_WAR
	.align		4
.L_539:
        /*0e14*/ 	.byte	0x04, 0x36
        /*0e16*/ 	.short	(.L_541 - .L_540)
.L_540:
        /*0e18*/ 	.word	0x00000008
.L_541:


//--------------------- .nv.info._ZN6thrust24THRUST_300001_SM_1000_NS8cuda_cub4core6detail13_kernel_agentINS1_15__reduce_by_key9InitAgentIN3cub18CUB_300001_SM_100024ReduceByKeyScanTileStateI7double2iLb0EEEiPiEEJSB_iSC_EEEvDpT0_ --------------------------
	.section	.nv.info._ZN6thrust24THRUST_300001_SM_1000_NS8cuda_cub4core6detail13_kernel_agentINS1_15__reduce_by_key9InitAgentIN3cub18CUB_300001_SM_100024ReduceByKeyScanTileStateI7double2iLb0EEEiPiEEJSB_iSC_EEEvDpT0_,"",@"SHT_CUDA_INFO"
	.sectionflags	@""
	.align	4


	//----- nvinfo : EIATTR_CUDA_API_VERSION
	.align		4
        /*0000*/ 	.byte	0x04, 0x37
        /*0002*/ 	.short	(.L_543 - .L_542)
.L_542:
        /*0004*/ 	.word	0x00000082


	//----- nvinfo : EIATTR_KPARAM_INFO
	.align		4
.L_543:
        /*0008*/ 	.byte	0x04, 0x17
        /*000a*/ 	.short	(.L_545 - .L_544)
.L_544:
        /*000c*/ 	.word	0x00000000
        /*0010*/ 	.short	0x0002
        /*0012*/ 	.short	0x0020
        /*0014*/ 	.byte	0x00, 0xf5, 0x21, 0x00


	//----- nvinfo : EIATTR_KPARAM_INFO
	.align		4
.L_545:
        /*0018*/ 	.byte	0x04, 0x17
        /*001a*/ 	.short	(.L_547 - .L_546)
.L_546:
        /*001c*/ 	.word	0x00000000
        /*0020*/ 	.short	0x0001
        /*0022*/ 	.short	0x0018
        /*0024*/ 	.byte	0x00, 0xf0, 0x11, 0x00


	//----- nvinfo : EIATTR_KPARAM_INFO
	.align		4
.L_547:
        /*0028*/ 	.byte	0x04, 0x17
        /*002a*/ 	.short	(.L_549 - .L_548)
.L_548:
        /*002c*/ 	.word	0x00000000
        /*0030*/ 	.short	0x0000
        /*0032*/ 	.short	0x0000
        /*0034*/ 	.byte	0x00, 0xf0, 0x61, 0x00


	//----- nvinfo : EIATTR_SPARSE_MMA_MASK
	.align		4
.L_549:
        /*0038*/ 	.byte	0x03, 0x50
        /*003a*/ 	.short	0x0000


	//----- nvinfo : EIATTR_MAXREG_COUNT
	.align		4
        /*003c*/ 	.byte	0x03, 0x1b
        /*003e*/ 	.short	0x00ff


	//----- nvinfo : EIATTR_MERCURY_ISA_VERSION
	.align		4
        /*0040*/ 	.byte	0x03, 0x5f
        /*0042*/ 	.short	0x0101


	//----- nvinfo : EIATTR_VRC_CTA_INIT_COUNT
	.align		4
        /*0044*/ 	.byte	0x02, 0x4a
	.zero		1
	.zero		1


	//----- nvinfo : EIATTR_EXIT_INSTR_OFFSETS
	.align		4
        /*0048*/ 	.byte	0x04, 0x1c
        /*004a*/ 	.short	(.L_551 - .L_550)


	//   ....[0]....
.L_550:
        /*004c*/ 	.word	0x00000120


	//   ....[1]....
        /*0050*/ 	.word	0x00000150


	//----- nvinfo : EIATTR_MAX_THREADS
	.align		4
.L_551:
        /*0054*/ 	.byte	0x04, 0x05
        /*0056*/ 	.short	(.L_553 - .L_552)
.L_552:
        /*0058*/ 	.word	0x00000080
        /*005c*/ 	.word	0x00000001
        /*0060*/ 	.word	0x00000001


	//----- nvinfo : EIATTR_CBANK_PARAM_SIZE
	.align		4
.L_553:
        /*0064*/ 	.byte	0x03, 0x19
        /*0066*/ 	.short	0x0028


	//----- nvinfo : EIATTR_PARAM_CBANK
	.align		4
        /*0068*/ 	.byte	0x04, 0x0a
        /*006a*/ 	.short	(.L_555 - .L_554)
	.align		4
.L_554:
        /*006c*/ 	.word	index@(.nv.constant0._ZN6thrust24THRUST_300001_SM_1000_NS8cuda_cub4core6detail13_kernel_agentINS1_15__reduce_by_key9InitAgentIN3cub18CUB_300001_SM_100024ReduceByKeyScanTileStateI7double2iLb0EEEiPiEEJSB_iSC_EEEvDpT0_)
        /*0070*/ 	.short	0x0380
        /*0072*/ 	.short	0x0028


	//----- nvinfo : EIATTR_SW_WAR
	.align		4
.L_555:
        /*0074*/ 	.byte	0x04, 0x36
        /*0076*/ 	.short	(.L_557 - .L_556)
.L_556:
        /*0078*/ 	.word	0x00000008
.L_557:


//--------------------- .nv.info._Z21pack_to_uint64_kernelPhPmii --------------------------
	.section	.nv.info._Z21pack_to_uint64_kernelPhPmii,"",@"SHT_CUDA_INFO"
	.sectionflags	@""
	.align	4


	//----- nvinfo : EIATTR_CUDA_API_VERSION
	.align		4
        /*0000*/ 	.byte	0x04, 0x37
        /*0002*/ 	.short	(.L_559 - .L_558)
.L_558:
        /*0004*/ 	.word	0x00000082


	//----- nvinfo : EIATTR_KPARAM_INFO
	.align		4
.L_559:
        /*0008*/ 	.byte	0x04, 0x17
        /*000a*/ 	.short	(.L_561 - .L_560)
.L_560:
        /*000c*/ 	.word	0x00000000
        /*0010*/ 	.short	0x0003
        /*0012*/ 	.short	0x0014
        /*0014*/ 	.byte	0x00, 0xf0, 0x11, 0x00


	//----- nvinfo : EIATTR_KPARAM_INFO
	.align		4
.L_561:
        /*0018*/ 	.byte	0x04, 0x17
        /*001a*/ 	.short	(.L_563 - .L_562)
.L_562:
        /*001c*/ 	.word	0x00000000
        /*0020*/ 	.short	0x0002
        /*0022*/ 	.short	0x0010
        /*0024*/ 	.byte	0x00, 0xf0, 0x11, 0x00


	//----- nvinfo : EIATTR_KPARAM_INFO
	.align		4
.L_563:
        /*0028*/ 	.byte	0x04, 0x17
        /*002a*/ 	.short	(.L_565 - .L_564)
.L_564:
        /*002c*/ 	.word	0x00000000
        /*0030*/ 	.short	0x0001
        /*0032*/ 	.short	0x0008
        /*0034*/ 	.byte	0x00, 0xf5, 0x21, 0x00


	//----- nvinfo : EIATTR_KPARAM_INFO
	.align		4
.L_565:
        /*0038*/ 	.byte	0x04, 0x17
        /*003a*/ 	.short	(.L_567 - .L_566)
.L_566:
        /*003c*/ 	.word	0x00000000
        /*0040*/ 	.short	0x0000
        /*0042*/ 	.short	0x0000
        /*0044*/ 	.byte	0x00, 0xf5, 0x21, 0x00


	//----- nvinfo : EIATTR_SPARSE_MMA_MASK
	.align		4
.L_567:
        /*0048*/ 	.byte	0x03, 0x50
        /*004a*/ 	.short	0x0000


	//----- nvinfo : EIATTR_MAXREG_COUNT
	.align		4
        /*004c*/ 	.byte	0x03, 0x1b
        /*004e*/ 	.short	0x00ff


	//----- nvinfo : EIATTR_MERCURY_ISA_VERSION
	.align		4
        /*0050*/ 	.byte	0x03, 0x5f
        /*0052*/ 	.short	0x0101


	//----- nvinfo : EIATTR_VRC_CTA_INIT_COUNT
	.align		4
        /*0054*/ 	.byte	0x02, 0x4a
	.zero		1
	.zero		1


	//----- nvinfo : EIATTR_EXIT_INSTR_OFFSETS
	.align		4
        /*0058*/ 	.byte	0x04, 0x1c
        /*005a*/ 	.short	(.L_569 - .L_568)


	//   ....[0]....
.L_568:
        /*005c*/ 	.word	0x00000070


	//   ....[1]....
        /*0060*/ 	.word	0x000007d0


	//----- nvinfo : EIATTR_CBANK_PARAM_SIZE
	.align		4
.L_569:
        /*0064*/ 	.byte	0x03, 0x19
        /*0066*/ 	.short	0x0018


	//----- nvinfo : EIATTR_PARAM_CBANK
	.align		4
        /*0068*/ 	.byte	0x04, 0x0a
        /*006a*/ 	.short	(.L_571 - .L_570)
	.align		4
.L_570:
        /*006c*/ 	.word	index@(.nv.constant0._Z21pack_to_uint64_kernelPhPmii)
        /*0070*/ 	.short	0x0380
        /*0072*/ 	.short	0x0018


	//----- nvinfo : EIATTR_SW_WAR
	.align		4
.L_571:
        /*0074*/ 	.byte	0x04, 0x36
        /*0076*/ 	.short	(.L_573 - .L_572)
.L_572:
        /*0078*/ 	.word	0x00000008
.L_573:


//--------------------- .nv.info._Z10cu3_kernelPhP17curandStateXORWOWiiiiddd --------------------------
	.section	.nv.info._Z10cu3_kernelPhP17curandStateXORWOWiiiiddd,"",@"SHT_CUDA_INFO"
	.sectionflags	@""
	.align	4


	//----- nvinfo : EIATTR_CUDA_API_VERSION
	.align		4
        /*0000*/ 	.byte	0x04, 0x37
        /*0002*/ 	.short	(.L_575 - .L_574)
.L_574:
        /*0004*/ 	.word	0x00000082


	//----- nvinfo : EIATTR_KPARAM_INFO
	.align		4
.L_575:
        /*0008*/ 	.byte	0x04, 0x17
        /*000a*/ 	.short	(.L_577 - .L_576)
.L_576:
        /*000c*/ 	.word	0x00000000
        /*0010*/ 	.short	0x0008
        /*0012*/ 	.short	0x0030
        /*0014*/ 	.byte	0x00, 0xf0, 0x21, 0x00


	//----- nvinfo : EIATTR_KPARAM_INFO
	.align		4
.L_577:
        /*0018*/ 	.byte	0x04, 0x17
        /*001a*/ 	.short	(.L_579 - .L_578)
.L_578:
        /*001c*/ 	.word	0x00000000
        /*0020*/ 	.short	0x0007
        /*0022*/ 	.short	0x0028
        /*0024*/ 	.byte	0x00, 0xf0, 0x21, 0x00


	//----- nvinfo : EIATTR_KPARAM_INFO
	.align		4
.L_579:
        /*0028*/ 	.byte	0x04, 0x17
        /*002a*/ 	.short	(.L_581 - .L_580)
.L_580:
        /*002c*/ 	.word	0x00000000
        /*0030*/ 	.short	0x0006
        /*0032*/ 	.short	0x0020
        /*0034*/ 	.byte	0x00, 0xf0, 0x21, 0x00


	//----- nvinfo : EIATTR_KPARAM_INFO
	.align		4
.L_581:
        /*0038*/ 	.byte	0x04, 0x17
        /*003a*/ 	.short	(.L_583 - .L_582)
.L_582:
        /*003c*/ 	.word	0x00000000
        /*0040*/ 	.short	0x0005
        /*0042*/ 	.short	0x001c
        /*0044*/ 	.byte	0x00, 0xf0, 0x11, 0x00


	//----- nvinfo : EIATTR_KPARAM_INFO
	.align		4
.L_583:
        /*0048*/ 	.byte	0x04, 0x17
        /*004a*/ 	.short	(.L_585 - .L_584)
.L_584:
        /*004c*/ 	.word	0x00000000
        /*0050*/ 	.short	0x0004
        /*0052*/ 	.short	0x0018
        /*0054*/ 	.byte	0x00, 0xf0, 0x11, 0x00


	//----- nvinfo : EIATTR_KPARAM_INFO
	.align		4
.L_585:
        /*0058*/ 	.byte	0x04, 0x17
        /*005a*/ 	.short	(.L_587 - .L_586)
.L_586:
        /*005c*/ 	.word	0x00000000
        /*0060*/ 	.short	0x0003
        /*0062*/ 	.short	0x0014
        /*0064*/ 	.byte	0x00, 0xf0, 0x11, 0x00


	//----- nvinfo : EIATTR_KPARAM_INFO
	.align		4
.L_587:
        /*0068*/ 	.byte	0x04, 0x17
        /*006a*/ 	.short	(.L_589 - .L_588)
.L_588:
        /*006c*/ 	.word	0x00000000
        /*0070*/ 	.short	0x0002
        /*0072*/ 	.short	0x0010
        /*0074*/ 	.byte	0x00, 0xf0, 0x11, 0x00


	//----- nvinfo : EIATTR_KPARAM_INFO
	.align		4
.L_589:
        /*0078*/ 	.byte	0x04, 0x17
        /*007a*/ 	.short	(.L_591 - .L_590)
.L_590:
        /*007c*/ 	.word	0x00000000
        /*0080*/ 	.short	0x0001
        /*0082*/ 	.short	0x0008
        /*0084*/ 	.byte	0x00, 0xf5, 0x21, 0x00


	//----- nvinfo : EIATTR_KPARAM_INFO
	.align		4
.L_591:
        /*0088*/ 	.byte	0x04, 0x17
        /*008a*/ 	.short	(.L_593 - .L_592)
.L_592:
        /*008c*/ 	.word	0x00000000
        /*0090*/ 	.short	0x0000
        /*0092*/ 	.short	0x0000
        /*0094*/ 	.byte	0x00, 0xf5, 0x21, 0x00


	//----- nvinfo : EIATTR_SPARSE_MMA_MASK
	.align		4
.L_593:
        /*0098*/ 	.byte	0x03, 0x50
        /*009a*/ 	.short	0x0000


	//----- nvinfo : EIATTR_MAXREG_COUNT
	.align		4
        /*009c*/ 	.byte	0x03, 0x1b
        /*009e*/ 	.short	0x00ff


	//----- nvinfo : EIATTR_MERCURY_ISA_VERSION
	.align		4
        /*00a0*/ 	.byte	0x03, 0x5f
        /*00a2*/ 	.short	0x0101


	//----- nvinfo : EIATTR_VRC_CTA_INIT_COUNT
	.align		4
        /*00a4*/ 	.byte	0x02, 0x4a
	.zero		1
	.zero		1


	//----- nvinfo : EIATTR_EXIT_INSTR_OFFSETS
	.align		4
        /*00a8*/ 	.byte	0x04, 0x1c
        /*00aa*/ 	.short	(.L_595 - .L_594)


	//   ....[0]....
.L_594:
        /*00ac*/ 	.word	0x000000a0


	//   ....[1]....
        /*00b0*/ 	.word	0x000001a0


	//   ....[2]....
        /*00b4*/ 	.word	0x00000ba0


	//----- nvinfo : EIATTR_CRS_STACK_SIZE
	.align		4
.L_595:
        /*00b8*/ 	.byte	0x04, 0x1e
        /*00ba*/ 	.short	(.L_597 - .L_596)
.L_596:
        /*00bc*/ 	.word	0x00000000


	//----- nvinfo : EIATTR_CBANK_PARAM_SIZE
	.align		4
.L_597:
        /*00c0*/ 	.byte	0x03, 0x19
        /*00c2*/ 	.short	0x0038


	//----- nvinfo : EIATTR_PARAM_CBANK
	.align		4
        /*00c4*/ 	.byte	0x04, 0x0a
        /*00c6*/ 	.short	(.L_599 - .L_598)
	.align		4
.L_598:
        /*00c8*/ 	.word	index@(.nv.constant0._Z10cu3_kernelPhP17curandStateXORWOWiiiiddd)
        /*00cc*/ 	.short	0x0380
        /*00ce*/ 	.short	0x0038


	//----- nvinfo : EIATTR_SW_WAR
	.align		4
.L_599:
        /*00d0*/ 	.byte	0x04, 0x36
        /*00d2*/ 	.short	(.L_601 - .L_600)
.L_600:
        /*00d4*/ 	.word	0x00000008
.L_601:


//--------------------- .nv.info._Z9cx_kernelPhiiii --------------------------
	.section	.nv.info._Z9cx_kernelPhiiii,"",@"SHT_CUDA_INFO"
	.sectionflags	@""
	.align	4


	//----- nvinfo : EIATTR_CUDA_API_VERSION
	.align		4
        /*0000*/ 	.byte	0x04, 0x37
        /*0002*/ 	.short	(.L_603 - .L_602)
.L_602:
        /*0004*/ 	.word	0x00000082


	//----- nvinfo : EIATTR_KPARAM_INFO
	.align		4
.L_603:
        /*0008*/ 	.byte	0x04, 0x17
        /*000a*/ 	.short	(.L_605 - .L_604)
.L_604:
        /*000c*/ 	.word	0x00000000
        /*0010*/ 	.short	0x0004
        /*0012*/ 	.short	0x0014
        /*0014*/ 	.byte	0x00, 0xf0, 0x11, 0x00


	//----- nvinfo : EIATTR_KPARAM_INFO
	.align		4
.L_605:
        /*0018*/ 	.byte	0x04, 0x17
        /*001a*/ 	.short	(.L_607 - .L_606)
.L_606:
        /*001c*/ 	.word	0x00000000
        /*0020*/ 	.short	0x0003
        /*0022*/ 	.short	0x0010
        /*0024*/ 	.byte	0x00, 0xf0, 0x11, 0x00


	//----- nvinfo : EIATTR_KPARAM_INFO
	.align		4
.L_607:
        /*0028*/ 	.byte	0x04, 0x17
        /*002a*/ 	.short	(.L_609 - .L_608)
.L_608:
        /*002c*/ 	.word	0x00000000
        /*0030*/ 	.short	0x0002
        /*0032*/ 	.short	0x000c
        /*0034*/ 	.byte	0x00, 0xf0, 0x11, 0x00


	//----- nvinfo : EIATTR_KPARAM_INFO
	.align		4
.L_609:
        /*0038*/ 	.byte	0x04, 0x17
        /*003a*/ 	.short	(.L_611 - .L_610)
.L_610:
        /*003c*/ 	.word	0x00000000
        /*0040*/ 	.short	0x0001
        /*0042*/ 	.short	0x0008
        /*0044*/ 	.byte	0x00, 0xf0, 0x11, 0x00


	//----- nvinfo : EIATTR_KPARAM_INFO
	.align		4
.L_611:
        /*0048*/ 	.byte	0x04, 0x17
        /*004a*/ 	.short	(.L_613 - .L_612)
.L_612:
        /*004c*/ 	.word	0x00000000
        /*0050*/ 	.short	0x0000
        /*0052*/ 	.short	0x0000
        /*0054*/ 	.byte	0x00, 0xf5, 0x21, 0x00


	//----- nvinfo : EIATTR_SPARSE_MMA_MASK
	.align		4
.L_613:
        /*0058*/ 	.byte	0x03, 0x50
        /*005a*/ 	.short	0x0000


	//----- nvinfo : EIATTR_MAXREG_COUNT
	.align		4
        /*005c*/ 	.byte	0x03, 0x1b
        /*005e*/ 	.short	0x00ff


	//----- nvinfo : EIATTR_MERCURY_ISA_VERSION
	.align		4
        /*0060*/ 	.byte	0x03, 0x5f
        /*0062*/ 	.short	0x0101


	//----- nvinfo : EIATTR_VRC_CTA_INIT_COUNT
	.align		4
        /*0064*/ 	.byte	0x02, 0x4a
	.zero		1
	.zero		1


	//----- nvinfo : EIATTR_EXIT_INSTR_OFFSETS
	.align		4
        /*0068*/ 	.byte	0x04, 0x1c
        /*006a*/ 	.short	(.L_615 - .L_614)


	//   ....[0]....
.L_614:
        /*006c*/ 	.word	0x00000070


	//   ....[1]....
        /*0070*/ 	.word	0x00000250


	//----- nvinfo : EIATTR_CBANK_PARAM_SIZE
	.align		4
.L_615:
        /*0074*/ 	.byte	0x03, 0x19
        /*0076*/ 	.short	0x0018


	//----- nvinfo : EIATTR_PARAM_CBANK
	.align		4
        /*0078*/ 	.byte	0x04, 0x0a
        /*007a*/ 	.short	(.L_617 - .L_616)
	.align		4
.L_616:
        /*007c*/ 	.word	index@(.nv.constant0._Z9cx_kernelPhiiii)
        /*0080*/ 	.short	0x0380
        /*0082*/ 	.short	0x0018


	//----- nvinfo : EIATTR_SW_WAR
	.align		4
.L_617:
        /*0084*/ 	.byte	0x04, 0x36
        /*0086*/ 	.short	(.L_619 - .L_618)
.L_618:
        /*0088*/ 	.word	0x00000008
.L_619:


//--------------------- .nv.info._Z9u3_kernelPhP17curandStateXORWOWP7double2iiidddS2_ --------------------------
	.section	.nv.info._Z9u3_kernelPhP17curandStateXORWOWP7double2iiidddS2_,"",@"SHT_CUDA_INFO"
	.sectionflags	@""
	.align	4


	//----- nvinfo : EIATTR_CUDA_API_VERSION
	.align		4
        /*0000*/ 	.byte	0x04, 0x37
        /*0002*/ 	.short	(.L_621 - .L_620)
.L_620:
        /*0004*/ 	.word	0x00000082


	//----- nvinfo : EIATTR_KPARAM_INFO
	.align		4
.L_621:
        /*0008*/ 	.byte	0x04, 0x17
        /*000a*/ 	.short	(.L_623 - .L_622)
.L_622:
        /*000c*/ 	.word	0x00000000
        /*0010*/ 	.short	0x0009
        /*0012*/ 	.short	0x0040
        /*0014*/ 	.byte	0x00, 0xf0, 0x41, 0x00


	//----- nvinfo : EIATTR_KPARAM_INFO
	.align		4
.L_623:
        /*0018*/ 	.byte	0x04, 0x17
        /*001a*/ 	.short	(.L_625 - .L_624)
.L_624:
        /*001c*/ 	.word	0x00000000
        /*0020*/ 	.short	0x0008
        /*0022*/ 	.short	0x0038
        /*0024*/ 	.byte	0x00, 0xf0, 0x21, 0x00


	//----- nvinfo : EIATTR_KPARAM_INFO
	.align		4
.L_625:
        /*0028*/ 	.byte	0x04, 0x17
        /*002a*/ 	.short	(.L_627 - .L_626)
.L_626:
        /*002c*/ 	.word	0x00000000
        /*0030*/ 	.short	0x0007
        /*0032*/ 	.short	0x0030
        /*0034*/ 	.byte	0x00, 0xf0, 0x21, 0x00


	//----- nvinfo : EIATTR_KPARAM_INFO
	.align		4
.L_627:
        /*0038*/ 	.byte	0x04, 0x17
        /*003a*/ 	.short	(.L_629 - .L_628)
.L_628:
        /*003c*/ 	.word	0x00000000
        /*0040*/ 	.short	0x0006
        /*0042*/ 	.short	0x0028
        /*0044*/ 	.byte	0x00, 0xf0, 0x21, 0x00


	//----- nvinfo : EIATTR_KPARAM_INFO
	.align		4
.L_629:
        /*0048*/ 	.byte	0x04, 0x17
        /*004a*/ 	.short	(.L_631 - .L_630)
.L_630:
        /*004c*/ 	.word	0x00000000
        /*0050*/ 	.short	0x0005
        /*0052*/ 	.short	0x0020
        /*0054*/ 	.byte	0x00, 0xf0, 0x11, 0x00


	//----- nvinfo : EIATTR_KPARAM_INFO
	.align		4
.L_631:
        /*0058*/ 	.byte	0x04, 0x17
        /*005a*/ 	.short	(.L_633 - .L_632)
.L_632:
        /*005c*/ 	.word	0x00000000
        /*0060*/ 	.short	0x0004
        /*0062*/ 	.short	0x001c
        /*0064*/ 	.byte	0x00, 0xf0, 0x11, 0x00


	//----- nvinfo : EIATTR_KPARAM_INFO
	.align		4
.L_633:
        /*0068*/ 	.byte	0x04, 0x17
        /*006a*/ 	.short	(.L_635 - .L_634)
.L_634:
        /*006c*/ 	.word	0x00000000
        /*0070*/ 	.short	0x0003
        /*0072*/ 	.short	0x0018
        /*0074*/ 	.byte	0x00, 0xf0, 0x11, 0x00


	//----- nvinfo : EIATTR_KPARAM_INFO
	.align		4
.L_635:
        /*0078*/ 	.byte	0x04, 0x17
        /*007a*/ 	.short	(.L_637 - .L_636)
.L_636:
        /*007c*/ 	.word	0x00000000
        /*0080*/ 	.short	0x0002
        /*0082*/ 	.short	0x0010
        /*0084*/ 	.byte	0x00, 0xf5, 0x21, 0x00


	//----- nvinfo : EIATTR_KPARAM_INFO
	.align		4
.L_637:
        /*0088*/ 	.byte	0x04, 0x17
        /*008a*/ 	.short	(.L_639 - .L_638)
.L_638:
        /*008c*/ 	.word	0x00000000
        /*0090*/ 	.short	0x0001
        /*0092*/ 	.short	0x0008
        /*0094*/ 	.byte	0x00, 0xf5, 0x21, 0x00


	//----- nvinfo : EIATTR_KPARAM_INFO
	.align		4
.L_639:
        /*0098*/ 	.byte	0x04, 0x17
        /*009a*/ 	.short	(.L_641 - .L_640)
.L_640:
        /*009c*/ 	.word	0x00000000
        /*00a0*/ 	.short	0x0000
        /*00a2*/ 	.short	0x0000
        /*00a4*/ 	.byte	0x00, 0xf5, 0x21, 0x00


	//----- nvinfo : EIATTR_SPARSE_MMA_MASK
	.align		4
.L_641:
        /*00a8*/ 	.byte	0x03, 0x50
        /*00aa*/ 	.short	0x0000


	//----- nvinfo : EIATTR_MAXREG_COUNT
	.align		4
        /*00ac*/ 	.byte	0x03, 0x1b
        /*00ae*/ 	.short	0x00ff


	//----- nvinfo : EIATTR_MERCURY_ISA_VERSION
	.align		4
        /*00b0*/ 	.byte	0x03, 0x5f
        /*00b2*/ 	.short	0x0101


	//----- nvinfo : EIATTR_VRC_CTA_INIT_COUNT
	.align		4
        /*00b4*/ 	.byte	0x02, 0x4a
	.zero		1
	.zero		1


	//----- nvinfo : EIATTR_EXIT_INSTR_OFFSETS
	.align		4
        /*00b8*/ 	.byte	0x04, 0x1c
        /*00ba*/ 	.short	(.L_643 - .L_642)


	//   ....[0]....
.L_642:
        /*00bc*/ 	.word	0x00000080


	//   ....[1]....
        /*00c0*/ 	.word	0x00002290


	//----- nvinfo : EIATTR_CRS_STACK_SIZE
	.align		4
.L_643:
        /*00c4*/ 	.byte	0x04, 0x1e
        /*00c6*/ 	.short	(.L_645 - .L_644)
.L_644:
        /*00c8*/ 	.word	0x00000000


	//----- nvinfo : EIATTR_CBANK_PARAM_SIZE
	.align		4
.L_645:
        /*00cc*/ 	.byte	0x03, 0x19
        /*00ce*/ 	.short	0x0050


	//----- nvinfo : EIATTR_PARAM_CBANK
	.align		4
        /*00d0*/ 	.byte	0x04, 0x0a
        /*00d2*/ 	.short	(.L_647 - .L_646)
	.align		4
.L_646:
        /*00d4*/ 	.word	index@(.nv.constant0._Z9u3_kernelPhP17curandStateXORWOWP7double2iiidddS2_)
        /*00d8*/ 	.short	0x0380
        /*00da*/ 	.short	0x0050


	//----- nvinfo : EIATTR_SW_WAR
	.align		4
.L_647:
        /*00dc*/ 	.byte	0x04, 0x36
        /*00de*/ 	.short	(.L_649 - .L_648)
.L_648:
        /*00e0*/ 	.word	0x00000008
.L_649:


//--------------------- .nv.info._Z13u3_kernel_oldPhP17curandStateXORWOWiiiddd --------------------------
	.section	.nv.info._Z13u3_kernel_oldPhP17curandStateXORWOWiiiddd,"",@"SHT_CUDA_INFO"
	.sectionflags	@""
	.align	4


	//----- nvinfo : EIATTR_CUDA_API_VERSION
	.align		4
        /*0000*/ 	.byte	0x04, 0x37
        /*0002*/ 	.short	(.L_651 - .L_650)
.L_650:
        /*0004*/ 	.word	0x00000082


	//----- nvinfo : EIATTR_KPARAM_INFO
	.align		4
.L_651:
        /*0008*/ 	.byte	0x04, 0x17
        /*000a*/ 	.short	(.L_653 - .L_652)
.L_652:
        /*000c*/ 	.word	0x00000000
        /*0010*/ 	.short	0x0007
        /*0012*/ 	.short	0x0030
        /*0014*/ 	.byte	0x00, 0xf0, 0x21, 0x00


	//----- nvinfo : EIATTR_KPARAM_INFO
	.align		4
.L_653:
        /*0018*/ 	.byte	0x04, 0x17
        /*001a*/ 	.short	(.L_655 - .L_654)
.L_654:
        /*001c*/ 	.word	0x00000000
        /*0020*/ 	.short	0x0006
        /*0022*/ 	.short	0x0028
        /*0024*/ 	.byte	0x00, 0xf0, 0x21, 0x00


	//----- nvinfo : EIATTR_KPARAM_INFO
	.align		4
.L_655:
        /*0028*/ 	.byte	0x04, 0x17
        /*002a*/ 	.short	(.L_657 - .L_656)
.L_656:
        /*002c*/ 	.word	0x00000000
        /*0030*/ 	.short	0x0005
        /*0032*/ 	.short	0x0020
        /*0034*/ 	.byte	0x00, 0xf0, 0x21, 0x00


	//----- nvinfo : EIATTR_KPARAM_INFO
	.align		4
.L_657:
        /*0038*/ 	.byte	0x04, 0x17
        /*003a*/ 	.short	(.L_659 - .L_658)
.L_658:
        /*003c*/ 	.word	0x00000000
        /*0040*/ 	.short	0x0004
        /*0042*/ 	.short	0x0018
        /*0044*/ 	.byte	0x00, 0xf0, 0x11, 0x00


	//----- nvinfo : EIATTR_KPARAM_INFO
	.align		4
.L_659:
        /*0048*/ 	.byte	0x04, 0x17
        /*004a*/ 	.short	(.L_661 - .L_660)
.L_660:
        /*004c*/ 	.word	0x00000000
        /*0050*/ 	.short	0x0003
        /*0052*/ 	.short	0x0014
        /*0054*/ 	.byte	0x00, 0xf0, 0x11, 0x00


	//----- nvinfo : EIATTR_KPARAM_INFO
	.align		4
.L_661:
        /*0058*/ 	.byte	0x04, 0x17
        /*005a*/ 	.short	(.L_663 - .L_662)
.L_662:
        /*005c*/ 	.word	0x00000000
        /*0060*/ 	.short	0x0002
        /*0062*/ 	.short	0x0010
        /*0064*/ 	.byte	0x00, 0xf0, 0x11, 0x00


	//----- nvinfo : EIATTR_KPARAM_INFO
	.align		4
.L_663:
        /*0068*/ 	.byte	0x04, 0x17
        /*006a*/ 	.short	(.L_665 - .L_664)
.L_664:
        /*006c*/ 	.word	0x00000000
        /*0070*/ 	.short	0x0001
        /*0072*/ 	.short	0x0008
        /*0074*/ 	.byte	0x00, 0xf5, 0x21, 0x00


	//----- nvinfo : EIATTR_KPARAM_INFO
	.align		4
.L_665:
        /*0078*/ 	.byte	0x04, 0x17
        /*007a*/ 	.short	(.L_667 - .L_666)
.L_666:
        /*007c*/ 	.word	0x00000000
        /*0080*/ 	.short	0x0000
        /*0082*/ 	.short	0x0000
        /*0084*/ 	.byte	0x00, 0xf5, 0x21, 0x00


	//----- nvinfo : EIATTR_SPARSE_MMA_MASK
	.align		4
.L_667:
        /*0088*/ 	.byte	0x03, 0x50
        /*008a*/ 	.short	0x0000


	//----- nvinfo : EIATTR_MAXREG_COUNT
	.align		4
        /*008c*/ 	.byte	0x03, 0x1b
        /*008e*/ 	.short	0x00ff


	//----- nvinfo : EIATTR_MERCURY_ISA_VERSION
	.align		4
        /*0090*/ 	.byte	0x03, 0x5f
        /*0092*/ 	.short	0x0101


	//----- nvinfo : EIATTR_VRC_CTA_INIT_COUNT
	.align		4
        /*0094*/ 	.byte	0x02, 0x4a
	.zero		1
	.zero		1


	//----- nvinfo : EIATTR_EXIT_INSTR_OFFSETS
	.align		4
        /*0098*/ 	.byte	0x04, 0x1c
        /*009a*/ 	.short	(.L_669 - .L_668)


	//   ....[0]....
.L_668:
        /*009c*/ 	.word	0x000000a0


	//   ....[1]....
        /*00a0*/ 	.word	0x00000b00


	//----- nvinfo : EIATTR_CRS_STACK_SIZE
	.align		4
.L_669:
        /*00a4*/ 	.byte	0x04, 0x1e
        /*00a6*/ 	.short	(.L_671 - .L_670)
.L_670:
        /*00a8*/ 	.word	0x00000000


	//----- nvinfo : EIATTR_CBANK_PARAM_SIZE
	.align		4
.L_671:
        /*00ac*/ 	.byte	0x03, 0x19
        /*00ae*/ 	.short	0x0038


	//----- nvinfo : EIATTR_PARAM_CBANK
	.align		4
        /*00b0*/ 	.byte	0x04, 0x0a
        /*00b2*/ 	.short	(.L_673 - .L_672)
	.align		4
.L_672:
        /*00b4*/ 	.word	index@(.nv.constant0._Z13u3_kernel_oldPhP17curandStateXORWOWiiiddd)
        /*00b8*/ 	.short	0x0380
        /*00ba*/ 	.short	0x0038


	//----- nvinfo : EIATTR_SW_WAR
	.align		4
.L_673:
        /*00bc*/ 	.byte	0x04, 0x36
        /*00be*/ 	.short	(.L_675 - .L_674)
.L_674:
        /*00c0*/ 	.word	0x00000008
.L_675:


//--------------------- .nv.info._Z8x_kernelPhiii --------------------------
	.section	.nv.info._Z8x_kernelPhiii,"",@"SHT_CUDA_INFO"
	.sectionflags	@""
	.align	4


	//----- nvinfo : EIATTR_CUDA_API_VERSION
	.align		4
        /*0000*/ 	.byte	0x04, 0x37
        /*0002*/ 	.short	(.L_677 - .L_676)
.L_676:
        /*0004*/ 	.word	0x00000082


	//----- nvinfo : EIATTR_KPARAM_INFO
	.align		4
.L_677:
        /*0008*/ 	.byte	0x04, 0x17
        /*000a*/ 	.short	(.L_679 - .L_678)
.L_678:
        /*000c*/ 	.word	0x00000000
        /*0010*/ 	.short	0x0003
        /*0012*/ 	.short	0x0010
        /*0014*/ 	.byte	0x00, 0xf0, 0x11, 0x00


	//----- nvinfo : EIATTR_KPARAM_INFO
	.align		4
.L_679:
        /*0018*/ 	.byte	0x04, 0x17
        /*001a*/ 	.short	(.L_681 - .L_680)
.L_680:
        /*001c*/ 	.word	0x00000000
        /*0020*/ 	.short	0x0002
        /*0022*/ 	.short	0x000c
        /*0024*/ 	.byte	0x00, 0xf0, 0x11, 0x00


	//----- nvinfo : EIATTR_KPARAM_INFO
	.align		4
.L_681:
        /*0028*/ 	.byte	0x04, 0x17
        /*002a*/ 	.short	(.L_683 - .L_682)
.L_682:
        /*002c*/ 	.word	0x00000000
        /*0030*/ 	.short	0x0001
        /*0032*/ 	.short	0x0008
        /*0034*/ 	.byte	0x00, 0xf0, 0x11, 0x00


	//----- nvinfo : EIATTR_KPARAM_INFO
	.align		4
.L_683:
        /*0038*/ 	.byte	0x04, 0x17
        /*003a*/ 	.short	(.L_685 - .L_684)
.L_684:
        /*003c*/ 	.word	0x00000000
        /*0040*/ 	.short	0x0000
        /*0042*/ 	.short	0x0000
        /*0044*/ 	.byte	0x00, 0xf5, 0x21, 0x00


	//----- nvinfo : EIATTR_SPARSE_MMA_MASK
	.align		4
.L_685:
        /*0048*/ 	.byte	0x03, 0x50
        /*004a*/ 	.short	0x0000


	//----- nvinfo : EIATTR_MAXREG_COUNT
	.align		4
        /*004c*/ 	.byte	0x03, 0x1b
        /*004e*/ 	.short	0x00ff


	//----- nvinfo : EIATTR_MERCURY_ISA_VERSION
	.align		4
        /*0050*/ 	.byte	0x03, 0x5f
        /*0052*/ 	.short	0x0101


	//----- nvinfo : EIATTR_VRC_CTA_INIT_COUNT
	.align		4
        /*0054*/ 	.byte	0x02, 0x4a
	.zero		1
	.zero		1


	//----- nvinfo : EIATTR_EXIT_INSTR_OFFSETS
	.align		4
        /*0058*/ 	.byte	0x04, 0x1c
        /*005a*/ 	.short	(.L_687 - .L_686)


	//   ....[0]....
.L_686:
        /*005c*/ 	.word	0x00000070


	//   ....[1]....
        /*0060*/ 	.word	0x000001e0


	//----- nvinfo : EIATTR_CBANK_PARAM_SIZE
	.align		4
.L_687:
        /*0064*/ 	.byte	0x03, 0x19
        /*0066*/ 	.short	0x0014


	//----- nvinfo : EIATTR_PARAM_CBANK
	.align		4
        /*0068*/ 	.byte	0x04, 0x0a
        /*006a*/ 	.short	(.L_689 - .L_688)
	.align		4
.L_688:
        /*006c*/ 	.word	index@(.nv.constant0._Z8x_kernelPhiii)
        /*0070*/ 	.short	0x0380
        /*0072*/ 	.short	0x0014


	//----- nvinfo : EIATTR_SW_WAR
	.align		4
.L_689:
        /*0074*/ 	.byte	0x04, 0x36
        /*0076*/ 	.short	(.L_691 - .L_690)
.L_690:
        /*0078*/ 	.word	0x00000008
.L_691:


//--------------------- .nv.info._Z18init_weight_kernelP7double2i --------------------------
	.section	.nv.info._Z18init_weight_kernelP7double2i,"",@"SHT_CUDA_INFO"
	.sectionflags	@""
	.align	4


	//----- nvinfo : EIATTR_CUDA_API_VERSION
	.align		4
        /*0000*/ 	.byte	0x04, 0x37
        /*0002*/ 	.short	(.L_693 - .L_692)
.L_692:
        /*0004*/ 	.word	0x00000082


	//----- nvinfo : EIATTR_KPARAM_INFO
	.align		4
.L_693:
        /*0008*/ 	.byte	0x04, 0x17
        /*000a*/ 	.short	(.L_695 - .L_694)
.L_694:
        /*000c*/ 	.word	0x00000000
        /*0010*/ 	.short	0x0001
        /*0012*/ 	.short	0x0008
        /*0014*/ 	.byte	0x00, 0xf0, 0x11, 0x00


	//----- nvinfo : EIATTR_KPARAM_INFO
	.align		4
.L_695:
        /*0018*/ 	.byte	0x04, 0x17
        /*001a*/ 	.short	(.L_697 - .L_696)
.L_696:
        /*001c*/ 	.word	0x00000000
        /*0020*/ 	.short	0x0000
        /*0022*/ 	.short	0x0000
        /*0024*/ 	.byte	0x00, 0xf5, 0x21, 0x00


	//----- nvinfo : EIATTR_SPARSE_MMA_MASK
	.align		4
.L_697:
        /*0028*/ 	.byte	0x03, 0x50
        /*002a*/ 	.short	0x0000


	//----- nvinfo : EIATTR_MAXREG_COUNT
	.align		4
        /*002c*/ 	.byte	0x03, 0x1b
        /*002e*/ 	.short	0x00ff


	//----- nvinfo : EIATTR_MERCURY_ISA_VERSION
	.align		4
        /*0030*/ 	.byte	0x03, 0x5f
        /*0032*/ 	.short	0x0101


	//----- nvinfo : EIATTR_VRC_CTA_INIT_COUNT
	.align		4
        /*0034*/ 	.byte	0x02, 0x4a
	.zero		1
	.zero		1


	//----- nvinfo : EIATTR_EXIT_INSTR_OFFSETS
	.align		4
        /*0038*/ 	.byte	0x04, 0x1c
        /*003a*/ 	.short	(.L_699 - .L_698)


	//   ....[0]....
.L_698:
        /*003c*/ 	.word	0x00000070


	//   ....[1]....
        /*0040*/ 	.word	0x000000f0


	//----- nvinfo : EIATTR_CBANK_PARAM_SIZE
	.align		4
.L_699:
        /*0044*/ 	.byte	0x03, 0x19
        /*0046*/ 	.short	0x000c


	//----- nvinfo : EIATTR_PARAM_CBANK
	.align		4
        /*0048*/ 	.byte	0x04, 0x0a
        /*004a*/ 	.short	(.L_701 - .L_700)
	.align		4
.L_700:
        /*004c*/ 	.word	index@(.nv.constant0._Z18init_weight_kernelP7double2i)
        /*0050*/ 	.short	0x0380
        /*0052*/ 	.short	0x000c


	//----- nvinfo : EIATTR_SW_WAR
	.align		4
.L_701:
        /*0054*/ 	.byte	0x04, 0x36
        /*0056*/ 	.short	(.L_703 - .L_702)
.L_702:
        /*0058*/ 	.word	0x00000008
.L_703:


//--------------------- .nv.info._Z18init_curand_kernelP17curandStateXORWOWiy --------------------------
	.section	.nv.info._Z18init_curand_kernelP17curandStateXORWOWiy,"",@"SHT_CUDA_INFO"
	.sectionflags	@""
	.align	4


	//----- nvinfo : EIATTR_CUDA_API_VERSION
	.align		4
        /*0000*/ 	.byte	0x04, 0x37
        /*0002*/ 	.short	(.L_705 - .L_704)
.L_704:
        /*0004*/ 	.word	0x00000082


	//----- nvinfo : EIATTR_KPARAM_INFO
	.align		4
.L_705:
        /*0008*/ 	.byte	0x04, 0x17
        /*000a*/ 	.short	(.L_707 - .L_706)
.L_706:
        /*000c*/ 	.word	0x00000000
        /*0010*/ 	.short	0x0002
        /*0012*/ 	.short	0x0010
        /*0014*/ 	.byte	0x00, 0xf0, 0x21, 0x00


	//----- nvinfo : EIATTR_KPARAM_INFO
	.align		4
.L_707:
        /*0018*/ 	.byte	0x04, 0x17
        /*001a*/ 	.short	(.L_709 - .L_708)
.L_708:
        /*001c*/ 	.word	0x00000000
        /*0020*/ 	.short	0x0001
        /*0022*/ 	.short	0x0008
        /*0024*/ 	.byte	0x00, 0xf0, 0x11, 0x00


	//----- nvinfo : EIATTR_KPARAM_INFO
	.align		4
.L_709:
        /*0028*/ 	.byte	0x04, 0x17
        /*002a*/ 	.short	(.L_711 - .L_710)
.L_710:
        /*002c*/ 	.word	0x00000000
        /*0030*/ 	.short	0x0000
        /*0032*/ 	.short	0x0000
        /*0034*/ 	.byte	0x00, 0xf5, 0x21, 0x00


	//----- nvinfo : EIATTR_SPARSE_MMA_MASK
	.align		4
.L_711:
        /*0038*/ 	.byte	0x03, 0x50
        /*003a*/ 	.short	0x0000


	//----- nvinfo : EIATTR_MAXREG_COUNT
	.align		4
        /*003c*/ 	.byte	0x03, 0x1b
        /*003e*/ 	.short	0x00ff


	//----- nvinfo : EIATTR_MERCURY_ISA_VERSION
	.align		4
        /*0040*/ 	.byte	0x03, 0x5f
        /*0042*/ 	.short	0x0101


	//----- nvinfo : EIATTR_VRC_CTA_INIT_COUNT
	.align		4
        /*0044*/ 	.byte	0x02, 0x4a
	.zero		1
	.zero		1


	//----- nvinfo : EIATTR_EXIT_INSTR_OFFSETS
	.align		4
        /*0048*/ 	.byte	0x04, 0x1c
        /*004a*/ 	.short	(.L_713 - .L_712)


	//   ....[0]....
.L_712:
        /*004c*/ 	.word	0x00000070


	//   ....[1]....
        /*0050*/ 	.word	0x00000f00


	//----- nvinfo : EIATTR_CRS_STACK_SIZE
	.align		4
.L_713:
        /*0054*/ 	.byte	0x04, 0x1e
        /*0056*/ 	.short	(.L_715 - .L_714)
.L_714:
        /*0058*/ 	.word	0x00000000


	//----- nvinfo : EIATTR_CBANK_PARAM_SIZE
	.align		4
.L_715:
        /*005c*/ 	.byte	0x03, 0x19
        /*005e*/ 	.short	0x0018


	//----- nvinfo : EIATTR_PARAM_CBANK
	.align		4
        /*0060*/ 	.byte	0x04, 0x0a
        /*0062*/ 	.short	(.L_717 - .L_716)
	.align		4
.L_716:
        /*0064*/ 	.word	index@(.nv.constant0._Z18init_curand_kernelP17curandStateXORWOWiy)
        /*0068*/ 	.short	0x0380
        /*006a*/ 	.short	0x0018


	//----- nvinfo : EIATTR_SW_WAR
	.align		4
.L_717:
        /*006c*/ 	.byte	0x04, 0x36
        /*006e*/ 	.short	(.L_719 - .L_718)
.L_718:
        /*0070*/ 	.word	0x00000008
.L_719:


//--------------------- .nv.callgraph             --------------------------
	.section	.nv.callgraph,"",@"SHT_CUDA_CALLGRAPH"
	.align	4
	.sectionentsize	8
	.align		4
        /*0000*/ 	.word	0x00000000
	.align		4
        /*0004*/ 	.word	0xffffffff
	.align		4
        /*0008*/ 	.word	0x00000000
	.align		4
        /*000c*/ 	.word	0xfffffffe
	.align		4
        /*0010*/ 	.word	0x00000000
	.align		4
        /*0014*/ 	.word	0xfffffffd
	.align		4
        /*0018*/ 	.word	0x00000000
	.align		4
        /*001c*/ 	.word	0xfffffffc


//--------------------- .nv.constant4             --------------------------
	.section	.nv.constant4,"a",@progbits
	.align	8
	.align		8
.nv.constant4:
        /*0000*/ 	.dword	precalc_xorwow_matrix
	.align		8
        /*0008*/ 	.dword	precalc_xorwow_offset_matrix
	.align		8
        /*0010*/ 	.dword	mrg32k3aM1
	.align		8
        /*0018*/ 	.dword	mrg32k3aM2
	.align		8
        /*0020*/ 	.dword	mrg32k3aM1SubSeq
	.align		8
        /*0028*/ 	.dword	mrg32k3aM2SubSeq
	.align		8
        /*0030*/ 	.dword	mrg32k3aM1Seq
	.align		8
        /*0038*/ 	.dword	mrg32k3aM2Seq
	.align		8
        /*0040*/ 	.dword	_ZN34_INTERNAL_49ebc077_4_k_cu_b81526594cuda3std3__45__cpo5beginE
	.align		8
        /*0048*/ 	.dword	_ZN34_INTERNAL_49ebc077_4_k_cu_b81526594cuda3std3__45__cpo3endE
	.align		8
        /*0050*/ 	.dword	_ZN34_INTERNAL_49ebc077_4_k_cu_b81526594cuda3std3__45__cpo6cbeginE
	.align		8
        /*0058*/ 	.dword	_ZN34_INTERNAL_49ebc077_4_k_cu_b81526594cuda3std3__45__cpo4cendE
	.align		8
        /*0060*/ 	.dword	_ZN34_INTERNAL_49ebc077_4_k_cu_b81526594cuda3std3__45__cpo6rbeginE
	.align		8
        /*0068*/ 	.dword	_ZN34_INTERNAL_49ebc077_4_k_cu_b81526594cuda3std3__45__cpo4rendE
	.align		8
        /*0070*/ 	.dword	_ZN34_INTERNAL_49ebc077_4_k_cu_b81526594cuda3std3__45__cpo7crbeginE
	.align		8
        /*0078*/ 	.dword	_ZN34_INTERNAL_49ebc077_4_k_cu_b81526594cuda3std3__45__cpo5crendE
	.align		8
        /*0080*/ 	.dword	_ZN34_INTERNAL_49ebc077_4_k_cu_b81526594cuda3std3__436_GLOBAL__N__49ebc077_4_k_cu_b81526596ignoreE
	.align		8
        /*0088*/ 	.dword	_ZN34_INTERNAL_49ebc077_4_k_cu_b81526594cuda3std3__419piecewise_constructE
	.align		8
        /*0090*/ 	.dword	_ZN34_INTERNAL_49ebc077_4_k_cu_b81526594cuda3std3__48in_placeE
	.align		8
        /*0098*/ 	.dword	_ZN34_INTERNAL_49ebc077_4_k_cu_b81526594cuda3std3__420unreachable_sentinelE
	.align		8
        /*00a0*/ 	.dword	_ZN34_INTERNAL_49ebc077_4_k_cu_b81526594cuda3std3__47nulloptE
	.align		8
        /*00a8*/ 	.dword	_ZN34_INTERNAL_49ebc077_4_k_cu_b81526594cuda3std3__48unexpectE
	.align		8
        /*00b0*/ 	.dword	_ZN34_INTERNAL_49ebc077_4_k_cu_b81526594cuda3std6ranges3__45__cpo4swapE
	.align		8
        /*00b8*/ 	.dword	_ZN34_INTERNAL_49ebc077_4_k_cu_b81526594cuda3std6ranges3__45__cpo9iter_moveE
	.align		8
        /*00c0*/ 	.dword	_ZN34_INTERNAL_49ebc077_4_k_cu_b81526594cuda3std6ranges3__45__cpo5beginE
	.align		8
        /*00c8*/ 	.dword	_ZN34_INTERNAL_49ebc077_4_k_cu_b81526594cuda3std6ranges3__45__cpo3endE
	.align		8
        /*00d0*/ 	.dword	_ZN34_INTERNAL_49ebc077_4_k_cu_b81526594cuda3std6ranges3__45__cpo6cbeginE
	.align		8
        /*00d8*/ 	.dword	_ZN34_INTERNAL_49ebc077_4_k_cu_b81526594cuda3std6ranges3__45__cpo4cendE
	.align		8
        /*00e0*/ 	.dword	_ZN34_INTERNAL_49ebc077_4_k_cu_b81526594cuda3std6ranges3__45__cpo7advanceE
	.align		8
        /*00e8*/ 	.dword	_ZN34_INTERNAL_49ebc077_4_k_cu_b81526594cuda3std6ranges3__45__cpo9iter_swapE
	.align		8
        /*00f0*/ 	.dword	_ZN34_INTERNAL_49ebc077_4_k_cu_b81526594cuda3std6ranges3__45__cpo4nextE
	.align		8
        /*00f8*/ 	.dword	_ZN34_INTERNAL_49ebc077_4_k_cu_b81526594cuda3std6ranges3__45__cpo4prevE
	.align		8
        /*0100*/ 	.dword	_ZN34_INTERNAL_49ebc077_4_k_cu_b81526594cuda3std6ranges3__45__cpo4dataE
	.align		8
        /*0108*/ 	.dword	_ZN34_INTERNAL_49ebc077_4_k_cu_b81526594cuda3std6ranges3__45__cpo5cdataE
	.align		8
        /*0110*/ 	.dword	_ZN34_INTERNAL_49ebc077_4_k_cu_b81526594cuda3std6ranges3__45__cpo4sizeE
	.align		8
        /*0118*/ 	.dword	_ZN34_INTERNAL_49ebc077_4_k_cu_b81526594cuda3std6ranges3__45__cpo5ssizeE
	.align		8
        /*0120*/ 	.dword	_ZN34_INTERNAL_49ebc077_4_k_cu_b81526594cuda3std6ranges3__45__cpo8distanceE
	.align		8
        /*0128*/ 	.dword	_ZN34_INTERNAL_49ebc077_4_k_cu_b81526596thrust24THRUST_300001_SM_1000_NS8cuda_cub3parE
	.align		8
        /*0130*/ 	.dword	_ZN34_INTERNAL_49ebc077_4_k_cu_b81526596thrust24THRUST_300001_SM_1000_NS8cuda_cub10par_nosyncE
	.align		8
        /*0138*/ 	.dword	_ZN34_INTERNAL_49ebc077_4_k_cu_b81526596thrust24THRUST_300001_SM_1000_NS6system6detail10sequential3seqE
	.align		8
        /*0140*/ 	.dword	_ZN34_INTERNAL_49ebc077_4_k_cu_b81526596thrust24THRUST_300001_SM_1000_NS6system3cpp3parE
	.align		8
        /*0148*/ 	.dword	_ZN34_INTERNAL_49ebc077_4_k_cu_b81526596thrust24THRUST_300001_SM_1000_NS12placeholders2_1E
	.align		8
        /*0150*/ 	.dword	_ZN34_INTERNAL_49ebc077_4_k_cu_b81526596thrust24THRUST_300001_SM_1000_NS12placeholders2_2E
	.align		8
        /*0158*/ 	.dword	_ZN34_INTERNAL_49ebc077_4_k_cu_b81526596thrust24THRUST_300001_SM_1000_NS12placeholders2_3E
	.align		8
        /*0160*/ 	.dword	_ZN34_INTERNAL_49ebc077_4_k_cu_b81526596thrust24THRUST_300001_SM_1000_NS12placeholders2_4E
	.align		8
        /*0168*/ 	.dword	_ZN34_INTERNAL_49ebc077_4_k_cu_b81526596thrust24THRUST_300001_SM_1000_NS12placeholders2_5E
	.align		8
        /*0170*/ 	.dword	_ZN34_INTERNAL_49ebc077_4_k_cu_b81526596thrust24THRUST_300001_SM_1000_NS12placeholders2_6E
	.align		8
        /*0178*/ 	.dword	_ZN34_INTERNAL_49ebc077_4_k_cu_b81526596thrust24THRUST_300001_SM_1000_NS12placeholders2_7E
	.align		8
        /*0180*/ 	.dword	_ZN34_INTERNAL_49ebc077_4_k_cu_b81526596thrust24THRUST_300001_SM_1000_NS12placeholders2_8E
	.align		8
        /*0188*/ 	.dword	_ZN34_INTERNAL_49ebc077_4_k_cu_b81526596thrust24THRUST_300001_SM_1000_NS12placeholders2_9E
	.align		8
        /*0190*/ 	.dword	_ZN34_INTERNAL_49ebc077_4_k_cu_b81526596thrust24THRUST_300001_SM_1000_NS12placeholders3_10E
	.align		8
        /*0198*/ 	.dword	_ZN34_INTERNAL_49ebc077_4_k_cu_b81526596thrust24THRUST_300001_SM_1000_NS3seqE
	.align		8
        /*01a0*/ 	.dword	_ZN34_INTERNAL_49ebc077_4_k_cu_b81526596thrust24THRUST_300001_SM_1000_NS6deviceE
	.align		8
        /*01a8*/ 	.dword	__cudart_i2opi_d
	.align		8
        /*01b0*/ 	.dword	__cudart_sin_cos_coeffs


//--------------------- .nv.constant3             --------------------------
	.section	.nv.constant3,"a",@progbits
	.align	8
.nv.constant3:
	.type		__cr_lgamma_table,@object
	.size		__cr_lgamma_table,(.L_8 - __cr_lgamma_table)
__cr_lgamma_table:
        /*0000*/ 	.byte	0x00, 0x00, 0x00, 0x00, 0x00, 0x00, 0x00, 0x00, 0x00, 0x00, 0x00, 0x00, 0x00, 0x00, 0x00, 0x00
        /*0010*/ 	.byte	0xef, 0x39, 0xfa, 0xfe, 0x42, 0x2e, 0xe6, 0x3f, 0x02, 0x20, 0x2a, 0xfa, 0x0b, 0xab, 0xfc, 0x3f
        /*0020*/ 	.byte	0xf9, 0x2c, 0x92, 0x7c, 0xa7, 0x6c, 0x09, 0x40, 0xc9, 0x79, 0x44, 0x3c, 0x64, 0x26, 0x13, 0x40
        /*0030*/ 	.byte	0xca, 0x01, 0xcf, 0x3a, 0x27, 0x51, 0x1a, 0x40, 0x30, 0xcc, 0x2d, 0xf3, 0xe1, 0x0c, 0x21, 0x40
        /*0040*/ 	.byte	0x0d, 0xb7, 0xfc, 0x82, 0x8e, 0x35, 0x25, 0x40
.L_8:


//--------------------- .text._ZN3cub18CUB_300001_SM_10006detail10radix_sort29DeviceRadixSortOnesweepKernelINS1_5radix10policy_hubImmyE10Policy1000ELNS0_9SortOrderE0EmmyiiNS1_21identity_decomposer_tEEEvPT5_SB_PT3_PKSC_PT1_PKSG_PT2_PKSK_T4_iiT6_ --------------------------
	.section	.text._ZN3cub18CUB_300001_SM_10006detail10radix_sort29DeviceRadixSortOnesweepKernelINS1_5radix10policy_hubImmyE10Policy1000ELNS0_9SortOrderE0EmmyiiNS1_21identity_decomposer_tEEEvPT5_SB_PT3_PKSC_PT1_PKSG_PT2_PKSK_T4_iiT6_,"ax",@progbits
	.align	128
        .global         _ZN3cub18CUB_300001_SM_10006detail10radix_sort29DeviceRadixSortOnesweepKernelINS1_5radix10policy_hubImmyE10Policy1000ELNS0_9SortOrderE0EmmyiiNS1_21identity_decomposer_tEEEvPT5_SB_PT3_PKSC_PT1_PKSG_PT2_PKSK_T4_iiT6_
        .type           _ZN3cub18CUB_300001_SM_10006detail10radix_sort29DeviceRadixSortOnesweepKernelINS1_5radix10policy_hubImmyE10Policy1000ELNS0_9SortOrderE0EmmyiiNS1_21identity_decomposer_tEEEvPT5_SB_PT3_PKSC_PT1_PKSG_PT2_PKSK_T4_iiT6_,@function
        .size           _ZN3cub18CUB_300001_SM_10006detail10radix_sort29DeviceRadixSortOnesweepKernelINS1_5radix10policy_hubImmyE10Policy1000ELNS0_9SortOrderE0EmmyiiNS1_21identity_decomposer_tEEEvPT5_SB_PT3_PKSC_PT1_PKSG_PT2_PKSK_T4_iiT6_,(.L_x_1658 - _ZN3cub18CUB_300001_SM_10006detail10radix_sort29DeviceRadixSortOnesweepKernelINS1_5radix10policy_hubImmyE10Policy1000ELNS0_9SortOrderE0EmmyiiNS1_21identity_decomposer_tEEEvPT5_SB_PT3_PKSC_PT1_PKSG_PT2_PKSK_T4_iiT6_)
        .other          _ZN3cub18CUB_300001_SM_10006detail10radix_sort29DeviceRadixSortOnesweepKernelINS1_5radix10policy_hubImmyE10Policy1000ELNS0_9SortOrderE0EmmyiiNS1_21identity_decomposer_tEEEvPT5_SB_PT3_PKSC_PT1_PKSG_PT2_PKSK_T4_iiT6_,@"STO_CUDA_ENTRY STV_DEFAULT"
_ZN3cub18CUB_300001_SM_10006detail10radix_sort29DeviceRadixSortOnesweepKernelINS1_5radix10policy_hubImmyE10Policy1000ELNS0_9SortOrderE0EmmyiiNS1_21identity_decomposer_tEEEvPT5_SB_PT3_PKSC_PT1_PKSG_PT2_PKSK_T4_iiT6_:
.text._ZN3cub18CUB_300001_SM_10006detail10radix_sort29DeviceRadixSortOnesweepKernelINS1_5radix10policy_hubImmyE10Policy1000ELNS0_9SortOrderE0EmmyiiNS1_21identity_decomposer_tEEEvPT5_SB_PT3_PKSC_PT1_PKSG_PT2_PKSK_T4_iiT6_:
[----:B------:R-:W-:Y:S01]  /*0000*/  LDC R1, c[0x0][0x37c] ;  /* 0x0000df00ff017b82 */ /* 0x000fe20000000800 */
[----:B------:R-:W0:Y:S01]  /*0010*/  S2R R19, SR_TID.X ;  /* 0x0000000000137919 */ /* 0x000e220000002100 */
[----:B------:R-:W-:Y:S01]  /*0020*/  MOV R41, 0x400 ;  /* 0x0000040000297802 */ /* 0x000fe20000000f00 */
[----:B------:R-:W1:Y:S01]  /*0030*/  LDCU.64 UR8, c[0x0][0x358] ;  /* 0x00006b00ff0877ac */ /* 0x000e620008000a00 */
[----:B------:R-:W-:Y:S01]  /*0040*/  BSSY.RECONVERGENT B0, `(.L_x_0) ;  /* 0x000000c000007945 */ /* 0x000fe20003800200 */
[----:B------:R-:W2:Y:S01]  /*0050*/  S2R R0, SR_CgaCtaId ;  /* 0x0000000000007919 */ /* 0x000ea20000008800 */
[----:B0-----:R-:W-:Y:S02]  /*0060*/  ISETP.NE.AND P0, PT, R19, RZ, PT ;  /* 0x000000ff1300720c */ /* 0x001fe40003f05270 */
[----:B--2---:R-:W-:-:S11]  /*0070*/  LEA R41, R0, R41, 0x18 ;  /* 0x0000002900297211 */ /* 0x004fd600078ec0ff */
[----:B-1----:R-:W-:Y:S05]  /*0080*/  @P0 BRA `(.L_x_1) ;  /* 0x00000000001c0947 */ /* 0x002fea0003800000 */
[----:B------:R-:W0:Y:S01]  /*0090*/  LDC.64 R2, c[0x0][0x388] ;  /* 0x0000e200ff027b82 */ /* 0x000e220000000a00 */
[----:B------:R-:W-:-:S05]  /*00a0*/  IMAD.MOV.U32 R5, RZ, RZ, 0x1 ;  /* 0x00000001ff057424 */ /* 0x000fca00078e00ff */
[----:B0-----:R-:W2:Y:S02]  /*00b0*/  ATOMG.E.ADD.STRONG.GPU PT, R2, desc[UR8][R2.64], R5 ;  /* 0x80000005020279a8 */ /* 0x001ea400081ef108 */
[----:B------:R-:W0:Y:S01]  /*00c0*/  S2UR UR5, SR_CgaCtaId ;  /* 0x00000000000579c3 */ /* 0x000e220000008800 */
[----:B------:R-:W-:Y:S02]  /*00d0*/  UMOV UR4, 0x400 ;  /* 0x0000040000047882 */ /* 0x000fe40000000000 */
[----:B0-----:R-:W-:-:S09]  /*00e0*/  ULEA UR4, UR5, UR4, 0x18 ;  /* 0x0000000405047291 */ /* 0x001fd2000f8ec0ff */
[----:B--2---:R0:W-:Y:S03]  /*00f0*/  STS [UR4+0x9000], R2 ;  /* 0x00900002ff007988 */ /* 0x0041e60008000804 */
.L_x_1:
[----:B------:R-:W-:Y:S05]  /*0100*/  BSYNC.RECONVERGENT B0 ;  /* 0x0000000000007941 */ /* 0x000fea0003800200 */
.L_x_0:
[----:B------:R-:W-:Y:S01]  /*0110*/  BAR.SYNC.DEFER_BLOCKING 0x0 ;  /* 0x0000000000007b1d */ /* 0x000fe20000010000 */
[----:B0-----:R-:W-:-:S05]  /*0120*/  SHF.R.U32.HI R2, RZ, 0x5, R19 ;  /* 0x00000005ff027819 */ /* 0x001fca0000011613 */
[----:B------:R-:W0:Y:S01]  /*0130*/  LDCU UR4, c[0x0][0x3c0] ;  /* 0x00007800ff0477ac */ /* 0x000e220008000800 */
[----:B------:R-:W1:Y:S01]  /*0140*/  S2R R42, SR_LANEID ;  /* 0x00000000002a7919 */ /* 0x000e620000000000 */
[----:B------:R-:W2:Y:S02]  /*0150*/  LDS R4, [R41+0x9000] ;  /* 0x0090000029047984 */ /* 0x000ea40000000800 */
[----:B--2---:R-:W-:-:S04]  /*0160*/  IMAD R3, R4, 0x1200, RZ ;  /* 0x0000120004037824 */ /* 0x004fc800078e02ff */
[----:B------:R-:W-:Y:S01]  /*0170*/  VIADD R39, R3, 0x1200 ;  /* 0x0000120003277836 */ /* 0x000fe20000000000 */
[----:B------:R-:W-:-:S04]  /*0180*/  SHF.R.S32.HI R48, RZ, 0x1f, R3 ;  /* 0x0000001fff307819 */ /* 0x000fc80000011403 */
[----:B0-----:R-:W-:-:S13]  /*0190*/  ISETP.GT.AND P0, PT, R39, UR4, PT ;  /* 0x0000000427007c0c */ /* 0x001fda000bf04270 */
[----:B-1----:R-:W-:Y:S05]  /*01a0*/  @P0 BRA `(.L_x_2) ;  /* 0x0000000000540947 */ /* 0x002fea0003800000 */
[----:B------:R-:W0:Y:S01]  /*01b0*/  LDCU.64 UR4, c[0x0][0x3a8] ;  /* 0x00007500ff0477ac */ /* 0x000e220008000a00 */
[C---:B------:R-:W-:Y:S02]  /*01c0*/  LOP3.LUT R0, R19.reuse, 0x1f, RZ, 0xc0, !PT ;  /* 0x0000001f13007812 */ /* 0x040fe400078ec0ff */
[----:B------:R-:W-:-:S05]  /*01d0*/  LOP3.LUT R5, R19, 0x3e0, RZ, 0xc0, !PT ;  /* 0x000003e013057812 */ /* 0x000fca00078ec0ff */
[----:B------:R-:W-:-:S05]  /*01e0*/  IMAD R0, R5, 0xc, R0 ;  /* 0x0000000c05007824 */ /* 0x000fca00078e0200 */
[----:B------:R-:W-:-:S05]  /*01f0*/  IADD3 R3, P0, PT, R3, R0, RZ ;  /* 0x0000000003037210 */ /* 0x000fca0007f1e0ff */
[----:B------:R-:W-:Y:S01]  /*0200*/  IMAD.X R48, RZ, RZ, R48, P0 ;  /* 0x000000ffff307224 */ /* 0x000fe200000e0630 */
[----:B0-----:R-:W-:-:S04]  /*0210*/  LEA R6, P0, R3, UR4, 0x3 ;  /* 0x0000000403067c11 */ /* 0x001fc8000f8018ff */
[----:B------:R-:W-:-:S05]  /*0220*/  LEA.HI.X R7, R3, UR5, R48, 0x3, P0 ;  /* 0x0000000503077c11 */ /* 0x000fca00080f1c30 */
[----:B------:R0:W5:Y:S04]  /*0230*/  LDG.E.64 R36, desc[UR8][R6.64] ;  /* 0x0000000806247981 */ /* 0x000168000c1e1b00 */
        /* <DEDUP_REMOVED lines=10> */
[----:B------:R0:W5:Y:S01]  /*02e0*/  LDG.E.64 R14, desc[UR8][R6.64+0xb00] ;  /* 0x000b0008060e7981 */ /* 0x000162000c1e1b00 */
[----:B------:R-:W-:Y:S05]  /*02f0*/  BRA `(.L_x_3) ;  /* 0x0000000400107947 */ /* 0x000fea0003800000 */
.L_x_2:
[----:B------:R-:W0:Y:S01]  /*0300*/  LDCU.64 UR6, c[0x0][0x3a8] ;  /* 0x00007500ff0677ac */ /* 0x000e220008000a00 */
[C---:B------:R-:W-:Y:S01]  /*0310*/  LOP3.LUT R0, R19.reuse, 0x1f, RZ, 0xc0, !PT ;  /* 0x0000001f13007812 */ /* 0x040fe200078ec0ff */
[----:B------:R-:W-:Y:S01]  /*0320*/  IMAD.MOV.U32 R36, RZ, RZ, -0x1 ;  /* 0xffffffffff247424 */ /* 0x000fe200078e00ff */
[----:B------:R-:W-:Y:S01]  /*0330*/  LOP3.LUT R5, R19, 0x3e0, RZ, 0xc0, !PT ;  /* 0x000003e013057812 */ /* 0x000fe200078ec0ff */
[----:B------:R-:W-:Y:S02]  /*0340*/  IMAD.MOV.U32 R37, RZ, RZ, -0x1 ;  /* 0xffffffffff257424 */ /* 0x000fe400078e00ff */
[----:B------:R-:W-:Y:S02]  /*0350*/  IMAD.MOV.U32 R34, RZ, RZ, -0x1 ;  /* 0xffffffffff227424 */ /* 0x000fe400078e00ff */
[----:B------:R-:W-:Y:S01]  /*0360*/  IMAD R0, R5, 0xc, R0 ;  /* 0x0000000c05007824 */ /* 0x000fe200078e0200 */
[----:B------:R-:W-:Y:S01]  /*0370*/  IADD3 R5, PT, PT, -R3, UR4, RZ ;  /* 0x0000000403057c10 */ /* 0x000fe2000fffe1ff */
[----:B------:R-:W-:-:S02]  /*0380*/  IMAD.MOV.U32 R35, RZ, RZ, -0x1 ;  /* 0xffffffffff237424 */ /* 0x000fc400078e00ff */
[C---:B------:R-:W-:Y:S01]  /*0390*/  VIADD R8, R0.reuse, 0x40 ;  /* 0x0000004000087836 */ /* 0x040fe20000000000 */
[----:B------:R-:W-:Y:S01]  /*03a0*/  IADD3 R3, P0, PT, R3, R0, RZ ;  /* 0x0000000003037210 */ /* 0x000fe20007f1e0ff */
[C---:B------:R-:W-:Y:S01]  /*03b0*/  VIADD R6, R0.reuse, 0x20 ;  /* 0x0000002000067836 */ /* 0x040fe20000000000 */
[CC--:B------:R-:W-:Y:S01]  /*03c0*/  ISETP.GE.AND P3, PT, R0.reuse, R5.reuse, PT ;  /* 0x000000050000720c */ /* 0x0c0fe20003f66270 */
[----:B------:R-:W-:Y:S01]  /*03d0*/  VIADD R10, R0, 0x60 ;  /* 0x00000060000a7836 */ /* 0x000fe20000000000 */
[-C--:B------:R-:W-:Y:S01]  /*03e0*/  ISETP.GE.AND P6, PT, R8, R5.reuse, PT ;  /* 0x000000050800720c */ /* 0x080fe20003fc6270 */
[----:B------:R-:W-:Y:S01]  /*03f0*/  VIADD R8, R0, 0x80 ;  /* 0x0000008000087836 */ /* 0x000fe20000000000 */
[-C--:B------:R-:W-:Y:S01]  /*0400*/  ISETP.GE.AND P2, PT, R6, R5.reuse, PT ;  /* 0x000000050600720c */ /* 0x080fe20003f46270 */
[----:B------:R-:W-:Y:S01]  /*0410*/  IMAD.X R48, RZ, RZ, R48, P0 ;  /* 0x000000ffff307224 */ /* 0x000fe200000e0630 */
[C---:B0-----:R-:W-:Y:S01]  /*0420*/  LEA R6, P4, R3.reuse, UR6, 0x3 ;  /* 0x0000000603067c11 */ /* 0x041fe2000f8818ff */
[----:B------:R-:W-:Y:S01]  /*0430*/  IMAD.MOV.U32 R32, RZ, RZ, -0x1 ;  /* 0xffffffffff207424 */ /* 0x000fe200078e00ff */
[-C--:B------:R-:W-:Y:S01]  /*0440*/  ISETP.GE.AND P5, PT, R10, R5.reuse, PT ;  /* 0x000000050a00720c */ /* 0x080fe20003fa6270 */
[----:B------:R-:W-:Y:S01]  /*0450*/  VIADD R10, R0, 0xa0 ;  /* 0x000000a0000a7836 */ /* 0x000fe20000000000 */
[-C--:B------:R-:W-:Y:S01]  /*0460*/  ISETP.GE.AND P1, PT, R8, R5.reuse, PT ;  /* 0x000000050800720c */ /* 0x080fe20003f26270 */
[----:B------:R-:W-:Y:S01]  /*0470*/  VIADD R8, R0, 0xe0 ;  /* 0x000000e000087836 */ /* 0x000fe20000000000 */
[----:B------:R-:W-:Y:S01]  /*0480*/  LEA.HI.X R7, R3, UR7, R48, 0x3, P4 ;  /* 0x0000000703077c11 */ /* 0x000fe2000a0f1c30 */
[----:B------:R-:W-:Y:S01]  /*0490*/  IMAD.MOV.U32 R33, RZ, RZ, -0x1 ;  /* 0xffffffffff217424 */ /* 0x000fe200078e00ff */
[----:B------:R-:W-:Y:S01]  /*04a0*/  ISETP.GE.AND P0, PT, R10, R5, PT ;  /* 0x000000050a00720c */ /* 0x000fe20003f06270 */
[----:B------:R-:W-:-:S02]  /*04b0*/  VIADD R10, R0, 0x100 ;  /* 0x00000100000a7836 */ /* 0x000fc40000000000 */
[----:B------:R1:W5:Y:S01]  /*04c0*/  @!P3 LDG.E.64 R36, desc[UR8][R6.64] ;  /* 0x000000080624b981 */ /* 0x000362000c1e1b00 */
[-C--:B------:R-:W-:Y:S01]  /*04d0*/  ISETP.GE.AND P3, PT, R8, R5.reuse, PT ;  /* 0x000000050800720c */ /* 0x080fe20003f66270 */
[C---:B------:R-:W-:Y:S02]  /*04e0*/  VIADD R12, R0.reuse, 0xc0 ;  /* 0x000000c0000c7836 */ /* 0x040fe40000000000 */
[----:B------:R-:W-:Y:S01]  /*04f0*/  VIADD R8, R0, 0x120 ;  /* 0x0000012000087836 */ /* 0x000fe20000000000 */
[----:B------:R1:W5:Y:S01]  /*0500*/  @!P2 LDG.E.64 R34, desc[UR8][R6.64+0x100] ;  /* 0x000100080622a981 */ /* 0x000362000c1e1b00 */
[-C--:B------:R-:W-:Y:S01]  /*0510*/  ISETP.GE.AND P2, PT, R10, R5.reuse, PT ;  /* 0x000000050a00720c */ /* 0x080fe20003f46270 */
[----:B------:R-:W-:Y:S01]  /*0520*/  IMAD.MOV.U32 R10, RZ, RZ, -0x1 ;  /* 0xffffffffff0a7424 */ /* 0x000fe200078e00ff */
[-C--:B------:R-:W-:Y:S01]  /*0530*/  ISETP.GE.AND P4, PT, R12, R5.reuse, PT ;  /* 0x000000050c00720c */ /* 0x080fe20003f86270 */
[----:B------:R-:W-:Y:S01]  /*0540*/  IMAD.MOV.U32 R11, RZ, RZ, -0x1 ;  /* 0xffffffffff0b7424 */ /* 0x000fe200078e00ff */
[----:B------:R1:W5:Y:S01]  /*0550*/  @!P6 LDG.E.64 R32, desc[UR8][R6.64+0x200] ;  /* 0x000200080620e981 */ /* 0x000362000c1e1b00 */
[----:B------:R-:W-:Y:S01]  /*0560*/  IMAD.MOV.U32 R30, RZ, RZ, -0x1 ;  /* 0xffffffffff1e7424 */ /* 0x000fe200078e00ff */
[----:B------:R-:W-:Y:S01]  /*0570*/  ISETP.GE.AND P6, PT, R8, R5, PT ;  /* 0x000000050800720c */ /* 0x000fe20003fc6270 */
[----:B------:R-:W-:-:S02]  /*0580*/  IMAD.MOV.U32 R31, RZ, RZ, -0x1 ;  /* 0xffffffffff1f7424 */ /* 0x000fc400078e00ff */
[C---:B------:R-:W-:Y:S01]  /*0590*/  VIADD R12, R0.reuse, 0x140 ;  /* 0x00000140000c7836 */ /* 0x040fe20000000000 */
[----:B------:R1:W5:Y:S01]  /*05a0*/  @!P5 LDG.E.64 R10, desc[UR8][R6.64+0x300] ;  /* 0x00030008060ad981 */ /* 0x000362000c1e1b00 */
[----:B------:R-:W-:-:S03]  /*05b0*/  VIADD R8, R0, 0x160 ;  /* 0x0000016000087836 */ /* 0x000fc60000000000 */
[----:B------:R1:W5:Y:S01]  /*05c0*/  @!P1 LDG.E.64 R30, desc[UR8][R6.64+0x400] ;  /* 0x00040008061e9981 */ /* 0x000362000c1e1b00 */
[-C--:B------:R-:W-:Y:S02]  /*05d0*/  ISETP.GE.AND P5, PT, R12, R5.reuse, PT ;  /* 0x000000050c00720c */ /* 0x080fe40003fa6270 */
[----:B------:R-:W-:Y:S01]  /*05e0*/  ISETP.GE.AND P1, PT, R8, R5, PT ;  /* 0x000000050800720c */ /* 0x000fe20003f26270 */
[----:B------:R-:W-:Y:S02]  /*05f0*/  IMAD.MOV.U32 R12, RZ, RZ, -0x1 ;  /* 0xffffffffff0c7424 */ /* 0x000fe400078e00ff */
[----:B------:R-:W-:Y:S02]  /*0600*/  IMAD.MOV.U32 R13, RZ, RZ, -0x1 ;  /* 0xffffffffff0d7424 */ /* 0x000fe400078e00ff */
[----:B------:R-:W-:Y:S02]  /*0610*/  IMAD.MOV.U32 R28, RZ, RZ, -0x1 ;  /* 0xffffffffff1c7424 */ /* 0x000fe400078e00ff */
[----:B------:R-:W-:-:S02]  /*0620*/  IMAD.MOV.U32 R29, RZ, RZ, -0x1 ;  /* 0xffffffffff1d7424 */ /* 0x000fc400078e00ff */
[----:B------:R-:W-:Y:S01]  /*0630*/  IMAD.MOV.U32 R26, RZ, RZ, -0x1 ;  /* 0xffffffffff1a7424 */ /* 0x000fe200078e00ff */
[----:B------:R1:W5:Y:S01]  /*0640*/  @!P0 LDG.E.64 R12, desc[UR8][R6.64+0x500] ;  /* 0x00050008060c8981 */ /* 0x000362000c1e1b00 */
[----:B------:R-:W-:Y:S02]  /*0650*/  IMAD.MOV.U32 R27, RZ, RZ, -0x1 ;  /* 0xffffffffff1b7424 */ /* 0x000fe400078e00ff */
[----:B------:R-:W-:Y:S01]  /*0660*/  IMAD.MOV.U32 R24, RZ, RZ, -0x1 ;  /* 0xffffffffff187424 */ /* 0x000fe200078e00ff */
[----:B------:R1:W5:Y:S01]  /*0670*/  @!P4 LDG.E.64 R28, desc[UR8][R6.64+0x600] ;  /* 0x00060008061cc981 */ /* 0x000362000c1e1b00 */
[----:B------:R-:W-:Y:S02]  /*0680*/  IMAD.MOV.U32 R25, RZ, RZ, -0x1 ;  /* 0xffffffffff197424 */ /* 0x000fe400078e00ff */
[----:B------:R-:W-:Y:S01]  /*0690*/  IMAD.MOV.U32 R22, RZ, RZ, -0x1 ;  /* 0xffffffffff167424 */ /* 0x000fe200078e00ff */
[----:B------:R1:W5:Y:S01]  /*06a0*/  @!P3 LDG.E.64 R26, desc[UR8][R6.64+0x700] ;  /* 0x00070008061ab981 */ /* 0x000362000c1e1b00 */
[----:B------:R-:W-:-:S02]  /*06b0*/  IMAD.MOV.U32 R23, RZ, RZ, -0x1 ;  /* 0xffffffffff177424 */ /* 0x000fc400078e00ff */
[----:B------:R-:W-:Y:S01]  /*06c0*/  IMAD.MOV.U32 R16, RZ, RZ, -0x1 ;  /* 0xffffffffff107424 */ /* 0x000fe200078e00ff */
[----:B------:R1:W5:Y:S01]  /*06d0*/  @!P2 LDG.E.64 R24, desc[UR8][R6.64+0x800] ;  /* 0x000800080618a981 */ /* 0x000362000c1e1b00 */
[----:B------:R-:W-:Y:S02]  /*06e0*/  IMAD.MOV.U32 R17, RZ, RZ, -0x1 ;  /* 0xffffffffff117424 */ /* 0x000fe400078e00ff */
[----:B------:R-:W-:Y:S01]  /*06f0*/  IMAD.MOV.U32 R14, RZ, RZ, -0x1 ;  /* 0xffffffffff0e7424 */ /* 0x000fe200078e00ff */
[----:B------:R1:W5:Y:S01]  /*0700*/  @!P6 LDG.E.64 R22, desc[UR8][R6.64+0x900] ;  /* 0x000900080616e981 */ /* 0x000362000c1e1b00 */
[----:B------:R-:W-:-:S03]  /*0710*/  IMAD.MOV.U32 R15, RZ, RZ, -0x1 ;  /* 0xffffffffff0f7424 */ /* 0x000fc600078e00ff */
[----:B------:R1:W5:Y:S04]  /*0720*/  @!P5 LDG.E.64 R16, desc[UR8][R6.64+0xa00] ;  /* 0x000a00080610d981 */ /* 0x000368000c1e1b00 */
[----:B------:R1:W5:Y:S02]  /*0730*/  @!P1 LDG.E.64 R14, desc[UR8][R6.64+0xb00] ;  /* 0x000b0008060e9981 */ /* 0x000364000c1e1b00 */
.L_x_3:
[----:B------:R-:W-:Y:S01]  /*0740*/  VIMNMX R5, PT, PT, R42, 0xe0, !PT ;  /* 0x000000e02a057848 */ /* 0x000fe20007fe0100 */
[----:B------:R-:W2:Y:S01]  /*0750*/  LDCU UR4, c[0x0][0x3c8] ;  /* 0x00007900ff0477ac */ /* 0x000ea20008000800 */
[----:B------:R-:W-:Y:S01]  /*0760*/  BSSY.RECONVERGENT B0, `(.L_x_4) ;  /* 0x0000025000007945 */ /* 0x000fe20003800200 */
[--C-:B01----:R-:W-:Y:S01]  /*0770*/  IMAD.MOV.U32 R7, RZ, RZ, R42.reuse ;  /* 0x000000ffff077224 */ /* 0x103fe200078e002a */
[----:B------:R-:W-:Y:S01]  /*0780*/  IADD3 R5, PT, PT, R5, 0x1f, -R42 ;  /* 0x0000001f05057810 */ /* 0x000fe20007ffe82a */
[----:B------:R-:W-:-:S03]  /*0790*/  UMOV UR5, 0xffffffff ;  /* 0xffffffff00057882 */ /* 0x000fc60000000000 */
[C---:B------:R-:W-:Y:S02]  /*07a0*/  ISETP.GE.U32.AND P0, PT, R5.reuse, 0x1e0, PT ;  /* 0x000001e00500780c */ /* 0x040fe40003f06070 */
[----:B------:R-:W-:Y:S01]  /*07b0*/  LEA.HI R6, R5, 0x1, RZ, 0x1b ;  /* 0x0000000105067811 */ /* 0x000fe200078fd8ff */
[----:B------:R-:W-:-:S03]  /*07c0*/  IMAD.SHL.U32 R5, R2, 0x400, RZ ;  /* 0x0000040002057824 */ /* 0x000fc600078e00ff */
[----:B------:R-:W-:-:S04]  /*07d0*/  LOP3.LUT R9, R6, 0xf, RZ, 0xc0, !PT ;  /* 0x0000000f06097812 */ /* 0x000fc800078ec0ff */
[----:B------:R-:W-:Y:S01]  /*07e0*/  ISETP.NE.AND P1, PT, R9, RZ, PT ;  /* 0x000000ff0900720c */ /* 0x000fe20003f25270 */
[----:B--2---:R-:W-:Y:S02]  /*07f0*/  USHF.L.U32 UR4, UR5, UR4, URZ ;  /* 0x0000000405047299 */ /* 0x004fe400080006ff */
[----:B------:R-:W-:Y:S10]  /*0800*/  @!P0 BRA `(.L_x_5) ;  /* 0x0000000000688947 */ /* 0x000ff40003800000 */
[----:B------:R-:W-:Y:S01]  /*0810*/  IMAD R8, R42, 0x4, R5 ;  /* 0x000000042a087824 */ /* 0x000fe200078e0205 */
[----:B------:R-:W-:Y:S01]  /*0820*/  LOP3.LUT R2, R6, 0xffffff0, RZ, 0xc0, !PT ;  /* 0x0ffffff006027812 */ /* 0x000fe200078ec0ff */
[----:B------:R-:W-:-:S03]  /*0830*/  IMAD.MOV.U32 R7, RZ, RZ, R42 ;  /* 0x000000ffff077224 */ /* 0x000fc600078e002a */
[----:B------:R-:W-:Y:S01]  /*0840*/  IADD3 R8, PT, PT, R8, 0x400, R41 ;  /* 0x0000040008087810 */ /* 0x000fe20007ffe029 */
[----:B------:R-:W-:-:S07]  /*0850*/  IMAD.MOV R2, RZ, RZ, -R2 ;  /* 0x000000ffff027224 */ /* 0x000fce00078e0a02 */
.L_x_6:
[----:B------:R-:W-:Y:S01]  /*0860*/  VIADD R2, R2, 0x10 ;  /* 0x0000001002027836 */ /* 0x000fe20000000000 */
[----:B------:R-:W-:Y:S01]  /*0870*/  STS [R8+-0x400], RZ ;  /* 0xfffc00ff08007388 */ /* 0x000fe20000000800 */
[----:B------:R-:W-:-:S03]  /*0880*/  VIADD R7, R7, 0x200 ;  /* 0x0000020007077836 */ /* 0x000fc60000000000 */
[----:B------:R-:W-:Y:S01]  /*0890*/  ISETP.NE.AND P0, PT, R2, RZ, PT ;  /* 0x000000ff0200720c */ /* 0x000fe20003f05270 */
[----:B------:R-:W-:Y:S04]  /*08a0*/  STS [R8+-0x380], RZ ;  /* 0xfffc80ff08007388 */ /* 0x000fe80000000800 */
[----:B------:R-:W-:Y:S04]  /*08b0*/  STS [R8+-0x300], RZ ;  /* 0xfffd00ff08007388 */ /* 0x000fe80000000800 */
[----:B------:R-:W-:Y:S04]  /*08c0*/  STS [R8+-0x280], RZ ;  /* 0xfffd80ff08007388 */ /* 0x000fe80000000800 */
[----:B------:R-:W-:Y:S04]  /*08d0*/  STS [R8+-0x200], RZ ;  /* 0xfffe00ff08007388 */ /* 0x000fe80000000800 */
[----:B------:R-:W-:Y:S04]  /*08e0*/  STS [R8+-0x180], RZ ;  /* 0xfffe80ff08007388 */ /* 0x000fe80000000800 */
[----:B------:R-:W-:Y:S04]  /*08f0*/  STS [R8+-0x100], RZ ;  /* 0xffff00ff08007388 */ /* 0x000fe80000000800 */
[----:B------:R-:W-:Y:S04]  /*0900*/  STS [R8+-0x80], RZ ;  /* 0xffff80ff08007388 */ /* 0x000fe80000000800 */
[----:B------:R-:W-:Y:S04]  /*0910*/  STS [R8], RZ ;  /* 0x000000ff08007388 */ /* 0x000fe80000000800 */
[----:B------:R-:W-:Y:S04]  /*0920*/  STS [R8+0x80], RZ ;  /* 0x000080ff08007388 */ /* 0x000fe80000000800 */
[----:B------:R-:W-:Y:S04]  /*0930*/  STS [R8+0x100], RZ ;  /* 0x000100ff08007388 */ /* 0x000fe80000000800 */
[----:B------:R-:W-:Y:S04]  /*0940*/  STS [R8+0x180], RZ ;  /* 0x000180ff08007388 */ /* 0x000fe80000000800 */
[----:B------:R-:W-:Y:S04]  /*0950*/  STS [R8+0x200], RZ ;  /* 0x000200ff08007388 */ /* 0x000fe80000000800 */
[----:B------:R-:W-:Y:S04]  /*0960*/  STS [R8+0x280], RZ ;  /* 0x000280ff08007388 */ /* 0x000fe80000000800 */
[----:B------:R-:W-:Y:S04]  /*0970*/  STS [R8+0x300], RZ ;  /* 0x000300ff08007388 */ /* 0x000fe80000000800 */
[----:B------:R0:W-:Y:S02]  /*0980*/  STS [R8+0x380], RZ ;  /* 0x000380ff08007388 */ /* 0x0001e40000000800 */
[----:B0-----:R-:W-:Y:S01]  /*0990*/  VIADD R8, R8, 0x800 ;  /* 0x0000080008087836 */ /* 0x001fe20000000000 */
[----:B------:R-:W-:Y:S06]  /*09a0*/  @P0 BRA `(.L_x_6) ;  /* 0xfffffffc00ac0947 */ /* 0x000fec000383ffff */
.L_x_5:
[----:B------:R-:W-:Y:S05]  /*09b0*/  BSYNC.RECONVERGENT B0 ;  /* 0x0000000000007941 */ /* 0x000fea0003800200 */
.L_x_4:
[----:B------:R-:W-:Y:S01]  /*09c0*/  BSSY.RECONVERGENT B0, `(.L_x_7) ;  /* 0x0000026000007945 */ /* 0x000fe20003800200 */
[----:B------:R-:W-:-:S03]  /*09d0*/  IMAD.IADD R2, R41, 0x1, R5 ;  /* 0x0000000129027824 */ /* 0x000fc600078e0205 */
[----:B------:R-:W-:Y:S05]  /*09e0*/  @!P1 BRA `(.L_x_8) ;  /* 0x00000000008c9947 */ /* 0x000fea0003800000 */
[----:B------:R-:W-:Y:S01]  /*09f0*/  ISETP.GE.U32.AND P0, PT, R9, 0x8, PT ;  /* 0x000000080900780c */ /* 0x000fe20003f06070 */
[----:B------:R-:W-:Y:S01]  /*0a00*/  BSSY.RECONVERGENT B1, `(.L_x_9) ;  /* 0x000000e000017945 */ /* 0x000fe20003800200 */
[----:B------:R-:W-:-:S04]  /*0a10*/  LOP3.LUT R20, R6, 0x7, RZ, 0xc0, !PT ;  /* 0x0000000706147812 */ /* 0x000fc800078ec0ff */
[----:B------:R-:W-:-:S07]  /*0a20*/  ISETP.NE.AND P1, PT, R20, RZ, PT ;  /* 0x000000ff1400720c */ /* 0x000fce0003f25270 */
[----:B------:R-:W-:Y:S06]  /*0a30*/  @!P0 BRA `(.L_x_10) ;  /* 0x0000000000288947 */ /* 0x000fec0003800000 */
[C---:B------:R-:W-:Y:S02]  /*0a40*/  IMAD R8, R7.reuse, 0x4, R2 ;  /* 0x0000000407087824 */ /* 0x040fe400078e0202 */
[----:B------:R-:W-:-:S03]  /*0a50*/  VIADD R7, R7, 0x100 ;  /* 0x0000010007077836 */ /* 0x000fc60000000000 */
[----:B------:R0:W-:Y:S04]  /*0a60*/  STS [R8], RZ ;  /* 0x000000ff08007388 */ /* 0x0001e80000000800 */
[----:B------:R0:W-:Y:S04]  /*0a70*/  STS [R8+0x80], RZ ;  /* 0x000080ff08007388 */ /* 0x0001e80000000800 */
[----:B------:R0:W-:Y:S04]  /*0a80*/  STS [R8+0x100], RZ ;  /* 0x000100ff08007388 */ /* 0x0001e80000000800 */
[----:B------:R0:W-:Y:S04]  /*0a90*/  STS [R8+0x180], RZ ;  /* 0x000180ff08007388 */ /* 0x0001e80000000800 */
[----:B------:R0:W-:Y:S04]  /*0aa0*/  STS [R8+0x200], RZ ;  /* 0x000200ff08007388 */ /* 0x0001e80000000800 */
[----:B------:R0:W-:Y:S04]  /*0ab0*/  STS [R8+0x280], RZ ;  /* 0x000280ff08007388 */ /* 0x0001e80000000800 */
[----:B------:R0:W-:Y:S04]  /*0ac0*/  STS [R8+0x300], RZ ;  /* 0x000300ff08007388 */ /* 0x0001e80000000800 */
[----:B------:R0:W-:Y:S02]  /*0ad0*/  STS [R8+0x380], RZ ;  /* 0x000380ff08007388 */ /* 0x0001e40000000800 */
.L_x_10:
[----:B------:R-:W-:Y:S05]  /*0ae0*/  BSYNC.RECONVERGENT B1 ;  /* 0x0000000000017941 */ /* 0x000fea0003800200 */
.L_x_9:
[----:B------:R-:W-:Y:S05]  /*0af0*/  @!P1 BRA `(.L_x_8) ;  /* 0x0000000000489947 */ /* 0x000fea0003800000 */
[----:B------:R-:W-:Y:S02]  /*0b00*/  ISETP.GE.U32.AND P0, PT, R20, 0x4, PT ;  /* 0x000000041400780c */ /* 0x000fe40003f06070 */
[----:B------:R-:W-:-:S04]  /*0b10*/  LOP3.LUT R6, R6, 0x3, RZ, 0xc0, !PT ;  /* 0x0000000306067812 */ /* 0x000fc800078ec0ff */
[----:B------:R-:W-:-:S07]  /*0b20*/  ISETP.NE.AND P1, PT, R6, RZ, PT ;  /* 0x000000ff0600720c */ /* 0x000fce0003f25270 */
[C---:B0-----:R-:W-:Y:S02]  /*0b30*/  @P0 IMAD R8, R7.reuse, 0x4, R2 ;  /* 0x0000000407080824 */ /* 0x041fe400078e0202 */
[----:B------:R-:W-:-:S03]  /*0b40*/  @P0 VIADD R7, R7, 0x80 ;  /* 0x0000008007070836 */ /* 0x000fc60000000000 */
[----:B------:R1:W-:Y:S04]  /*0b50*/  @P0 STS [R8], RZ ;  /* 0x000000ff08000388 */ /* 0x0003e80000000800 */
[----:B------:R1:W-:Y:S04]  /*0b60*/  @P0 STS [R8+0x80], RZ ;  /* 0x000080ff08000388 */ /* 0x0003e80000000800 */
[----:B------:R1:W-:Y:S04]  /*0b70*/  @P0 STS [R8+0x100], RZ ;  /* 0x000100ff08000388 */ /* 0x0003e80000000800 */
[----:B------:R1:W-:Y:S01]  /*0b80*/  @P0 STS [R8+0x180], RZ ;  /* 0x000180ff08000388 */ /* 0x0003e20000000800 */
[----:B------:R-:W-:Y:S05]  /*0b90*/  @!P1 BRA `(.L_x_8) ;  /* 0x0000000000209947 */ /* 0x000fea0003800000 */
[----:B-1----:R-:W-:Y:S02]  /*0ba0*/  IMAD R8, R7, 0x4, R5 ;  /* 0x0000000407087824 */ /* 0x002fe400078e0205 */
[----:B------:R-:W-:Y:S02]  /*0bb0*/  IMAD.MOV R6, RZ, RZ, -R6 ;  /* 0x000000ffff067224 */ /* 0x000fe400078e0a06 */
[----:B------:R-:W-:-:S07]  /*0bc0*/  IMAD.IADD R8, R41, 0x1, R8 ;  /* 0x0000000129087824 */ /* 0x000fce00078e0208 */
.L_x_11:
[----:B------:R-:W-:Y:S01]  /*0bd0*/  VIADD R6, R6, 0x1 ;  /* 0x0000000106067836 */ /* 0x000fe20000000000 */
[----:B------:R0:W-:Y:S04]  /*0be0*/  STS [R8], RZ ;  /* 0x000000ff08007388 */ /* 0x0001e80000000800 */
[----:B------:R-:W-:Y:S01]  /*0bf0*/  ISETP.NE.AND P0, PT, R6, RZ, PT ;  /* 0x000000ff0600720c */ /* 0x000fe20003f05270 */
[----:B0-----:R-:W-:-:S12]  /*0c00*/  VIADD R8, R8, 0x80 ;  /* 0x0000008008087836 */ /* 0x001fd80000000000 */
[----:B------:R-:W-:Y:S05]  /*0c10*/  @P0 BRA `(.L_x_11) ;  /* 0xfffffffc00ec0947 */ /* 0x000fea000383ffff */
.L_x_8:
[----:B------:R-:W-:Y:S05]  /*0c20*/  BSYNC.RECONVERGENT B0 ;  /* 0x0000000000007941 */ /* 0x000fea0003800200 */
.L_x_7:
[----:B------:R-:W2:Y:S01]  /*0c30*/  LDCU UR5, c[0x0][0x3c4] ;  /* 0x00007880ff0577ac */ /* 0x000ea20008000800 */
[----:B------:R-:W3:Y:S01]  /*0c40*/  LDC.64 R20, c[0x0][0x380] ;  /* 0x0000e000ff147b82 */ /* 0x000ee20000000a00 */
[----:B------:R-:W-:Y:S01]  /*0c50*/  ISETP.GT.U32.AND P2, PT, R19, 0xff, PT ;  /* 0x000000ff1300780c */ /* 0x000fe20003f44070 */
[----:B------:R-:W-:Y:S03]  /*0c60*/  BSSY.RECONVERGENT B0, `(.L_x_12) ;  /* 0x000005a000007945 */ /* 0x000fe60003800200 */
[----:B------:R-:W-:Y:S02]  /*0c70*/  P2R R59, PR, RZ, 0x4 ;  /* 0x00000004ff3b7803 */ /* 0x000fe40000000000 */
[----:B--2--5:R-:W-:Y:S02]  /*0c80*/  SHF.R.U64 R47, R36, UR5, R37 ;  /* 0x00000005242f7c19 */ /* 0x024fe40008001225 */
[----:B------:R-:W-:-:S02]  /*0c90*/  SHF.R.U64 R49, R34, UR5, R35 ;  /* 0x0000000522317c19 */ /* 0x000fc40008001223 */
[----:B------:R-:W-:Y:S02]  /*0ca0*/  SHF.R.U64 R51, R32, UR5, R33 ;  /* 0x0000000520337c19 */ /* 0x000fe40008001221 */
[----:B------:R-:W-:Y:S02]  /*0cb0*/  SHF.R.U64 R46, R10, UR5, R11 ;  /* 0x000000050a2e7c19 */ /* 0x000fe4000800120b */
[----:B------:R-:W-:Y:S02]  /*0cc0*/  LOP3.LUT R47, R47, UR4, RZ, 0x30, !PT ;  /* 0x000000042f2f7c12 */ /* 0x000fe4000f8e30ff */
[----:B------:R-:W-:Y:S02]  /*0cd0*/  LOP3.LUT R49, R49, UR4, RZ, 0x30, !PT ;  /* 0x0000000431317c12 */ /* 0x000fe4000f8e30ff */
[----:B------:R-:W-:Y:S01]  /*0ce0*/  SHF.R.U64 R45, R30, UR5, R31 ;  /* 0x000000051e2d7c19 */ /* 0x000fe2000800121f */
[--C-:B------:R-:W-:Y:S01]  /*0cf0*/  IMAD R50, R47, 0x4, R2.reuse ;  /* 0x000000042f327824 */ /* 0x100fe200078e0202 */
[----:B------:R-:W-:Y:S01]  /*0d00*/  LOP3.LUT R51, R51, UR4, RZ, 0x30, !PT ;  /* 0x0000000433337c12 */ /* 0x000fe2000f8e30ff */
[--C-:B------:R-:W-:Y:S01]  /*0d10*/  IMAD R52, R49, 0x4, R2.reuse ;  /* 0x0000000431347824 */ /* 0x100fe200078e0202 */
[----:B------:R-:W-:Y:S01]  /*0d20*/  SHF.R.U64 R44, R12, UR5, R13 ;  /* 0x000000050c2c7c19 */ /* 0x000fe2000800120d */
[----:B------:R-:W-:Y:S01]  /*0d30*/  NOP ;  /* 0x0000000000007918 */ /* 0x000fe20000000000 */
[----:B------:R-:W-:Y:S01]  /*0d40*/  LOP3.LUT R46, R46, UR4, RZ, 0x30, !PT ;  /* 0x000000042e2e7c12 */ /* 0x000fe2000f8e30ff */
[--C-:B------:R-:W-:Y:S01]  /*0d50*/  IMAD R54, R51, 0x4, R2.reuse ;  /* 0x0000000433367824 */ /* 0x100fe200078e0202 */
[----:B------:R-:W-:Y:S01]  /*0d60*/  SHF.R.U64 R40, R28, UR5, R29 ;  /* 0x000000051c287c19 */ /* 0x000fe2000800121d */
[----:B------:R-:W-:Y:S01]  /*0d70*/  ATOMS.POPC.INC.32 RZ, [R50+URZ] ;  /* 0x0000000032ff7f8c */ /* 0x000fe2000d8000ff */
[----:B------:R-:W-:Y:S01]  /*0d80*/  LOP3.LUT R45, R45, UR4, RZ, 0x30, !PT ;  /* 0x000000042d2d7c12 */ /* 0x000fe2000f8e30ff */
[--C-:B------:R-:W-:Y:S01]  /*0d90*/  IMAD R5, R46, 0x4, R2.reuse ;  /* 0x000000042e057824 */ /* 0x100fe200078e0202 */
[----:B------:R-:W-:Y:S01]  /*0da0*/  LOP3.LUT R44, R44, UR4, RZ, 0x30, !PT ;  /* 0x000000042c2c7c12 */ /* 0x000fe2000f8e30ff */
[----:B------:R-:W-:Y:S01]  /*0db0*/  ATOMS.POPC.INC.32 RZ, [R52+URZ] ;  /* 0x0000000034ff7f8c */ /* 0x000fe2000d8000ff */
[----:B------:R-:W-:Y:S01]  /*0dc0*/  LOP3.LUT R40, R40, UR4, RZ, 0x30, !PT ;  /* 0x0000000428287c12 */ /* 0x000fe2000f8e30ff */
[--C-:B------:R-:W-:Y:S01]  /*0dd0*/  IMAD R6, R45, 0x4, R2.reuse ;  /* 0x000000042d067824 */ /* 0x100fe200078e0202 */
[----:B------:R-:W-:Y:S01]  /*0de0*/  SHF.R.U64 R9, R26, UR5, R27 ;  /* 0x000000051a097c19 */ /* 0x000fe2000800121b */
[--C-:B------:R-:W-:Y:S01]  /*0df0*/  IMAD R38, R44, 0x4, R2.reuse ;  /* 0x000000042c267824 */ /* 0x100fe200078e0202 */
[----:B01----:R-:W-:Y:S01]  /*0e00*/  SHF.R.U64 R8, R24, UR5, R25 ;  /* 0x0000000518087c19 */ /* 0x003fe20008001219 */
[----:B------:R-:W-:Y:S01]  /*0e10*/  ATOMS.POPC.INC.32 RZ, [R54+URZ] ;  /* 0x0000000036ff7f8c */ /* 0x000fe2000d8000ff */
[----:B------:R-:W-:Y:S01]  /*0e20*/  SHF.R.U64 R7, R22, UR5, R23 ;  /* 0x0000000516077c19 */ /* 0x000fe20008001217 */
[----:B------:R-:W-:Y:S01]  /*0e30*/  IMAD R43, R40, 0x4, R2 ;  /* 0x00000004282b7824 */ /* 0x000fe200078e0202 */
[----:B------:R-:W-:Y:S01]  /*0e40*/  SHF.R.U64 R53, R16, UR5, R17 ;  /* 0x0000000510357c19 */ /* 0x000fe20008001211 */
[----:B------:R0:W-:Y:S01]  /*0e50*/  ATOMS.POPC.INC.32 RZ, [R5+URZ] ;  /* 0x0000000005ff7f8c */ /* 0x0001e2000d8000ff */
[----:B------:R-:W-:-:S02]  /*0e60*/  LOP3.LUT R9, R9, UR4, RZ, 0x30, !PT ;  /* 0x0000000409097c12 */ /* 0x000fc4000f8e30ff */
[----:B------:R-:W-:Y:S01]  /*0e70*/  LOP3.LUT R8, R8, UR4, RZ, 0x30, !PT ;  /* 0x0000000408087c12 */ /* 0x000fe2000f8e30ff */
[----:B------:R1:W-:Y:S01]  /*0e80*/  ATOMS.POPC.INC.32 RZ, [R6+URZ] ;  /* 0x0000000006ff7f8c */ /* 0x0003e2000d8000ff */
[----:B------:R-:W-:Y:S02]  /*0e90*/  LOP3.LUT R7, R7, UR4, RZ, 0x30, !PT ;  /* 0x0000000407077c12 */ /* 0x000fe4000f8e30ff */
[----:B0-----:R-:W-:Y:S01]  /*0ea0*/  SHF.R.U64 R5, R14, UR5, R15 ;  /* 0x000000050e057c19 */ /* 0x001fe2000800120f */
[----:B------:R0:W-:Y:S02]  /*0eb0*/  ATOMS.POPC.INC.32 RZ, [R38+URZ] ;  /* 0x0000000026ff7f8c */ /* 0x0001e4000d8000ff */
[--C-:B------:R-:W-:Y:S01]  /*0ec0*/  IMAD R55, R7, 0x4, R2.reuse ;  /* 0x0000000407377824 */ /* 0x100fe200078e0202 */
[----:B-1----:R-:W-:Y:S01]  /*0ed0*/  LOP3.LUT R6, R53, UR4, RZ, 0x30, !PT ;  /* 0x0000000435067c12 */ /* 0x002fe2000f8e30ff */
[----:B------:R1:W-:Y:S01]  /*0ee0*/  ATOMS.POPC.INC.32 RZ, [R43+URZ] ;  /* 0x000000002bff7f8c */ /* 0x0003e2000d8000ff */
[----:B------:R-:W-:Y:S01]  /*0ef0*/  LOP3.LUT R5, R5, UR4, RZ, 0x30, !PT ;  /* 0x0000000405057c12 */ /* 0x000fe2000f8e30ff */
[----:B------:R-:W-:-:S02]  /*0f00*/  IMAD R53, R8, 0x4, R2 ;  /* 0x0000000408357824 */ /* 0x000fc400078e0202 */
[--C-:B------:R-:W-:Y:S02]  /*0f10*/  IMAD R56, R6, 0x4, R2.reuse ;  /* 0x0000000406387824 */ /* 0x100fe400078e0202 */
[----:B0-----:R-:W-:Y:S02]  /*0f20*/  IMAD.MOV.U32 R38, RZ, RZ, RZ ;  /* 0x000000ffff267224 */ /* 0x001fe400078e00ff */
[--C-:B-1----:R-:W-:Y:S02]  /*0f30*/  IMAD R43, R9, 0x4, R2.reuse ;  /* 0x00000004092b7824 */ /* 0x102fe400078e0202 */
[----:B------:R-:W-:-:S03]  /*0f40*/  IMAD R2, R5, 0x4, R2 ;  /* 0x0000000405027824 */ /* 0x000fc600078e0202 */
[----:B------:R0:W-:Y:S04]  /*0f50*/  ATOMS.POPC.INC.32 RZ, [R43+URZ] ;  /* 0x000000002bff7f8c */ /* 0x0001e8000d8000ff */
[----:B------:R0:W-:Y:S04]  /*0f60*/  ATOMS.POPC.INC.32 RZ, [R53+URZ] ;  /* 0x0000000035ff7f8c */ /* 0x0001e8000d8000ff */
[----:B------:R0:W-:Y:S04]  /*0f70*/  ATOMS.POPC.INC.32 RZ, [R55+URZ] ;  /* 0x0000000037ff7f8c */ /* 0x0001e8000d8000ff */
[----:B------:R0:W-:Y:S04]  /*0f80*/  ATOMS.POPC.INC.32 RZ, [R56+URZ] ;  /* 0x0000000038ff7f8c */ /* 0x0001e8000d8000ff */
[----:B------:R0:W-:Y:S01]  /*0f90*/  ATOMS.POPC.INC.32 RZ, [R2+URZ] ;  /* 0x0000000002ff7f8c */ /* 0x0001e2000d8000ff */
[----:B------:R-:W-:Y:S06]  /*0fa0*/  BAR.SYNC.DEFER_BLOCKING 0x0 ;  /* 0x0000000000007b1d */ /* 0x000fec0000010000 */
[----:B---3--:R-:W-:Y:S05]  /*0fb0*/  @P2 BRA `(.L_x_13) ;  /* 0x0000000000902947 */ /* 0x008fea0003800000 */
[----:B0-----:R-:W-:-:S05]  /*0fc0*/  IMAD R2, R19, 0x4, R41 ;  /* 0x0000000413027824 */ /* 0x001fca00078e0229 */
[----:B------:R-:W-:Y:S04]  /*0fd0*/  LDS R43, [R2] ;  /* 0x00000000022b7984 */ /* 0x000fe80000000800 */
[----:B------:R-:W0:Y:S04]  /*0fe0*/  LDS R38, [R2+0x400] ;  /* 0x0004000002267984 */ /* 0x000e280000000800 */
[----:B------:R-:W1:Y:S04]  /*0ff0*/  LDS R56, [R2+0x800] ;  /* 0x0008000002387984 */ /* 0x000e680000000800 */
[----:B------:R-:W2:Y:S04]  /*1000*/  LDS R58, [R2+0xc00] ;  /* 0x000c0000023a7984 */ /* 0x000ea80000000800 */
[----:B------:R-:W3:Y:S04]  /*1010*/  LDS R60, [R2+0x1000] ;  /* 0x00100000023c7984 */ /* 0x000ee80000000800 */
[----:B------:R-:W4:Y:S04]  /*1020*/  LDS R62, [R2+0x1400] ;  /* 0x00140000023e7984 */ /* 0x000f280000000800 */
[----:B------:R-:W5:Y:S04]  /*1030*/  LDS R64, [R2+0x1800] ;  /* 0x0018000002407984 */ /* 0x000f680000000800 */
[----:B------:R-:W5:Y:S04]  /*1040*/  LDS R66, [R2+0x1c00] ;  /* 0x001c000002427984 */ /* 0x000f680000000800 */
[----:B------:R-:W5:Y:S04]  /*1050*/  LDS R68, [R2+0x2000] ;  /* 0x0020000002447984 */ /* 0x000f680000000800 */
[----:B------:R-:W5:Y:S04]  /*1060*/  LDS R70, [R2+0x2400] ;  /* 0x0024000002467984 */ /* 0x000f680000000800 */
[----:B------:R-:W5:Y:S01]  /*1070*/  LDS R72, [R2+0x2800] ;  /* 0x0028000002487984 */ /* 0x000f620000000800 */
[----:B0-----:R-:W-:-:S03]  /*1080*/  IMAD.IADD R53, R43, 0x1, R38 ;  /* 0x000000012b357824 */ /* 0x001fc600078e0226 */
[----:B------:R-:W-:Y:S01]  /*1090*/  STS [R2+0x400], R43 ;  /* 0x0004002b02007388 */ /* 0x000fe20000000800 */
[----:B-1----:R-:W-:-:S03]  /*10a0*/  IMAD.IADD R55, R53, 0x1, R56 ;  /* 0x0000000135377824 */ /* 0x002fc600078e0238 */
[----:B------:R-:W0:Y:S01]  /*10b0*/  LDS R38, [R2+0x2c00] ;  /* 0x002c000002267984 */ /* 0x000e220000000800 */
[----:B--2---:R-:W-:-:S03]  /*10c0*/  IMAD.IADD R57, R55, 0x1, R58 ;  /* 0x0000000137397824 */ /* 0x004fc600078e023a */
[----:B------:R1:W-:Y:S01]  /*10d0*/  STS [R2+0x800], R53 ;  /* 0x0008003502007388 */ /* 0x0003e20000000800 */
[----:B---3--:R-:W-:-:S03]  /*10e0*/  IMAD.IADD R61, R57, 0x1, R60 ;  /* 0x00000001393d7824 */ /* 0x008fc600078e023c */
[----:B------:R1:W-:Y:S01]  /*10f0*/  STS [R2+0xc00], R55 ;  /* 0x000c003702007388 */ /* 0x0003e20000000800 */
[----:B----4-:R-:W-:-:S03]  /*1100*/  IMAD.IADD R63, R61, 0x1, R62 ;  /* 0x000000013d3f7824 */ /* 0x010fc600078e023e */
[----:B------:R1:W-:Y:S01]  /*1110*/  STS [R2+0x1000], R57 ;  /* 0x0010003902007388 */ /* 0x0003e20000000800 */
[----:B-----5:R-:W-:-:S03]  /*1120*/  IMAD.IADD R65, R63, 0x1, R64 ;  /* 0x000000013f417824 */ /* 0x020fc600078e0240 */
[----:B------:R1:W-:Y:S01]  /*1130*/  STS [R2+0x1400], R61 ;  /* 0x0014003d02007388 */ /* 0x0003e20000000800 */
[----:B------:R-:W-:-:S03]  /*1140*/  IMAD.IADD R67, R65, 0x1, R66 ;  /* 0x0000000141437824 */ /* 0x000fc600078e0242 */
[----:B------:R1:W-:Y:S01]  /*1150*/  STS [R2+0x1800], R63 ;  /* 0x0018003f02007388 */ /* 0x0003e20000000800 */
[----:B------:R-:W-:-:S03]  /*1160*/  IMAD.IADD R69, R67, 0x1, R68 ;  /* 0x0000000143457824 */ /* 0x000fc600078e0244 */
[----:B------:R1:W-:Y:S01]  /*1170*/  STS [R2+0x1c00], R65 ;  /* 0x001c004102007388 */ /* 0x0003e20000000800 */
[----:B------:R-:W-:-:S03]  /*1180*/  IMAD.IADD R71, R69, 0x1, R70 ;  /* 0x0000000145477824 */ /* 0x000fc600078e0246 */
[----:B------:R1:W-:Y:S01]  /*1190*/  STS [R2+0x2000], R67 ;  /* 0x0020004302007388 */ /* 0x0003e20000000800 */
[----:B------:R-:W-:-:S03]  /*11a0*/  IMAD.IADD R73, R71, 0x1, R72 ;  /* 0x0000000147497824 */ /* 0x000fc600078e0248 */
[----:B------:R1:W-:Y:S04]  /*11b0*/  STS [R2+0x2400], R69 ;  /* 0x0024004502007388 */ /* 0x0003e80000000800 */
[----:B------:R1:W-:Y:S04]  /*11c0*/  STS [R2+0x2800], R71 ;  /* 0x0028004702007388 */ /* 0x0003e80000000800 */
[----:B------:R1:W-:Y:S01]  /*11d0*/  STS [R2], RZ ;  /* 0x000000ff02007388 */ /* 0x0003e20000000800 */
[----:B0-----:R-:W-:-:S03]  /*11e0*/  IMAD.IADD R38, R73, 0x1, R38 ;  /* 0x0000000149267824 */ /* 0x001fc600078e0226 */
[----:B------:R1:W-:Y:S04]  /*11f0*/  STS [R2+0x2c00], R73 ;  /* 0x002c004902007388 */ /* 0x0003e80000000800 */
.L_x_13:
[----:B------:R-:W-:Y:S05]  /*1200*/  BSYNC.RECONVERGENT B0 ;  /* 0x0000000000007941 */ /* 0x000fea0003800200 */
.L_x_12:
[----:B------:R-:W-:Y:S01]  /*1210*/  ISETP.NE.AND P0, PT, R38, 0x1200, PT ;  /* 0x000012002600780c */ /* 0x000fe20003f05270 */
[----:B0-----:R-:W-:Y:S01]  /*1220*/  IMAD R43, R4, 0x100, R19 ;  /* 0x00000100042b7824 */ /* 0x001fe200078e0213 */
[----:B------:R-:W1:Y:S02]  /*1230*/  LDCU.64 UR6, c[0x0][0x3b8] ;  /* 0x00007700ff0677ac */ /* 0x000e640008000a00 */
[----:B------:R-:W-:Y:S01]  /*1240*/  ISETP.LT.U32.AND P0, PT, R19, 0x100, !P0 ;  /* 0x000001001300780c */ /* 0x000fe20004701070 */
[----:B------:R-:W-:Y:S01]  /*1250*/  IMAD.WIDE R20, R43, 0x4, R20 ;  /* 0x000000042b147825 */ /* 0x000fe200078e0214 */
[----:B------:R-:W-:-:S05]  /*1260*/  @!P2 LOP3.LUT R43, R38, 0x40000000, RZ, 0xfc, !PT ;  /* 0x40000000262ba812 */ /* 0x000fca00078efcff */
[----:B------:R0:W-:Y:S06]  /*1270*/  @!P2 STG.E.STRONG.SYS desc[UR8][R20.64], R43 ;  /* 0x0000002b1400a986 */ /* 0x0001ec000c115908 */
[----:B------:R-:W-:Y:S06]  /*1280*/  BAR.RED.OR.DEFER_BLOCKING 0x0, P0 ;  /* 0x0000000000007b1d */ /* 0x000fec0000014800 */
[----:B------:R-:W2:Y:S01]  /*1290*/  B2R.RESULT RZ, P0 ;  /* 0x0000000000ff731c */ /* 0x000ea20000004000 */
[----:B-1----:R-:W-:-:S04]  /*12a0*/  LEA R2, P1, R3, UR6, 0x3 ;  /* 0x0000000603027c11 */ /* 0x002fc8000f8218ff */
[----:B------:R-:W-:Y:S01]  /*12b0*/  LEA.HI.X R3, R3, UR7, R48, 0x3, P1 ;  /* 0x0000000703037c11 */ /* 0x000fe200088f1c30 */
[----:B0-2---:R-:W-:Y:S08]  /*12c0*/  @!P0 BRA `(.L_x_14) ;  /* 0x0000000c00c48947 */ /* 0x005ff00003800000 */
[----:B------:R-:W-:Y:S01]  /*12d0*/  BSSY B1, `(.L_x_15) ;  /* 0x0000030000017945 */ /* 0x000fe20003800000 */
[----:B------:R-:W-:-:S03]  /*12e0*/  IMAD R41, R19, 0x8, R41 ;  /* 0x0000000813297824 */ /* 0x000fc600078e0229 */
[----:B------:R-:W-:Y:S05]  /*12f0*/  @P2 BRA `(.L_x_16) ;  /* 0x0000000000b42947 */ /* 0x000fea0003800000 */
[----:B------:R-:W0:Y:S02]  /*1300*/  LDCU.64 UR6, c[0x0][0x398] ;  /* 0x00007300ff0677ac */ /* 0x000e240008000a00 */
[----:B0-----:R-:W-:-:S04]  /*1310*/  LEA R8, P0, R19, UR6, 0x3 ;  /* 0x0000000613087c11 */ /* 0x001fc8000f8018ff */
[----:B------:R-:W-:-:S05]  /*1320*/  LEA.HI.X R9, R19, UR7, RZ, 0x3, P0 ;  /* 0x0000000713097c11 */ /* 0x000fca00080f1cff */
[----:B------:R-:W2:Y:S01]  /*1330*/  LDG.E.64 R6, desc[UR8][R8.64] ;  /* 0x0000000808067981 */ /* 0x000ea2000c1e1b00 */
[----:B------:R-:W-:-:S04]  /*1340*/  ISETP.GT.U32.AND P0, PT, R19, R47, PT ;  /* 0x0000002f1300720c */ /* 0x000fc80003f04070 */
[----:B------:R-:W-:-:S04]  /*1350*/  SEL R5, RZ, 0x1200, !P0 ;  /* 0x00001200ff057807 */ /* 0x000fc80004000000 */
[----:B--2---:R-:W-:Y:S01]  /*1360*/  IADD3 R6, P0, PT, R6, -R5, RZ ;  /* 0x8000000506067210 */ /* 0x004fe20007f1e0ff */
[----:B------:R-:W-:-:S03]  /*1370*/  IMAD.MOV.U32 R5, RZ, RZ, R38 ;  /* 0x000000ffff057224 */ /* 0x000fc600078e0026 */
[----:B------:R-:W-:Y:S02]  /*1380*/  IADD3.X R7, PT, PT, R7, -0x1, RZ, P0, !PT ;  /* 0xffffffff07077810 */ /* 0x000fe400007fe4ff */
[----:B------:R-:W-:-:S03]  /*1390*/  ISETP.GE.AND P0, PT, R4, 0x1, PT ;  /* 0x000000010400780c */ /* 0x000fc60003f06270 */
[----:B------:R0:W-:Y:S10]  /*13a0*/  STS.64 [R41+0x9000], R6 ;  /* 0x0090000629007388 */ /* 0x0001f40000000a00 */
[----:B------:R-:W-:Y:S05]  /*13b0*/  @!P0 BRA `(.L_x_17) ;  /* 0x00000000006c8947 */ /* 0x000fea0003800000 */
[----:B------:R-:W-:Y:S01]  /*13c0*/  BSSY B0, `(.L_x_18) ;  /* 0x0000019000007945 */ /* 0x000fe20003800000 */
[----:B------:R-:W-:Y:S02]  /*13d0*/  IMAD.MOV.U32 R8, RZ, RZ, -0x1 ;  /* 0xffffffffff087424 */ /* 0x000fe400078e00ff */
[----:B------:R-:W-:Y:S02]  /*13e0*/  IMAD.MOV.U32 R9, RZ, RZ, R4 ;  /* 0x000000ffff097224 */ /* 0x000fe400078e0004 */
[----:B------:R-:W-:-:S07]  /*13f0*/  IMAD.MOV.U32 R5, RZ, RZ, R38 ;  /* 0x000000ffff057224 */ /* 0x000fce00078e0026 */
.L_x_22:
[----:B0-----:R-:W0:Y:S01]  /*1400*/  LDC.64 R6, c[0x0][0x380] ;  /* 0x0000e000ff067b82 */ /* 0x001e220000000a00 */
[----:B------:R-:W-:Y:S01]  /*1410*/  VIADD R45, R9, 0xffffffff ;  /* 0xffffffff092d7836 */ /* 0x000fe20000000000 */
[----:B------:R-:W-:Y:S03]  /*1420*/  BSSY B2, `(.L_x_19) ;  /* 0x0000008000027945 */ /* 0x000fe60003800000 */
[----:B------:R-:W-:-:S04]  /*1430*/  IMAD R43, R45, 0x100, R19 ;  /* 0x000001002d2b7824 */ /* 0x000fc800078e0213 */
[----:B0-----:R-:W-:-:S07]  /*1440*/  IMAD.WIDE R6, R43, 0x4, R6 ;  /* 0x000000042b067825 */ /* 0x001fce00078e0206 */
.L_x_20:
[----:B------:R-:W-:Y:S05]  /*1450*/  YIELD ;  /* 0x0000000000007946 */ /* 0x000fea0003800000 */
[----:B------:R0:W-:Y:S06]  /*1460*/  MEMBAR.SC.CTA ;  /* 0x0000000000007992 */ /* 0x0001ec0000000000 */
[----:B0-----:R-:W2:Y:S02]  /*1470*/  LDG.E.STRONG.SYS R40, desc[UR8][R6.64] ;  /* 0x0000000806287981 */ /* 0x001ea4000c1f5900 */
[----:B--2---:R-:W-:-:S13]  /*1480*/  ISETP.NE.AND P0, PT, R40, RZ, PT ;  /* 0x000000ff2800720c */ /* 0x004fda0003f05270 */
[----:B------:R-:W-:Y:S05]  /*1490*/  @!P0 BRA `(.L_x_20) ;  /* 0xfffffffc00ec8947 */ /* 0x000fea000383ffff */
[----:B------:R-:W-:Y:S05]  /*14a0*/  BSYNC B2 ;  /* 0x0000000000027941 */ /* 0x000fea0003800000 */
.L_x_19:
[----:B------:R-:W-:Y:S01]  /*14b0*/  BSSY.RECONVERGENT B2, `(.L_x_21) ;  /* 0x0000006000027945 */ /* 0x000fe20003800200 */
[C---:B------:R-:W-:Y:S02]  /*14c0*/  ISETP.GT.AND P0, PT, R40.reuse, -0x1, PT ;  /* 0xffffffff2800780c */ /* 0x040fe40003f04270 */
[----:B------:R-:W-:Y:S01]  /*14d0*/  LOP3.LUT R40, R40, 0x3fffffff, RZ, 0xc0, !PT ;  /* 0x3fffffff28287812 */ /* 0x000fe200078ec0ff */
[----:B------:R-:W-:Y:S05]  /*14e0*/  WARPSYNC.EXCLUSIVE R8 ;  /* 0x0000000008007348 */ /* 0x000fea0003a00000 */
[----:B------:R-:W-:-:S05]  /*14f0*/  IMAD.IADD R5, R40, 0x1, R5 ;  /* 0x0000000128057824 */ /* 0x000fca00078e0205 */
[----:B------:R-:W-:-:S07]  /*1500*/  VOTE.ANY R8, PT, P0 ;  /* 0x0000000000087806 */ /* 0x000fce00000e0100 */
[----:B------:R-:W-:Y:S05]  /*1510*/  BSYNC.RECONVERGENT B2 ;  /* 0x0000000000027941 */ /* 0x000fea0003800200 */
.L_x_21:
[----:B------:R-:W-:Y:S01]  /*1520*/  ISETP.GT.U32.AND P1, PT, R9, 0x1, PT ;  /* 0x000000010900780c */ /* 0x000fe20003f24070 */
[----:B------:R-:W-:-:S12]  /*1530*/  IMAD.MOV.U32 R9, RZ, RZ, R45 ;  /* 0x000000ffff097224 */ /* 0x000fd800078e002d */
[----:B------:R-:W-:Y:S05]  /*1540*/  @P0 BRA P1, `(.L_x_22) ;  /* 0xfffffffc00ac0947 */ /* 0x000fea000083ffff */
[----:B------:R-:W-:Y:S05]  /*1550*/  BSYNC B0 ;  /* 0x0000000000007941 */ /* 0x000fea0003800000 */
.L_x_18:
[----:B------:R1:W2:Y:S02]  /*1560*/  LDS.64 R6, [R41+0x9000] ;  /* 0x0090000029067984 */ /* 0x0002a40000000a00 */
.L_x_17:
[C---:B------:R-:W-:Y:S01]  /*1570*/  IMAD.IADD R9, R5.reuse, 0x1, -R38 ;  /* 0x0000000105097824 */ /* 0x040fe200078e0a26 */
[----:B------:R-:W-:-:S04]  /*1580*/  LOP3.LUT R5, R5, 0x80000000, RZ, 0xfc, !PT ;  /* 0x8000000005057812 */ /* 0x000fc800078efcff */
[C---:B0-2---:R-:W-:Y:S01]  /*1590*/  IADD3 R6, P0, PT, R9.reuse, R6, RZ ;  /* 0x0000000609067210 */ /* 0x045fe20007f1e0ff */
[----:B------:R0:W-:Y:S03]  /*15a0*/  STG.E.STRONG.SYS desc[UR8][R20.64], R5 ;  /* 0x0000000514007986 */ /* 0x0001e6000c115908 */
[----:B------:R-:W-:-:S05]  /*15b0*/  LEA.HI.X.SX32 R7, R9, R7, 0x1, P0 ;  /* 0x0000000709077211 */ /* 0x000fca00000f0eff */
[----:B------:R0:W-:Y:S04]  /*15c0*/  STS.64 [R41+0x9000], R6 ;  /* 0x0090000629007388 */ /* 0x0001e80000000a00 */
.L_x_16:
[----:B------:R-:W-:Y:S05]  /*15d0*/  BSYNC B1 ;  /* 0x0000000000017941 */ /* 0x000fea0003800000 */
.L_x_15:
[----:B0-----:R-:W0:Y:S08]  /*15e0*/  LDC R5, c[0x0][0x3c0] ;  /* 0x0000f000ff057b82 */ /* 0x001e300000000800 */
[----:B------:R-:W2:Y:S01]  /*15f0*/  LDC.64 R8, c[0x0][0x390] ;  /* 0x0000e400ff087b82 */ /* 0x000ea20000000a00 */
[----:B0-----:R-:W-:Y:S02]  /*1600*/  ISETP.GE.AND P0, PT, R39, R5, PT ;  /* 0x000000052700720c */ /* 0x001fe40003f06270 */
[----:B--2---:R-:W-:-:S04]  /*1610*/  ISETP.EQ.U32.AND P1, PT, R8, RZ, PT ;  /* 0x000000ff0800720c */ /* 0x004fc80003f22070 */
[----:B------:R-:W-:-:S04]  /*1620*/  ISETP.EQ.OR.EX P0, PT, R9, RZ, !P0, P1 ;  /* 0x000000ff0900720c */ /* 0x000fc80004702710 */
[----:B------:R-:W-:-:S13]  /*1630*/  ISETP.GT.U32.OR P0, PT, R19, 0xff, P0 ;  /* 0x000000ff1300780c */ /* 0x000fda0000704470 */
[----:B------:R-:W-:Y:S05]  /*1640*/  @P0 BRA `(.L_x_23) ;  /* 0x0000000000240947 */ /* 0x000fea0003800000 */
[----:B------:R-:W0:Y:S01]  /*1650*/  LDS.64 R6, [R41+0x9000] ;  /* 0x0090000029067984 */ /* 0x000e220000000a00 */
[C---:B------:R-:W-:Y:S02]  /*1660*/  ISETP.GT.U32.AND P0, PT, R19.reuse, R47, PT ;  /* 0x0000002f1300720c */ /* 0x040fe40003f04070 */
[C---:B------:R-:W-:Y:S02]  /*1670*/  LEA R8, P2, R19.reuse, R8, 0x3 ;  /* 0x0000000813087211 */ /* 0x040fe400078418ff */
[----:B------:R-:W-:Y:S02]  /*1680*/  SEL R43, RZ, 0x1200, !P0 ;  /* 0x00001200ff2b7807 */ /* 0x000fe40004000000 */
[--C-:B------:R-:W-:Y:S02]  /*1690*/  SHF.R.S32.HI R21, RZ, 0x1f, R38.reuse ;  /* 0x0000001fff157819 */ /* 0x100fe40000011426 */
[----:B------:R-:W-:Y:S02]  /*16a0*/  LEA.HI.X R9, R19, R9, RZ, 0x3, P2 ;  /* 0x0000000913097211 */ /* 0x000fe400010f1cff */
[----:B0-----:R-:W-:-:S04]  /*16b0*/  IADD3 R6, P0, P1, R6, R43, R38 ;  /* 0x0000002b06067210 */ /* 0x001fc8000791e026 */
[----:B------:R-:W-:-:S05]  /*16c0*/  IADD3.X R7, PT, PT, R7, RZ, R21, P0, P1 ;  /* 0x000000ff07077210 */ /* 0x000fca00007e2415 */
[----:B------:R0:W-:Y:S04]  /*16d0*/  STG.E.64 desc[UR8][R8.64], R6 ;  /* 0x0000000608007986 */ /* 0x0001e8000c101b08 */
.L_x_23:
[----:B------:R-:W-:Y:S05]  /*16e0*/  WARPSYNC.ALL ;  /* 0x0000000000007948 */ /* 0x000fea0003800000 */
[----:B------:R-:W2:Y:S08]  /*16f0*/  S2UR UR6, SR_CgaCtaId ;  /* 0x00000000000679c3 */ /* 0x000eb00000008800 */
[----:B------:R-:W-:Y:S01]  /*1700*/  BAR.SYNC.DEFER_BLOCKING 0x0 ;  /* 0x0000000000007b1d */ /* 0x000fe20000010000 */
[----:B------:R-:W-:-:S05]  /*1710*/  ISETP.GT.AND P0, PT, R39, R5, PT ;  /* 0x000000052700720c */ /* 0x000fca0003f04270 */
[----:B------:R-:W-:Y:S02]  /*1720*/  UMOV UR5, 0x400 ;  /* 0x0000040000057882 */ /* 0x000fe40000000000 */
[----:B--2---:R-:W-:-:S06]  /*1730*/  ULEA UR5, UR6, UR5, 0x18 ;  /* 0x0000000506057291 */ /* 0x004fcc000f8ec0ff */
[----:B0-----:R-:W-:-:S06]  /*1740*/  LEA R6, R47, UR5, 0x3 ;  /* 0x000000052f067c11 */ /* 0x001fcc000f8e18ff */
[----:B------:R-:W0:Y:S01]  /*1750*/  LDS.64 R6, [R6+0x9000] ;  /* 0x0090000006067984 */ /* 0x000e220000000a00 */
[----:B------:R-:W-:Y:S05]  /*1760*/  @P0 BRA `(.L_x_24) ;  /* 0x0000000000480947 */ /* 0x000fea0003800000 */
[----:B------:R-:W2:Y:S01]  /*1770*/  LDCU.64 UR4, c[0x0][0x3a0] ;  /* 0x00007400ff0477ac */ /* 0x000ea20008000a00 */
[----:B0-----:R-:W-:-:S05]  /*1780*/  IADD3 R6, P1, PT, R0, R6, RZ ;  /* 0x0000000600067210 */ /* 0x001fca0007f3e0ff */
[----:B------:R-:W-:Y:S01]  /*1790*/  IMAD.X R7, RZ, RZ, R7, P1 ;  /* 0x000000ffff077224 */ /* 0x000fe200008e0607 */
[----:B--2---:R-:W-:-:S04]  /*17a0*/  LEA R8, P1, R6, UR4, 0x3 ;  /* 0x0000000406087c11 */ /* 0x004fc8000f8218ff */
[----:B------:R-:W-:-:S05]  /*17b0*/  LEA.HI.X R9, R6, UR5, R7, 0x3, P1 ;  /* 0x0000000506097c11 */ /* 0x000fca00088f1c07 */
[----:B------:R2:W-:Y:S04]  /*17c0*/  STG.E.64 desc[UR8][R8.64], R36 ;  /* 0x0000002408007986 */ /* 0x0005e8000c101b08 */
        /* <DEDUP_REMOVED lines=10> */
[----:B------:R2:W-:Y:S01]  /*1870*/  STG.E.64 desc[UR8][R8.64+0xb00], R14 ;  /* 0x000b000e08007986 */ /* 0x0005e2000c101b08 */
[----:B------:R-:W-:Y:S05]  /*1880*/  BRA `(.L_x_25) ;  /* 0x0000000000a47947 */ /* 0x000fea0003800000 */
.L_x_24:
[----:B------:R-:W2:Y:S01]  /*1890*/  LDCU.64 UR4, c[0x0][0x3a0] ;  /* 0x00007400ff0477ac */ /* 0x000ea20008000a00 */
[----:B0-----:R-:W-:Y:S01]  /*18a0*/  IADD3 R6, P1, PT, R0, R6, RZ ;  /* 0x0000000600067210 */ /* 0x001fe20007f3e0ff */
[----:B------:R-:W-:Y:S02]  /*18b0*/  IMAD R19, R4, -0x1200, R5 ;  /* 0xffffee0004137824 */ /* 0x000fe400078e0205 */
[C---:B------:R-:W-:Y:S02]  /*18c0*/  VIADD R8, R0.reuse, 0x20 ;  /* 0x0000002000087836 */ /* 0x040fe40000000000 */
[C---:B------:R-:W-:Y:S01]  /*18d0*/  VIADD R18, R0.reuse, 0x40 ;  /* 0x0000004000127836 */ /* 0x040fe20000000000 */
[-C--:B------:R-:W-:Y:S01]  /*18e0*/  ISETP.GE.AND P4, PT, R0, R19.reuse, PT ;  /* 0x000000130000720c */ /* 0x080fe20003f86270 */
[----:B------:R-:W-:Y:S01]  /*18f0*/  IMAD.X R7, RZ, RZ, R7, P1 ;  /* 0x000000ffff077224 */ /* 0x000fe200008e0607 */
[-C--:B------:R-:W-:Y:S01]  /*1900*/  ISETP.GE.AND P5, PT, R8, R19.reuse, PT ;  /* 0x000000130800720c */ /* 0x080fe20003fa6270 */
[----:B------:R-:W-:Y:S01]  /*1910*/  VIADD R20, R0, 0x80 ;  /* 0x0000008000147836 */ /* 0x000fe20000000000 */
[----:B------:R-:W-:Y:S01]  /*1920*/  ISETP.GE.AND P6, PT, R18, R19, PT ;  /* 0x000000131200720c */ /* 0x000fe20003fc6270 */
[----:B------:R-:W-:-:S02]  /*1930*/  VIADD R18, R0, 0x60 ;  /* 0x0000006000127836 */ /* 0x000fc40000000000 */
[----:B------:R-:W-:Y:S01]  /*1940*/  VIADD R38, R0, 0xa0 ;  /* 0x000000a000267836 */ /* 0x000fe20000000000 */
[-C--:B------:R-:W-:Y:S01]  /*1950*/  ISETP.GE.AND P2, PT, R20, R19.reuse, PT ;  /* 0x000000131400720c */ /* 0x080fe20003f46270 */
[----:B------:R-:W-:Y:S01]  /*1960*/  VIADD R20, R0, 0xe0 ;  /* 0x000000e000147836 */ /* 0x000fe20000000000 */
[----:B--2---:R-:W-:Y:S02]  /*1970*/  LEA R8, P1, R6, UR4, 0x3 ;  /* 0x0000000406087c11 */ /* 0x004fe4000f8218ff */
[-C--:B------:R-:W-:Y:S02]  /*1980*/  ISETP.GE.AND P3, PT, R38, R19.reuse, PT ;  /* 0x000000132600720c */ /* 0x080fe40003f66270 */
[----:B------:R-:W-:Y:S02]  /*1990*/  LEA.HI.X R9, R6, UR5, R7, 0x3, P1 ;  /* 0x0000000506097c11 */ /* 0x000fe400088f1c07 */
[----:B------:R-:W-:Y:S01]  /*19a0*/  ISETP.GE.AND P1, PT, R18, R19, PT ;  /* 0x000000131200720c */ /* 0x000fe20003f26270 */
[----:B------:R-:W-:-:S02]  /*19b0*/  VIADD R18, R0, 0xc0 ;  /* 0x000000c000127836 */ /* 0x000fc40000000000 */
[----:B------:R0:W-:Y:S03]  /*19c0*/  @!P4 STG.E.64 desc[UR8][R8.64], R36 ;  /* 0x000000240800c986 */ /* 0x0001e6000c101b08 */
[-C--:B------:R-:W-:Y:S01]  /*19d0*/  ISETP.GE.AND P4, PT, R18, R19.reuse, PT ;  /* 0x000000131200720c */ /* 0x080fe20003f86270 */
[----:B------:R0:W-:Y:S01]  /*19e0*/  @!P5 STG.E.64 desc[UR8][R8.64+0x100], R34 ;  /* 0x000100220800d986 */ /* 0x0001e2000c101b08 */
[-C--:B------:R-:W-:Y:S01]  /*19f0*/  ISETP.GE.AND P5, PT, R20, R19.reuse, PT ;  /* 0x000000131400720c */ /* 0x080fe20003fa6270 */
[C---:B------:R-:W-:Y:S02]  /*1a00*/  VIADD R18, R0.reuse, 0x100 ;  /* 0x0000010000127836 */ /* 0x040fe40000000000 */
[----:B------:R-:W-:Y:S01]  /*1a10*/  VIADD R20, R0, 0x120 ;  /* 0x0000012000147836 */ /* 0x000fe20000000000 */
[----:B------:R0:W-:Y:S02]  /*1a20*/  @!P6 STG.E.64 desc[UR8][R8.64+0x200], R32 ;  /* 0x000200200800e986 */ /* 0x0001e4000c101b08 */
[-C--:B------:R-:W-:Y:S01]  /*1a30*/  ISETP.GE.AND P6, PT, R18, R19.reuse, PT ;  /* 0x000000131200720c */ /* 0x080fe20003fc6270 */
[----:B------:R-:W-:Y:S01]  /*1a40*/  VIADD R18, R0, 0x140 ;  /* 0x0000014000127836 */ /* 0x000fe20000000000 */
[----:B------:R0:W-:Y:S01]  /*1a50*/  @!P1 STG.E.64 desc[UR8][R8.64+0x300], R10 ;  /* 0x0003000a08009986 */ /* 0x0001e2000c101b08 */
[----:B------:R-:W-:Y:S01]  /*1a60*/  ISETP.GE.AND P1, PT, R20, R19, PT ;  /* 0x000000131400720c */ /* 0x000fe20003f26270 */
[----:B------:R-:W-:-:S02]  /*1a70*/  VIADD R20, R0, 0x160 ;  /* 0x0000016000147836 */ /* 0x000fc40000000000 */
[----:B------:R0:W-:Y:S01]  /*1a80*/  @!P2 STG.E.64 desc[UR8][R8.64+0x400], R30 ;  /* 0x0004001e0800a986 */ /* 0x0001e2000c101b08 */
[----:B------:R-:W-:-:S03]  /*1a90*/  ISETP.GE.AND P2, PT, R18, R19, PT ;  /* 0x000000131200720c */ /* 0x000fc60003f46270 */
[----:B------:R0:W-:Y:S01]  /*1aa0*/  @!P3 STG.E.64 desc[UR8][R8.64+0x500], R12 ;  /* 0x0005000c0800b986 */ /* 0x0001e2000c101b08 */
[----:B------:R-:W-:-:S03]  /*1ab0*/  ISETP.GE.AND P3, PT, R20, R19, PT ;  /* 0x000000131400720c */ /* 0x000fc60003f66270 */
[----:B------:R0:W-:Y:S04]  /*1ac0*/  @!P4 STG.E.64 desc[UR8][R8.64+0x600], R28 ;  /* 0x0006001c0800c986 */ /* 0x0001e8000c101b08 */
[----:B------:R0:W-:Y:S04]  /*1ad0*/  @!P5 STG.E.64 desc[UR8][R8.64+0x700], R26 ;  /* 0x0007001a0800d986 */ /* 0x0001e8000c101b08 */
[----:B------:R0:W-:Y:S04]  /*1ae0*/  @!P6 STG.E.64 desc[UR8][R8.64+0x800], R24 ;  /* 0x000800180800e986 */ /* 0x0001e8000c101b08 */
[----:B------:R0:W-:Y:S04]  /*1af0*/  @!P1 STG.E.64 desc[UR8][R8.64+0x900], R22 ;  /* 0x0009001608009986 */ /* 0x0001e8000c101b08 */
[----:B------:R0:W-:Y:S04]  /*1b00*/  @!P2 STG.E.64 desc[UR8][R8.64+0xa00], R16 ;  /* 0x000a00100800a986 */ /* 0x0001e8000c101b08 */
[----:B------:R0:W-:Y:S02]  /*1b10*/  @!P3 STG.E.64 desc[UR8][R8.64+0xb00], R14 ;  /* 0x000b000e0800b986 */ /* 0x0001e4000c101b08 */
.L_x_25:
[----:B------:R-:W-:Y:S05]  /*1b20*/  @P0 BRA `(.L_x_26) ;  /* 0x0000000000340947 */ /* 0x000fea0003800000 */
[----:B0-2---:R0:W5:Y:S04]  /*1b30*/  LDG.E.64 R26, desc[UR8][R2.64] ;  /* 0x00000008021a7981 */ /* 0x005168000c1e1b00 */
        /* <DEDUP_REMOVED lines=12> */
.L_x_26:
[----:B0-2---:R-:W-:Y:S02]  /*1c00*/  IMAD R33, R4, -0x1200, R5 ;  /* 0xffffee0004217824 */ /* 0x005fe400078e0205 */
[C---:B------:R-:W-:Y:S02]  /*1c10*/  VIADD R32, R0.reuse, 0x20 ;  /* 0x0000002000207836 */ /* 0x040fe40000000000 */
[C---:B------:R-:W-:Y:S01]  /*1c20*/  VIADD R34, R0.reuse, 0x40 ;  /* 0x0000004000227836 */ /* 0x040fe20000000000 */
[CC--:B------:R-:W-:Y:S01]  /*1c30*/  ISETP.GE.AND P4, PT, R0.reuse, R33.reuse, PT ;  /* 0x000000210000720c */ /* 0x0c0fe20003f86270 */
[----:B------:R-:W-:Y:S01]  /*1c40*/  VIADD R36, R0, 0x80 ;  /* 0x0000008000247836 */ /* 0x000fe20000000000 */
[-C--:B------:R-:W-:Y:S01]  /*1c50*/  ISETP.GE.AND P5, PT, R32, R33.reuse, PT ;  /* 0x000000212000720c */ /* 0x080fe20003fa6270 */
[----:B------:R-:W-:Y:S01]  /*1c60*/  VIADD R32, R0, 0x60 ;  /* 0x0000006000207836 */ /* 0x000fe20000000000 */
[-C--:B------:R-:W-:Y:S01]  /*1c70*/  ISETP.GE.AND P6, PT, R34, R33.reuse, PT ;  /* 0x000000212200720c */ /* 0x080fe20003fc6270 */
[----:B------:R-:W-:Y:S01]  /*1c80*/  VIADD R34, R0, 0xa0 ;  /* 0x000000a000227836 */ /* 0x000fe20000000000 */
[----:B------:R-:W-:-:S02]  /*1c90*/  ISETP.GE.AND P2, PT, R36, R33, PT ;  /* 0x000000212400720c */ /* 0x000fc40003f46270 */
[-C--:B------:R-:W-:Y:S01]  /*1ca0*/  ISETP.GE.AND P1, PT, R32, R33.reuse, PT ;  /* 0x000000212000720c */ /* 0x080fe20003f26270 */
[----:B------:R-:W-:Y:S01]  /*1cb0*/  VIADD R32, R0, 0xc0 ;  /* 0x000000c000207836 */ /* 0x000fe20000000000 */
[-C--:B------:R-:W-:Y:S01]  /*1cc0*/  ISETP.GE.AND P3, PT, R34, R33.reuse, PT ;  /* 0x000000212200720c */ /* 0x080fe20003f66270 */
[----:B------:R-:W-:Y:S02]  /*1cd0*/  VIADD R34, R0, 0xe0 ;  /* 0x000000e000227836 */ /* 0x000fe40000000000 */
[----:B------:R2:W5:Y:S01]  /*1ce0*/  @!P4 LDG.E.64 R26, desc[UR8][R2.64] ;  /* 0x00000008021ac981 */ /* 0x000562000c1e1b00 */
[-C--:B------:R-:W-:Y:S01]  /*1cf0*/  ISETP.GE.AND P4, PT, R32, R33.reuse, PT ;  /* 0x000000212000720c */ /* 0x080fe20003f86270 */
[----:B------:R-:W-:Y:S02]  /*1d00*/  VIADD R32, R0, 0x100 ;  /* 0x0000010000207836 */ /* 0x000fe40000000000 */
[----:B------:R2:W5:Y:S01]  /*1d10*/  @!P5 LDG.E.64 R28, desc[UR8][R2.64+0x100] ;  /* 0x00010008021cd981 */ /* 0x000562000c1e1b00 */
[----:B------:R-:W-:Y:S01]  /*1d20*/  ISETP.GE.AND P5, PT, R34, R33, PT ;  /* 0x000000212200720c */ /* 0x000fe20003fa6270 */
[----:B------:R-:W-:-:S02]  /*1d30*/  VIADD R34, R0, 0x120 ;  /* 0x0000012000227836 */ /* 0x000fc40000000000 */
[----:B------:R2:W5:Y:S01]  /*1d40*/  @!P6 LDG.E.64 R22, desc[UR8][R2.64+0x200] ;  /* 0x000200080216e981 */ /* 0x000562000c1e1b00 */
[-C--:B------:R-:W-:Y:S01]  /*1d50*/  ISETP.GE.AND P6, PT, R32, R33.reuse, PT ;  /* 0x000000212000720c */ /* 0x080fe20003fc6270 */
[----:B------:R-:W-:Y:S02]  /*1d60*/  VIADD R32, R0, 0x140 ;  /* 0x0000014000207836 */ /* 0x000fe40000000000 */
[----:B------:R2:W5:Y:S01]  /*1d70*/  @!P1 LDG.E.64 R24, desc[UR8][R2.64+0x300] ;  /* 0x0003000802189981 */ /* 0x000562000c1e1b00 */
[-C--:B------:R-:W-:Y:S01]  /*1d80*/  ISETP.GE.AND P1, PT, R34, R33.reuse, PT ;  /* 0x000000212200720c */ /* 0x080fe20003f26270 */
[----:B------:R-:W-:Y:S02]  /*1d90*/  VIADD R34, R0, 0x160 ;  /* 0x0000016000227836 */ /* 0x000fe40000000000 */
[----:B------:R2:W5:Y:S01]  /*1da0*/  @!P2 LDG.E.64 R20, desc[UR8][R2.64+0x400] ;  /* 0x000400080214a981 */ /* 0x000562000c1e1b00 */
[----:B------:R-:W-:-:S03]  /*1db0*/  ISETP.GE.AND P2, PT, R32, R33, PT ;  /* 0x000000212000720c */ /* 0x000fc60003f46270 */
[----:B------:R2:W5:Y:S01]  /*1dc0*/  @!P3 LDG.E.64 R18, desc[UR8][R2.64+0x500] ;  /* 0x000500080212b981 */ /* 0x000562000c1e1b00 */
[----:B------:R-:W-:-:S03]  /*1dd0*/  ISETP.GE.AND P3, PT, R34, R33, PT ;  /* 0x000000212200720c */ /* 0x000fc60003f66270 */
[----:B------:R2:W5:Y:S04]  /*1de0*/  @!P4 LDG.E.64 R16, desc[UR8][R2.64+0x600] ;  /* 0x000600080210c981 */ /* 0x000568000c1e1b00 */
[----:B------:R2:W5:Y:S04]  /*1df0*/  @!P5 LDG.E.64 R14, desc[UR8][R2.64+0x700] ;  /* 0x00070008020ed981 */ /* 0x000568000c1e1b00 */
[----:B------:R2:W5:Y:S04]  /*1e00*/  @!P6 LDG.E.64 R12, desc[UR8][R2.64+0x800] ;  /* 0x00080008020ce981 */ /* 0x000568000c1e1b00 */
[----:B------:R2:W5:Y:S04]  /*1e10*/  @!P1 LDG.E.64 R10, desc[UR8][R2.64+0x900] ;  /* 0x00090008020a9981 */ /* 0x000568000c1e1b00 */
[----:B------:R2:W5:Y:S04]  /*1e20*/  @!P2 LDG.E.64 R8, desc[UR8][R2.64+0xa00] ;  /* 0x000a00080208a981 */ /* 0x000568000c1e1b00 */
[----:B------:R2:W5:Y:S02]  /*1e30*/  @!P3 LDG.E.64 R30, desc[UR8][R2.64+0xb00] ;  /* 0x000b0008021eb981 */ /* 0x000564000c1e1b00 */
.L_x_27:
[----:B------:R-:W-:Y:S05]  /*1e40*/  @P0 BRA `(.L_x_28) ;  /* 0x0000000000400947 */ /* 0x000fea0003800000 */
[----:B------:R-:W0:Y:S02]  /*1e50*/  LDCU.64 UR4, c[0x0][0x3b0] ;  /* 0x00007600ff0477ac */ /* 0x000e240008000a00 */
[----:B0-2---:R-:W-:-:S04]  /*1e60*/  LEA R2, P0, R6, UR4, 0x3 ;  /* 0x0000000406027c11 */ /* 0x005fc8000f8018ff */
[----:B------:R-:W-:-:S05]  /*1e70*/  LEA.HI.X R3, R6, UR5, R7, 0x3, P0 ;  /* 0x0000000506037c11 */ /* 0x000fca00080f1c07 */
[----:B-----5:R-:W-:Y:S04]  /*1e80*/  STG.E.64 desc[UR8][R2.64], R26 ;  /* 0x0000001a02007986 */ /* 0x020fe8000c101b08 */
[----:B------:R-:W-:Y:S04]  /*1e90*/  STG.E.64 desc[UR8][R2.64+0x100], R28 ;  /* 0x0001001c02007986 */ /* 0x000fe8000c101b08 */
        /* <DEDUP_REMOVED lines=9> */
[----:B------:R-:W-:Y:S01]  /*1f30*/  STG.E.64 desc[UR8][R2.64+0xb00], R30 ;  /* 0x000b001e02007986 */ /* 0x000fe2000c101b08 */
[----:B------:R-:W-:Y:S05]  /*1f40*/  EXIT ;  /* 0x000000000000794d */ /* 0x000fea0003800000 */
.L_x_28:
[----:B------:R-:W3:Y:S01]  /*1f50*/  LDCU.64 UR4, c[0x0][0x3b0] ;  /* 0x00007600ff0477ac */ /* 0x000ee20008000a00 */
[----:B------:R-:W-:Y:S02]  /*1f60*/  IMAD R5, R4, -0x1200, R5 ;  /* 0xffffee0004057824 */ /* 0x000fe400078e0205 */
[C---:B0-2---:R-:W-:Y:S02]  /*1f70*/  VIADD R2, R0.reuse, 0x20 ;  /* 0x0000002000027836 */ /* 0x045fe40000000000 */
[C---:B------:R-:W-:Y:S01]  /*1f80*/  VIADD R4, R0.reuse, 0x40 ;  /* 0x0000004000047836 */ /* 0x040fe20000000000 */
[CC--:B------:R-:W-:Y:S01]  /*1f90*/  ISETP.GE.AND P5, PT, R0.reuse, R5.reuse, PT ;  /* 0x000000050000720c */ /* 0x0c0fe20003fa6270 */
[----:B------:R-:W-:Y:S01]  /*1fa0*/  VIADD R32, R0, 0x60 ;  /* 0x0000006000207836 */ /* 0x000fe20000000000 */
[-C--:B------:R-:W-:Y:S01]  /*1fb0*/  ISETP.GE.AND P6, PT, R2, R5.reuse, PT ;  /* 0x000000050200720c */ /* 0x080fe20003fc6270 */
[----:B------:R-:W-:Y:S01]  /*1fc0*/  VIADD R34, R0, 0xc0 ;  /* 0x000000c000227836 */ /* 0x000fe20000000000 */
[-C--:B------:R-:W-:Y:S01]  /*1fd0*/  ISETP.GE.AND P0, PT, R4, R5.reuse, PT ;  /* 0x000000050400720c */ /* 0x080fe20003f06270 */
[----:B------:R-:W-:Y:S01]  /*1fe0*/  VIADD R4, R0, 0x80 ;  /* 0x0000008000047836 */ /* 0x000fe20000000000 */
[-C--:B------:R-:W-:Y:S01]  /*1ff0*/  ISETP.GE.AND P1, PT, R32, R5.reuse, PT ;  /* 0x000000052000720c */ /* 0x080fe20003f26270 */
[----:B------:R-:W-:Y:S01]  /*2000*/  VIADD R32, R0, 0xa0 ;  /* 0x000000a000207836 */ /* 0x000fe20000000000 */
[----:B------:R-:W-:-:S02]  /*2010*/  ISETP.GE.AND P4, PT, R34, R5, PT ;  /* 0x000000052200720c */ /* 0x000fc40003f86270 */
[----:B---3--:R-:W-:Y:S02]  /*2020*/  LEA R2, P2, R6, UR4, 0x3 ;  /* 0x0000000406027c11 */ /* 0x008fe4000f8418ff */
[-C--:B------:R-:W-:Y:S02]  /*2030*/  ISETP.GE.AND P3, PT, R32, R5.reuse, PT ;  /* 0x000000052000720c */ /* 0x080fe40003f66270 */
[----:B------:R-:W-:Y:S01]  /*2040*/  LEA.HI.X R3, R6, UR5, R7, 0x3, P2 ;  /* 0x0000000506037c11 */ /* 0x000fe200090f1c07 */
[----:B------:R-:W-:Y:S01]  /*2050*/  VIADD R6, R0, 0x100 ;  /* 0x0000010000067836 */ /* 0x000fe20000000000 */
[-C--:B------:R-:W-:Y:S01]  /*2060*/  ISETP.GE.AND P2, PT, R4, R5.reuse, PT ;  /* 0x000000050400720c */ /* 0x080fe20003f46270 */
[----:B------:R-:W-:Y:S02]  /*2070*/  VIADD R4, R0, 0xe0 ;  /* 0x000000e000047836 */ /* 0x000fe40000000000 */
[----:B-----5:R0:W-:Y:S03]  /*2080*/  @!P5 STG.E.64 desc[UR8][R2.64], R26 ;  /* 0x0000001a0200d986 */ /* 0x0201e6000c101b08 */
[-C--:B------:R-:W-:Y:S01]  /*2090*/  ISETP.GE.AND P5, PT, R4, R5.reuse, PT ;  /* 0x000000050400720c */ /* 0x080fe20003fa6270 */
[----:B------:R0:W-:Y:S01]  /*20a0*/  @!P6 STG.E.64 desc[UR8][R2.64+0x100], R28 ;  /* 0x0001001c0200e986 */ /* 0x0001e2000c101b08 */
[----:B------:R-:W-:Y:S01]  /*20b0*/  ISETP.GE.AND P6, PT, R6, R5, PT ;  /* 0x000000050600720c */ /* 0x000fe20003fc6270 */
[----:B------:R-:W-:-:S02]  /*20c0*/  VIADD R4, R0, 0x120 ;  /* 0x0000012000047836 */ /* 0x000fc40000000000 */
[C---:B------:R-:W-:Y:S01]  /*20d0*/  VIADD R6, R0.reuse, 0x140 ;  /* 0x0000014000067836 */ /* 0x040fe20000000000 */
[----:B------:R0:W-:Y:S01]  /*20e0*/  @!P0 STG.E.64 desc[UR8][R2.64+0x200], R22 ;  /* 0x0002001602008986 */ /* 0x0001e2000c101b08 */
[----:B------:R-:W-:Y:S01]  /*20f0*/  VIADD R0, R0, 0x160 ;  /* 0x0000016000007836 */ /* 0x000fe20000000000 */
[-C--:B------:R-:W-:Y:S02]  /*2100*/  ISETP.GE.AND P0, PT, R4, R5.reuse, PT ;  /* 0x000000050400720c */ /* 0x080fe40003f06270 */
        /* <DEDUP_REMOVED lines=9> */
[----:B------:R0:W-:Y:S01]  /*21a0*/  @!P1 STG.E.64 desc[UR8][R2.64+0xa00], R8 ;  /* 0x000a000802009986 */ /* 0x0001e2000c101b08 */
[----:B------:R-:W-:Y:S05]  /*21b0*/  @P2 EXIT ;  /* 0x000000000000294d */ /* 0x000fea0003800000 */
[----:B------:R-:W-:Y:S01]  /*21c0*/  STG.E.64 desc[UR8][R2.64+0xb00], R30 ;  /* 0x000b001e02007986 */ /* 0x000fe2000c101b08 */
[----:B------:R-:W-:Y:S05]  /*21d0*/  EXIT ;  /* 0x000000000000794d */ /* 0x000fea0003800000 */
.L_x_14:
[----:B------:R-:W-:Y:S01]  /*21e0*/  IMAD.MOV.U32 R18, RZ, RZ, RZ ;  /* 0x000000ffff127224 */ /* 0x000fe200078e00ff */
[C---:B------:R-:W-:Y:S01]  /*21f0*/  ISETP.GT.U32.AND P0, PT, R19.reuse, 0x1f, PT ;  /* 0x0000001f1300780c */ /* 0x040fe20003f04070 */
[----:B------:R-:W-:Y:S05]  /*2200*/  WARPSYNC.ALL ;  /* 0x0000000000007948 */ /* 0x000fea0003800000 */
[----:B------:R-:W-:-:S04]  /*2210*/  IMAD.HI.U32 R48, R19, 0x15555556, R18 ;  /* 0x1555555613307827 */ /* 0x000fc800078e0012 */
[----:B------:R-:W-:-:S05]  /*2220*/  IMAD R43, R48, 0x4, R41 ;  /* 0x00000004302b7824 */ /* 0x000fca00078e0229 */
[----:B------:R0:W-:Y:S01]  /*2230*/  STS [R43+0x3410], R38 ;  /* 0x003410262b007388 */ /* 0x0001e20000000800 */
[----:B------:R-:W-:Y:S06]  /*2240*/  BAR.SYNC.DEFER_BLOCKING 0x0 ;  /* 0x0000000000007b1d */ /* 0x000fec0000010000 */
[----:B------:R-:W-:Y:S05]  /*2250*/  @P0 BRA `(.L_x_29) ;  /* 0x0000000000dc0947 */ /* 0x000fea0003800000 */
[----:B------:R-:W-:Y:S01]  /*2260*/  IMAD R53, R19, 0x34, R41 ;  /* 0x0000003413357824 */ /* 0x000fe200078e0229 */
[----:B------:R-:W-:-:S04]  /*2270*/  UMOV UR5, 0xffffffff ;  /* 0xffffffff00057882 */ /* 0x000fc80000000000 */
[----:B------:R-:W-:Y:S04]  /*2280*/  LDS R64, [R53+0x3410] ;  /* 0x0034100035407984 */ /* 0x000fe80000000800 */
[----:B------:R-:W-:Y:S04]  /*2290*/  LDS R48, [R53+0x3414] ;  /* 0x0034140035307984 */ /* 0x000fe80000000800 */
[----:B------:R-:W1:Y:S04]  /*22a0*/  LDS R57, [R53+0x3418] ;  /* 0x0034180035397984 */ /* 0x000e680000000800 */
[----:B------:R-:W-:Y:S04]  /*22b0*/  LDS R56, [R53+0x341c] ;  /* 0x00341c0035387984 */ /* 0x000fe80000000800 */
[----:B------:R-:W2:Y:S04]  /*22c0*/  LDS R55, [R53+0x3420] ;  /* 0x0034200035377984 */ /* 0x000ea80000000800 */
[----:B------:R-:W-:Y:S04]  /*22d0*/  LDS R60, [R53+0x3424] ;  /* 0x00342400353c7984 */ /* 0x000fe80000000800 */
[----:B------:R-:W3:Y:S04]  /*22e0*/  LDS R65, [R53+0x3428] ;  /* 0x0034280035417984 */ /* 0x000ee80000000800 */
[----:B------:R-:W-:Y:S04]  /*22f0*/  LDS R63, [R53+0x342c] ;  /* 0x00342c00353f7984 */ /* 0x000fe80000000800 */
[----:B------:R-:W4:Y:S04]  /*2300*/  LDS R62, [R53+0x3430] ;  /* 0x00343000353e7984 */ /* 0x000f280000000800 */
[----:B------:R-:W-:Y:S04]  /*2310*/  LDS R61, [R53+0x3434] ;  /* 0x00343400353d7984 */ /* 0x000fe80000000800 */
[----:B------:R-:W5:Y:S04]  /*2320*/  LDS R58, [R53+0x3438] ;  /* 0x00343800353a7984 */ /* 0x000f680000000800 */
[----:B------:R-:W0:Y:S01]  /*2330*/  LDS R66, [R53+0x343c] ;  /* 0x00343c0035427984 */ /* 0x000e220000000800 */
[----:B-1----:R-:W-:-:S04]  /*2340*/  IADD3 R67, PT, PT, R57, R48, R64 ;  /* 0x0000003039437210 */ /* 0x002fc80007ffe040 */
[----:B--2---:R-:W-:-:S04]  /*2350*/  IADD3 R67, PT, PT, R55, R67, R56 ;  /* 0x0000004337437210 */ /* 0x004fc80007ffe038 */
[----:B---3--:R-:W-:-:S04]  /*2360*/  IADD3 R67, PT, PT, R65, R67, R60 ;  /* 0x0000004341437210 */ /* 0x008fc80007ffe03c */
[----:B----4-:R-:W-:-:S04]  /*2370*/  IADD3 R67, PT, PT, R62, R67, R63 ;  /* 0x000000433e437210 */ /* 0x010fc80007ffe03f */
[----:B-----5:R-:W-:-:S05]  /*2380*/  IADD3 R67, PT, PT, R58, R67, R61 ;  /* 0x000000433a437210 */ /* 0x020fca0007ffe03d */
[----:B0-----:R-:W-:Y:S01]  /*2390*/  IMAD.IADD R66, R66, 0x1, R67 ;  /* 0x0000000142427824 */ /* 0x001fe200078e0243 */
[----:B------:R-:W-:Y:S06]  /*23a0*/  BRA.DIV UR5, `(.L_x_30) ;  /* 0x0000005605587947 */ /* 0x000fec000b800000 */
[----:B------:R-:W0:Y:S02]  /*23b0*/  SHFL.UP P0, R67, R66, 0x1, RZ ;  /* 0x0420000042437989 */ /* 0x000e2400000000ff */
[----:B0-----:R-:W-:-:S05]  /*23c0*/  @P0 IMAD.IADD R67, R66, 0x1, R67 ;  /* 0x0000000142430824 */ /* 0x001fca00078e0243 */
[----:B------:R-:W0:Y:S02]  /*23d0*/  SHFL.UP P0, R68, R67, 0x2, RZ ;  /* 0x0440000043447989 */ /* 0x000e2400000000ff */
[----:B0-----:R-:W-:-:S05]  /*23e0*/  @P0 IMAD.IADD R68, R67, 0x1, R68 ;  /* 0x0000000143440824 */ /* 0x001fca00078e0244 */
[----:B------:R-:W0:Y:S02]  /*23f0*/  SHFL.UP P0, R69, R68, 0x4, RZ ;  /* 0x0480000044457989 */ /* 0x000e2400000000ff */
[----:B0-----:R-:W-:-:S05]  /*2400*/  @P0 IMAD.IADD R69, R68, 0x1, R69 ;  /* 0x0000000144450824 */ /* 0x001fca00078e0245 */
[----:B------:R-:W0:Y:S02]  /*2410*/  SHFL.UP P0, R70, R69, 0x8, RZ ;  /* 0x0500000045467989 */ /* 0x000e2400000000ff */
[----:B0-----:R-:W-:-:S05]  /*2420*/  @P0 IMAD.IADD R70, R69, 0x1, R70 ;  /* 0x0000000145460824 */ /* 0x001fca00078e0246 */
[----:B------:R0:W1:Y:S02]  /*2430*/  SHFL.UP P0, R71, R70, 0x10, RZ ;  /* 0x0600000046477989 */ /* 0x00006400000000ff */
.L_x_99:
[----:B-1----:R-:W-:-:S04]  /*2440*/  @P0 IMAD.IADD R71, R70, 0x1, R71 ;  /* 0x0000000146470824 */ /* 0x002fc800078e0247 */
[----:B------:R-:W-:-:S04]  /*2450*/  IMAD.IADD R66, R71, 0x1, -R66 ;  /* 0x0000000147427824 */ /* 0x000fc800078e0a42 */
[----:B------:R-:W-:Y:S01]  /*2460*/  IMAD.IADD R64, R64, 0x1, R66 ;  /* 0x0000000140407824 */ /* 0x000fe200078e0242 */
[----:B------:R1:W-:Y:S03]  /*2470*/  STS [R53+0x3410], R66 ;  /* 0x0034104235007388 */ /* 0x0003e60000000800 */
        /* <DEDUP_REMOVED lines=19> */
[----:B------:R1:W-:Y:S04]  /*25b0*/  STS [R53+0x3438], R61 ;  /* 0x0034383d35007388 */ /* 0x0003e80000000800 */
[----:B------:R1:W-:Y:S02]  /*25c0*/  STS [R53+0x343c], R58 ;  /* 0x00343c3a35007388 */ /* 0x0003e40000000800 */
.L_x_29:
[----:B------:R-:W-:Y:S05]  /*25d0*/  WARPSYNC.ALL ;  /* 0x0000000000007948 */ /* 0x000fea0003800000 */
[----:B------:R-:W-:Y:S01]  /*25e0*/  BAR.SYNC.DEFER_BLOCKING 0x0 ;  /* 0x0000000000007b1d */ /* 0x000fe20000010000 */
[----:B------:R-:W-:-:S05]  /*25f0*/  ISETP.NE.AND P0, PT, R59, RZ, PT ;  /* 0x000000ff3b00720c */ /* 0x000fca0003f05270 */
[----:B------:R-:W-:Y:S01]  /*2600*/  BSSY.RECONVERGENT B0, `(.L_x_31) ;  /* 0x0000028000007945 */ /* 0x000fe20003800200 */
[----:B0-----:R-:W0:Y:S07]  /*2610*/  LDS R43, [R43+0x3410] ;  /* 0x003410002b2b7984 */ /* 0x001e2e0000000800 */
[----:B------:R-:W-:Y:S05]  /*2620*/  @P0 BRA `(.L_x_32) ;  /* 0x0000000000940947 */ /* 0x000fea0003800000 */
[----:B-1----:R-:W-:-:S05]  /*2630*/  IMAD R48, R19, 0x4, R41 ;  /* 0x0000000413307824 */ /* 0x002fca00078e0229 */
[----:B------:R-:W0:Y:S04]  /*2640*/  LDS R56, [R48] ;  /* 0x0000000030387984 */ /* 0x000e280000000800 */
        /* <DEDUP_REMOVED lines=8> */
[----:B------:R-:W5:Y:S04]  /*26d0*/  LDS R74, [R48+0x2400] ;  /* 0x00240000304a7984 */ /* 0x000f680000000800 */
[----:B------:R-:W5:Y:S01]  /*26e0*/  LDS R76, [R48+0x2800] ;  /* 0x00280000304c7984 */ /* 0x000f620000000800 */
[----:B0-----:R-:W-:-:S03]  /*26f0*/  IMAD.IADD R53, R43, 0x1, R56 ;  /* 0x000000012b357824 */ /* 0x001fc600078e0238 */
[----:B------:R-:W0:Y:S01]  /*2700*/  LDS R71, [R48+0x2c00] ;  /* 0x002c000030477984 */ /* 0x000e220000000800 */
[C---:B-1----:R-:W-:Y:S02]  /*2710*/  IMAD.IADD R55, R43.reuse, 0x1, R58 ;  /* 0x000000012b377824 */ /* 0x042fe400078e023a */
[C---:B--2---:R-:W-:Y:S01]  /*2720*/  IMAD.IADD R57, R43.reuse, 0x1, R60 ;  /* 0x000000012b397824 */ /* 0x044fe200078e023c */
[----:B------:R1:W-:Y:S01]  /*2730*/  STS [R48], R53 ;  /* 0x0000003530007388 */ /* 0x0003e20000000800 */
        /* <DEDUP_REMOVED lines=8> */
[----:B-1----:R-:W-:-:S03]  /*27c0*/  IMAD.IADD R53, R43, 0x1, R70 ;  /* 0x000000012b357824 */ /* 0x002fc600078e0246 */
[----:B------:R4:W-:Y:S01]  /*27d0*/  STS [R48+0x1400], R65 ;  /* 0x0014004130007388 */ /* 0x0009e20000000800 */
[----:B--2---:R-:W-:-:S03]  /*27e0*/  IMAD.IADD R55, R43, 0x1, R72 ;  /* 0x000000012b377824 */ /* 0x004fc600078e0248 */
[----:B------:R4:W-:Y:S01]  /*27f0*/  STS [R48+0x1800], R67 ;  /* 0x0018004330007388 */ /* 0x0009e20000000800 */
[----:B---3--:R-:W-:-:S03]  /*2800*/  IMAD.IADD R57, R43, 0x1, R74 ;  /* 0x000000012b397824 */ /* 0x008fc600078e024a */
[----:B------:R4:W-:Y:S01]  /*2810*/  STS [R48+0x1c00], R53 ;  /* 0x001c003530007388 */ /* 0x0009e20000000800 */
[----:B------:R-:W-:-:S03]  /*2820*/  IMAD.IADD R69, R43, 0x1, R76 ;  /* 0x000000012b457824 */ /* 0x000fc600078e024c */
[----:B------:R4:W-:Y:S01]  /*2830*/  STS [R48+0x2000], R55 ;  /* 0x0020003730007388 */ /* 0x0009e20000000800 */
[----:B0-----:R-:W-:-:S03]  /*2840*/  IMAD.IADD R71, R43, 0x1, R71 ;  /* 0x000000012b477824 */ /* 0x001fc600078e0247 */
[----:B------:R4:W-:Y:S04]  /*2850*/  STS [R48+0x2400], R57 ;  /* 0x0024003930007388 */ /* 0x0009e80000000800 */
[----:B------:R4:W-:Y:S04]  /*2860*/  STS [R48+0x2800], R69 ;  /* 0x0028004530007388 */ /* 0x0009e80000000800 */
[----:B------:R4:W-:Y:S02]  /*2870*/  STS [R48+0x2c00], R71 ;  /* 0x002c004730007388 */ /* 0x0009e40000000800 */
.L_x_32:
[----:B------:R-:W-:Y:S05]  /*2880*/  BSYNC.RECONVERGENT B0 ;  /* 0x0000000000007941 */ /* 0x000fea0003800200 */
.L_x_31:
[----:B------:R-:W-:Y:S01]  /*2890*/  BAR.SYNC.DEFER_BLOCKING 0x0 ;  /* 0x0000000000007b1d */ /* 0x000fe20000010000 */
[----:B------:R-:W-:-:S05]  /*28a0*/  R2P PR, R47, 0x7f ;  /* 0x0000007f2f007804 */ /* 0x000fca0000000000 */
[----:B------:R-:W-:Y:S08]  /*28b0*/  BSSY.RECONVERGENT B0, `(.L_x_33) ;  /* 0x0000021000007945 */ /* 0x000ff00003800200 */
[----:B-1--4-:R-:W-:Y:S02]  /*28c0*/  VOTE.ANY R48, PT, P0 ;  /* 0x0000000000307806 */ /* 0x012fe400000e0100 */
[----:B------:R-:W-:-:S02]  /*28d0*/  VOTE.ANY R53, PT, P1 ;  /* 0x0000000000357806 */ /* 0x000fc400008e0100 */
[----:B------:R-:W-:Y:S02]  /*28e0*/  @!P0 LOP3.LUT R48, RZ, R48, RZ, 0x33, !PT ;  /* 0x00000030ff308212 */ /* 0x000fe400078e33ff */
[----:B------:R-:W-:Y:S02]  /*28f0*/  VOTE.ANY R55, PT, P2 ;  /* 0x0000000000377806 */ /* 0x000fe400010e0100 */
[----:B------:R-:W-:Y:S02]  /*2900*/  @!P1 LOP3.LUT R53, RZ, R53, RZ, 0x33, !PT ;  /* 0x00000035ff359212 */ /* 0x000fe400078e33ff */
[----:B------:R-:W-:Y:S02]  /*2910*/  VOTE.ANY R57, PT, P3 ;  /* 0x0000000000397806 */ /* 0x000fe400018e0100 */
[----:B------:R-:W-:Y:S02]  /*2920*/  @!P2 LOP3.LUT R55, RZ, R55, RZ, 0x33, !PT ;  /* 0x00000037ff37a212 */ /* 0x000fe400078e33ff */
[----:B------:R-:W-:-:S02]  /*2930*/  LOP3.LUT R48, R53, R48, RZ, 0xc0, !PT ;  /* 0x0000003035307212 */ /* 0x000fc400078ec0ff */
[----:B------:R-:W-:Y:S02]  /*2940*/  @!P3 LOP3.LUT R57, RZ, R57, RZ, 0x33, !PT ;  /* 0x00000039ff39b212 */ /* 0x000fe400078e33ff */
[----:B------:R-:W-:Y:S01]  /*2950*/  LOP3.LUT R48, R55, R48, RZ, 0xc0, !PT ;  /* 0x0000003037307212 */ /* 0x000fe200078ec0ff */
[----:B------:R-:W-:Y:S01]  /*2960*/  IMAD.MOV.U32 R55, RZ, RZ, RZ ;  /* 0x000000ffff377224 */ /* 0x000fe200078e00ff */
[----:B------:R-:W-:Y:S02]  /*2970*/  VOTE.ANY R53, PT, P4 ;  /* 0x0000000000357806 */ /* 0x000fe400020e0100 */
[----:B------:R-:W-:Y:S02]  /*2980*/  LOP3.LUT P0, RZ, R47, 0x80, RZ, 0xc0, !PT ;  /* 0x000000802fff7812 */ /* 0x000fe4000780c0ff */
[----:B------:R-:W-:Y:S02]  /*2990*/  LOP3.LUT R48, R57, R48, RZ, 0xc0, !PT ;  /* 0x0000003039307212 */ /* 0x000fe400078ec0ff */
[----:B------:R-:W-:-:S02]  /*29a0*/  @!P4 LOP3.LUT R53, RZ, R53, RZ, 0x33, !PT ;  /* 0x00000035ff35c212 */ /* 0x000fc400078e33ff */
[----:B------:R-:W-:Y:S02]  /*29b0*/  VOTE.ANY R47, PT, P5 ;  /* 0x00000000002f7806 */ /* 0x000fe400028e0100 */
[----:B------:R-:W-:Y:S02]  /*29c0*/  LOP3.LUT R48, R53, R48, RZ, 0xc0, !PT ;  /* 0x0000003035307212 */ /* 0x000fe400078ec0ff */
[----:B------:R-:W-:Y:S02]  /*29d0*/  @!P5 LOP3.LUT R47, RZ, R47, RZ, 0x33, !PT ;  /* 0x0000002fff2fd212 */ /* 0x000fe400078e33ff */
[----:B------:R-:W-:Y:S02]  /*29e0*/  VOTE.ANY R56, PT, P6 ;  /* 0x0000000000387806 */ /* 0x000fe400030e0100 */
[----:B------:R-:W-:Y:S02]  /*29f0*/  LOP3.LUT R47, R47, R48, RZ, 0xc0, !PT ;  /* 0x000000302f2f7212 */ /* 0x000fe400078ec0ff */
[----:B------:R-:W1:Y:S01]  /*2a00*/  S2R R48, SR_LEMASK ;  /* 0x0000000000307919 */ /* 0x000e620000003a00 */
[----:B------:R-:W-:-:S02]  /*2a10*/  VOTE.ANY R58, PT, P0 ;  /* 0x00000000003a7806 */ /* 0x000fc400000e0100 */
[----:B------:R-:W-:Y:S02]  /*2a20*/  @!P6 LOP3.LUT R56, RZ, R56, RZ, 0x33, !PT ;  /* 0x00000038ff38e212 */ /* 0x000fe400078e33ff */
[----:B------:R-:W-:Y:S02]  /*2a30*/  @!P0 LOP3.LUT R58, RZ, R58, RZ, 0x33, !PT ;  /* 0x0000003aff3a8212 */ /* 0x000fe400078e33ff */
[----:B------:R-:W-:-:S04]  /*2a40*/  LOP3.LUT R47, R56, R47, RZ, 0xc0, !PT ;  /* 0x0000002f382f7212 */ /* 0x000fc800078ec0ff */
[----:B------:R-:W-:-:S04]  /*2a50*/  LOP3.LUT R53, R58, R47, RZ, 0xc0, !PT ;  /* 0x0000002f3a357212 */ /* 0x000fc800078ec0ff */
[----:B------:R-:W2:Y:S02]  /*2a60*/  FLO.U32 R56, R53 ;  /* 0x0000003500387300 */ /* 0x000ea400000e0000 */
[----:B--2---:R-:W-:Y:S02]  /*2a70*/  ISETP.NE.AND P0, PT, R42, R56, PT ;  /* 0x000000382a00720c */ /* 0x004fe40003f05270 */
[----:B-1----:R-:W-:-:S06]  /*2a80*/  LOP3.LUT R47, R48, R53, RZ, 0xc0, !PT ;  /* 0x00000035302f7212 */ /* 0x002fcc00078ec0ff */
[----:B------:R-:W1:Y:S05]  /*2a90*/  POPC R47, R47 ;  /* 0x0000002f002f7309 */ /* 0x000e6a0000000000 */
[----:B------:R-:W-:Y:S05]  /*2aa0*/  @P0 BRA `(.L_x_34) ;  /* 0x0000000000040947 */ /* 0x000fea0003800000 */
[----:B-1----:R2:W3:Y:S02]  /*2ab0*/  ATOMS.ADD R55, [R50], R47 ;  /* 0x0000002f3237738c */ /* 0x0024e40000000000 */
.L_x_34:
[----:B------:R-:W-:Y:S05]  /*2ac0*/  BSYNC.RECONVERGENT B0 ;  /* 0x0000000000007941 */ /* 0x000fea0003800200 */
.L_x_33:
[----:B------:R-:W-:Y:S01]  /*2ad0*/  R2P PR, R49, 0x7f ;  /* 0x0000007f31007804 */ /* 0x000fe20000000000 */
[----:B------:R-:W-:-:S12]  /*2ae0*/  BSSY.RECONVERGENT B0, `(.L_x_35) ;  /* 0x0000021000007945 */ /* 0x000fd80003800200 */
[----:B--2---:R-:W-:Y:S02]  /*2af0*/  VOTE.ANY R50, PT, P0 ;  /* 0x0000000000327806 */ /* 0x004fe400000e0100 */
[----:B------:R-:W-:Y:S02]  /*2b00*/  VOTE.ANY R53, PT, P1 ;  /* 0x0000000000357806 */ /* 0x000fe400008e0100 */
[----:B------:R-:W-:Y:S02]  /*2b10*/  @!P0 LOP3.LUT R50, RZ, R50, RZ, 0x33, !PT ;  /* 0x00000032ff328212 */ /* 0x000fe400078e33ff */
[----:B------:R-:W-:Y:S02]  /*2b20*/  @!P1 LOP3.LUT R53, RZ, R53, RZ, 0x33, !PT ;  /* 0x00000035ff359212 */ /* 0x000fe400078e33ff */
[----:B------:R-:W-:Y:S02]  /*2b30*/  VOTE.ANY R57, PT, P2 ;  /* 0x0000000000397806 */ /* 0x000fe400010e0100 */
[----:B------:R-:W-:-:S02]  /*2b40*/  LOP3.LUT R50, R53, R50, RZ, 0xc0, !PT ;  /* 0x0000003235327212 */ /* 0x000fc400078ec0ff */
[----:B------:R-:W-:Y:S02]  /*2b50*/  @!P2 LOP3.LUT R57, RZ, R57, RZ, 0x33, !PT ;  /* 0x00000039ff39a212 */ /* 0x000fe400078e33ff */
[----:B------:R-:W-:Y:S02]  /*2b60*/  VOTE.ANY R53, PT, P3 ;  /* 0x0000000000357806 */ /* 0x000fe400018e0100 */
[----:B------:R-:W-:Y:S02]  /*2b70*/  LOP3.LUT P0, RZ, R49, 0x80, RZ, 0xc0, !PT ;  /* 0x0000008031ff7812 */ /* 0x000fe4000780c0ff */
[----:B------:R-:W-:Y:S02]  /*2b80*/  LOP3.LUT R50, R57, R50, RZ, 0xc0, !PT ;  /* 0x0000003239327212 */ /* 0x000fe400078ec0ff */
[----:B------:R-:W-:Y:S02]  /*2b90*/  VOTE.ANY R49, PT, P4 ;  /* 0x0000000000317806 */ /* 0x000fe400020e0100 */
[----:B------:R-:W-:-:S02]  /*2ba0*/  @!P3 LOP3.LUT R53, RZ, R53, RZ, 0x33, !PT ;  /* 0x00000035ff35b212 */ /* 0x000fc400078e33ff */
[----:B------:R-:W-:Y:S02]  /*2bb0*/  @!P4 LOP3.LUT R49, RZ, R49, RZ, 0x33, !PT ;  /* 0x00000031ff31c212 */ /* 0x000fe400078e33ff */
[----:B------:R-:W-:Y:S02]  /*2bc0*/  LOP3.LUT R50, R53, R50, RZ, 0xc0, !PT ;  /* 0x0000003235327212 */ /* 0x000fe400078ec0ff */
[----:B------:R-:W-:Y:S02]  /*2bd0*/  VOTE.ANY R53, PT, P5 ;  /* 0x0000000000357806 */ /* 0x000fe400028e0100 */
[----:B------:R-:W-:Y:S02]  /*2be0*/  LOP3.LUT R50, R49, R50, RZ, 0xc0, !PT ;  /* 0x0000003231327212 */ /* 0x000fe400078ec0ff */
[----:B------:R-:W-:Y:S02]  /*2bf0*/  VOTE.ANY R49, PT, P6 ;  /* 0x0000000000317806 */ /* 0x000fe400030e0100 */
[----:B------:R-:W-:-:S02]  /*2c00*/  @!P5 LOP3.LUT R53, RZ, R53, RZ, 0x33, !PT ;  /* 0x00000035ff35d212 */ /* 0x000fc400078e33ff */
[----:B------:R-:W-:Y:S02]  /*2c10*/  VOTE.ANY R57, PT, P0 ;  /* 0x0000000000397806 */ /* 0x000fe400000e0100 */
[----:B------:R-:W-:Y:S02]  /*2c20*/  @!P6 LOP3.LUT R49, RZ, R49, RZ, 0x33, !PT ;  /* 0x00000031ff31e212 */ /* 0x000fe400078e33ff */
[----:B------:R-:W-:Y:S01]  /*2c30*/  LOP3.LUT R50, R53, R50, RZ, 0xc0, !PT ;  /* 0x0000003235327212 */ /* 0x000fe200078ec0ff */
[----:B------:R-:W-:Y:S01]  /*2c40*/  IMAD.MOV.U32 R53, RZ, RZ, RZ ;  /* 0x000000ffff357224 */ /* 0x000fe200078e00ff */
[----:B------:R-:W-:Y:S02]  /*2c50*/  @!P0 LOP3.LUT R57, RZ, R57, RZ, 0x33, !PT ;  /* 0x00000039ff398212 */ /* 0x000fe400078e33ff */
[----:B------:R-:W-:-:S04]  /*2c60*/  LOP3.LUT R50, R49, R50, RZ, 0xc0, !PT ;  /* 0x0000003231327212 */ /* 0x000fc800078ec0ff */
[----:B------:R-:W-:Y:S02]  /*2c70*/  LOP3.LUT R57, R57, R50, RZ, 0xc0, !PT ;  /* 0x0000003239397212 */ /* 0x000fe400078ec0ff */
[----:B---3--:R2:W3:Y:S02]  /*2c80*/  SHFL.IDX PT, R50, R55, R56, 0x1f ;  /* 0x00001f3837327589 */ /* 0x0084e400000e0000 */
[----:B------:R-:W4:Y:S01]  /*2c90*/  FLO.U32 R58, R57 ;  /* 0x00000039003a7300 */ /* 0x000f2200000e0000 */
[----:B------:R-:W-:-:S07]  /*2ca0*/  LOP3.LUT R49, R48, R57, RZ, 0xc0, !PT ;  /* 0x0000003930317212 */ /* 0x000fce00078ec0ff */
[----:B------:R-:W0:Y:S01]  /*2cb0*/  POPC R49, R49 ;  /* 0x0000003100317309 */ /* 0x000e220000000000 */
[----:B----4-:R-:W-:-:S13]  /*2cc0*/  ISETP.NE.AND P0, PT, R42, R58, PT ;  /* 0x0000003a2a00720c */ /* 0x010fda0003f05270 */
[----:B0-23--:R-:W-:Y:S05]  /*2cd0*/  @P0 BRA `(.L_x_36) ;  /* 0x0000000000040947 */ /* 0x00dfea0003800000 */
[----:B------:R0:W2:Y:S02]  /*2ce0*/  ATOMS.ADD R53, [R52], R49 ;  /* 0x000000313435738c */ /* 0x0000a40000000000 */
.L_x_36:
[----:B------:R-:W-:Y:S05]  /*2cf0*/  BSYNC.RECONVERGENT B0 ;  /* 0x0000000000007941 */ /* 0x000fea0003800200 */
.L_x_35:
[----:B------:R-:W-:Y:S01]  /*2d00*/  R2P PR, R51, 0x7f ;  /* 0x0000007f33007804 */ /* 0x000fe20000000000 */
[----:B------:R-:W-:Y:S01]  /*2d10*/  BSSY.RECONVERGENT B0, `(.L_x_37) ;  /* 0x0000021000007945 */ /* 0x000fe20003800200 */
[----:B------:R-:W-:-:S11]  /*2d20*/  IMAD.MOV.U32 R56, RZ, RZ, RZ ;  /* 0x000000ffff387224 */ /* 0x000fd600078e00ff */
[----:B0-----:R-:W-:Y:S02]  /*2d30*/  VOTE.ANY R52, PT, P0 ;  /* 0x0000000000347806 */ /* 0x001fe400000e0100 */
        /* <DEDUP_REMOVED lines=19> */
[----:B------:R-:W-:Y:S02]  /*2e70*/  LOP3.LUT R52, R55, R52, RZ, 0xc0, !PT ;  /* 0x0000003437347212 */ /* 0x000fe400078ec0ff */
[----:B------:R-:W-:Y:S02]  /*2e80*/  @!P0 LOP3.LUT R57, RZ, R57, RZ, 0x33, !PT ;  /* 0x00000039ff398212 */ /* 0x000fe400078e33ff */
[----:B------:R-:W-:-:S04]  /*2e90*/  LOP3.LUT R52, R51, R52, RZ, 0xc0, !PT ;  /* 0x0000003433347212 */ /* 0x000fc800078ec0ff */
[----:B------:R-:W-:Y:S02]  /*2ea0*/  LOP3.LUT R57, R57, R52, RZ, 0xc0, !PT ;  /* 0x0000003439397212 */ /* 0x000fe400078ec0ff */
[----:B--2---:R0:W2:Y:S02]  /*2eb0*/  SHFL.IDX PT, R52, R53, R58, 0x1f ;  /* 0x00001f3a35347589 */ /* 0x0040a400000e0000 */
[----:B------:R-:W3:Y:S01]  /*2ec0*/  FLO.U32 R61, R57 ;  /* 0x00000039003d7300 */ /* 0x000ee200000e0000 */
[----:B------:R-:W-:-:S07]  /*2ed0*/  LOP3.LUT R51, R48, R57, RZ, 0xc0, !PT ;  /* 0x0000003930337212 */ /* 0x000fce00078ec0ff */
[----:B------:R-:W4:Y:S01]  /*2ee0*/  POPC R51, R51 ;  /* 0x0000003300337309 */ /* 0x000f220000000000 */
[----:B---3--:R-:W-:-:S13]  /*2ef0*/  ISETP.NE.AND P0, PT, R42, R61, PT ;  /* 0x0000003d2a00720c */ /* 0x008fda0003f05270 */
[----:B0-2-4-:R-:W-:Y:S05]  /*2f00*/  @P0 BRA `(.L_x_38) ;  /* 0x0000000000040947 */ /* 0x015fea0003800000 */
[----:B------:R0:W2:Y:S02]  /*2f10*/  ATOMS.ADD R56, [R54], R51 ;  /* 0x000000333638738c */ /* 0x0000a40000000000 */
.L_x_38:
[----:B------:R-:W-:Y:S05]  /*2f20*/  BSYNC.RECONVERGENT B0 ;  /* 0x0000000000007941 */ /* 0x000fea0003800200 */
.L_x_37:
[----:B------:R-:W-:Y:S01]  /*2f30*/  R2P PR, R46, 0x7f ;  /* 0x0000007f2e007804 */ /* 0x000fe20000000000 */
[----:B------:R-:W-:-:S12]  /*2f40*/  BSSY.RECONVERGENT B0, `(.L_x_39) ;  /* 0x0000025000007945 */ /* 0x000fd80003800200 */
[----:B------:R-:W-:Y:S02]  /*2f50*/  VOTE.ANY R53, PT, P0 ;  /* 0x0000000000357806 */ /* 0x000fe400000e0100 */
[----:B0-----:R-:W-:Y:S02]  /*2f60*/  VOTE.ANY R54, PT, P1 ;  /* 0x0000000000367806 */ /* 0x001fe400008e0100 */
[----:B------:R-:W-:Y:S02]  /*2f70*/  @!P0 LOP3.LUT R53, RZ, R53, RZ, 0x33, !PT ;  /* 0x00000035ff358212 */ /* 0x000fe400078e33ff */
[----:B------:R-:W-:Y:S02]  /*2f80*/  VOTE.ANY R58, PT, P2 ;  /* 0x00000000003a7806 */ /* 0x000fe400010e0100 */
[----:B------:R-:W-:Y:S02]  /*2f90*/  @!P1 LOP3.LUT R54, RZ, R54, RZ, 0x33, !PT ;  /* 0x00000036ff369212 */ /* 0x000fe400078e33ff */
[----:B------:R-:W-:-:S02]  /*2fa0*/  @!P2 LOP3.LUT R58, RZ, R58, RZ, 0x33, !PT ;  /* 0x0000003aff3aa212 */ /* 0x000fc400078e33ff */
[----:B------:R-:W-:Y:S02]  /*2fb0*/  LOP3.LUT R53, R54, R53, RZ, 0xc0, !PT ;  /* 0x0000003536357212 */ /* 0x000fe400078ec0ff */
[----:B------:R-:W-:Y:S02]  /*2fc0*/  VOTE.ANY R54, PT, P3 ;  /* 0x0000000000367806 */ /* 0x000fe400018e0100 */
[----:B------:R-:W-:Y:S02]  /*2fd0*/  LOP3.LUT R53, R58, R53, RZ, 0xc0, !PT ;  /* 0x000000353a357212 */ /* 0x000fe400078ec0ff */
[----:B------:R-:W-:Y:S02]  /*2fe0*/  LOP3.LUT P0, RZ, R46, 0x80, RZ, 0xc0, !PT ;  /* 0x000000802eff7812 */ /* 0x000fe4000780c0ff */
        /* <DEDUP_REMOVED lines=11> */
[----:B------:R-:W-:Y:S01]  /*30a0*/  @!P0 LOP3.LUT R60, RZ, R60, RZ, 0x33, !PT ;  /* 0x0000003cff3c8212 */ /* 0x000fe200078e33ff */
[----:B--2---:R0:W2:Y:S01]  /*30b0*/  SHFL.IDX PT, R54, R56, R61, 0x1f ;  /* 0x00001f3d38367589 */ /* 0x0040a200000e0000 */
[----:B------:R-:W-:Y:S01]  /*30c0*/  LOP3.LUT R53, R58, R53, RZ, 0xc0, !PT ;  /* 0x000000353a357212 */ /* 0x000fe200078ec0ff */
[----:B------:R-:W-:-:S03]  /*30d0*/  IMAD.MOV.U32 R58, RZ, RZ, RZ ;  /* 0x000000ffff3a7224 */ /* 0x000fc600078e00ff */
[----:B------:R-:W-:-:S04]  /*30e0*/  LOP3.LUT R57, R60, R53, RZ, 0xc0, !PT ;  /* 0x000000353c397212 */ /* 0x000fc800078ec0ff */
[----:B------:R-:W3:Y:S01]  /*30f0*/  FLO.U32 R55, R57 ;  /* 0x0000003900377300 */ /* 0x000ee200000e0000 */
[----:B------:R-:W-:-:S07]  /*3100*/  LOP3.LUT R53, R48, R57, RZ, 0xc0, !PT ;  /* 0x0000003930357212 */ /* 0x000fce00078ec0ff */
[----:B------:R-:W4:Y:S01]  /*3110*/  POPC R53, R53 ;  /* 0x0000003500357309 */ /* 0x000f220000000000 */
[----:B---3--:R-:W-:-:S13]  /*3120*/  ISETP.NE.AND P0, PT, R42, R55, PT ;  /* 0x000000372a00720c */ /* 0x008fda0003f05270 */
[----:B0-2-4-:R-:W-:Y:S05]  /*3130*/  @P0 BRA `(.L_x_40) ;  /* 0x0000000000140947 */ /* 0x015fea0003800000 */
[----:B------:R-:W-:-:S05]  /*3140*/  IMAD.SHL.U32 R56, R19, 0x20, RZ ;  /* 0x0000002013387824 */ /* 0x000fca00078e00ff */
[----:B------:R-:W-:-:S05]  /*3150*/  LOP3.LUT R56, R56, 0x7c00, RZ, 0xc0, !PT ;  /* 0x00007c0038387812 */ /* 0x000fca00078ec0ff */
[----:B------:R-:W-:-:S04]  /*3160*/  IMAD.IADD R57, R41, 0x1, R56 ;  /* 0x0000000129397824 */ /* 0x000fc800078e0238 */
[----:B------:R-:W-:-:S05]  /*3170*/  IMAD R46, R46, 0x4, R57 ;  /* 0x000000042e2e7824 */ /* 0x000fca00078e0239 */
[----:B------:R0:W2:Y:S02]  /*3180*/  ATOMS.ADD R58, [R46], R53 ;  /* 0x000000352e3a738c */ /* 0x0000a40000000000 */
.L_x_40:
[----:B------:R-:W-:Y:S05]  /*3190*/  BSYNC.RECONVERGENT B0 ;  /* 0x0000000000007941 */ /* 0x000fea0003800200 */
.L_x_39:
[----:B------:R-:W-:Y:S01]  /*31a0*/  R2P PR, R45, 0x7f ;  /* 0x0000007f2d007804 */ /* 0x000fe20000000000 */
[----:B--2---:R2:W3:Y:S01]  /*31b0*/  SHFL.IDX PT, R56, R58, R55, 0x1f ;  /* 0x00001f373a387589 */ /* 0x0044e200000e0000 */
[----:B------:R-:W-:Y:S01]  /*31c0*/  BSSY.RECONVERGENT B0, `(.L_x_41) ;  /* 0x0000024000007945 */ /* 0x000fe20003800200 */
[----:B------:R-:W-:-:S10]  /*31d0*/  IMAD.MOV.U32 R60, RZ, RZ, RZ ;  /* 0x000000ffff3c7224 */ /* 0x000fd400078e00ff */
[----:B0-----:R-:W-:Y:S02]  /*31e0*/  VOTE.ANY R46, PT, P0 ;  /* 0x00000000002e7806 */ /* 0x001fe400000e0100 */
[----:B------:R-:W-:Y:S02]  /*31f0*/  VOTE.ANY R57, PT, P1 ;  /* 0x0000000000397806 */ /* 0x000fe400008e0100 */
        /* <DEDUP_REMOVED lines=21> */
[----:B------:R-:W-:-:S04]  /*3350*/  LOP3.LUT R63, R63, R46, RZ, 0xc0, !PT ;  /* 0x0000002e3f3f7212 */ /* 0x000fc800078ec0ff */
[----:B------:R-:W0:Y:S01]  /*3360*/  FLO.U32 R57, R63 ;  /* 0x0000003f00397300 */ /* 0x000e2200000e0000 */
[----:B------:R-:W-:-:S07]  /*3370*/  LOP3.LUT R46, R48, R63, RZ, 0xc0, !PT ;  /* 0x0000003f302e7212 */ /* 0x000fce00078ec0ff */
[----:B------:R-:W4:Y:S01]  /*3380*/  POPC R46, R46 ;  /* 0x0000002e002e7309 */ /* 0x000f220000000000 */
[----:B0-----:R-:W-:-:S13]  /*3390*/  ISETP.NE.AND P0, PT, R42, R57, PT ;  /* 0x000000392a00720c */ /* 0x001fda0003f05270 */
[----:B--234-:R-:W-:Y:S05]  /*33a0*/  @P0 BRA `(.L_x_42) ;  /* 0x0000000000140947 */ /* 0x01cfea0003800000 */
[----:B------:R-:W-:-:S05]  /*33b0*/  IMAD.SHL.U32 R55, R19, 0x20, RZ ;  /* 0x0000002013377824 */ /* 0x000fca00078e00ff */
[----:B------:R-:W-:-:S05]  /*33c0*/  LOP3.LUT R58, R55, 0x7c00, RZ, 0xc0, !PT ;  /* 0x00007c00373a7812 */ /* 0x000fca00078ec0ff */
[----:B------:R-:W-:-:S04]  /*33d0*/  IMAD.IADD R58, R41, 0x1, R58 ;  /* 0x00000001293a7824 */ /* 0x000fc800078e023a */
[----:B------:R-:W-:-:S05]  /*33e0*/  IMAD R45, R45, 0x4, R58 ;  /* 0x000000042d2d7824 */ /* 0x000fca00078e023a */
[----:B------:R0:W2:Y:S02]  /*33f0*/  ATOMS.ADD R60, [R45], R46 ;  /* 0x0000002e2d3c738c */ /* 0x0000a40000000000 */
.L_x_42:
[----:B------:R-:W-:Y:S05]  /*3400*/  BSYNC.RECONVERGENT B0 ;  /* 0x0000000000007941 */ /* 0x000fea0003800200 */
.L_x_41:
[----:B------:R-:W-:Y:S01]  /*3410*/  R2P PR, R44, 0x7f ;  /* 0x0000007f2c007804 */ /* 0x000fe20000000000 */
[----:B--2---:R2:W3:Y:S01]  /*3420*/  SHFL.IDX PT, R55, R60, R57, 0x1f ;  /* 0x00001f393c377589 */ /* 0x0044e200000e0000 */
[----:B------:R-:W-:Y:S11]  /*3430*/  BSSY.RECONVERGENT B0, `(.L_x_43) ;  /* 0x0000024000007945 */ /* 0x000ff60003800200 */
[----:B0-----:R-:W-:-:S02]  /*3440*/  VOTE.ANY R45, PT, P0 ;  /* 0x00000000002d7806 */ /* 0x001fc400000e0100 */
[----:B------:R-:W-:Y:S02]  /*3450*/  VOTE.ANY R58, PT, P1 ;  /* 0x00000000003a7806 */ /* 0x000fe400008e0100 */
[----:B------:R-:W-:Y:S02]  /*3460*/  @!P0 LOP3.LUT R45, RZ, R45, RZ, 0x33, !PT ;  /* 0x0000002dff2d8212 */ /* 0x000fe400078e33ff */
[----:B------:R-:W-:Y:S02]  /*3470*/  VOTE.ANY R62, PT, P2 ;  /* 0x00000000003e7806 */ /* 0x000fe400010e0100 */
[----:B------:R-:W-:Y:S02]  /*3480*/  @!P1 LOP3.LUT R58, RZ, R58, RZ, 0x33, !PT ;  /* 0x0000003aff3a9212 */ /* 0x000fe400078e33ff */
[----:B------:R-:W-:Y:S02]  /*3490*/  @!P2 LOP3.LUT R62, RZ, R62, RZ, 0x33, !PT ;  /* 0x0000003eff3ea212 */ /* 0x000fe400078e33ff */
[----:B------:R-:W-:-:S02]  /*34a0*/  LOP3.LUT R45, R58, R45, RZ, 0xc0, !PT ;  /* 0x0000002d3a2d7212 */ /* 0x000fc400078ec0ff */
[----:B------:R-:W-:Y:S02]  /*34b0*/  VOTE.ANY R58, PT, P3 ;  /* 0x00000000003a7806 */ /* 0x000fe400018e0100 */
[----:B------:R-:W-:Y:S02]  /*34c0*/  LOP3.LUT R45, R62, R45, RZ, 0xc0, !PT ;  /* 0x0000002d3e2d7212 */ /* 0x000fe400078ec0ff */
[----:B------:R-:W-:Y:S02]  /*34d0*/  LOP3.LUT P0, RZ, R44, 0x80, RZ, 0xc0, !PT ;  /* 0x000000802cff7812 */ /* 0x000fe4000780c0ff */
[----:B------:R-:W-:Y:S02]  /*34e0*/  VOTE.ANY R62, PT, P4 ;  /* 0x00000000003e7806 */ /* 0x000fe400020e0100 */
[----:B------:R-:W-:Y:S02]  /*34f0*/  @!P3 LOP3.LUT R58, RZ, R58, RZ, 0x33, !PT ;  /* 0x0000003aff3ab212 */ /* 0x000fe400078e33ff */
[----:B------:R-:W-:-:S02]  /*3500*/  @!P4 LOP3.LUT R62, RZ, R62, RZ, 0x33, !PT ;  /* 0x0000003eff3ec212 */ /* 0x000fc400078e33ff */
[----:B------:R-:W-:Y:S02]  /*3510*/  LOP3.LUT R45, R58, R45, RZ, 0xc0, !PT ;  /* 0x0000002d3a2d7212 */ /* 0x000fe400078ec0ff */
[----:B------:R-:W-:Y:S02]  /*3520*/  VOTE.ANY R58, PT, P5 ;  /* 0x00000000003a7806 */ /* 0x000fe400028e0100 */
[----:B------:R-:W-:Y:S02]  /*3530*/  LOP3.LUT R45, R62, R45, RZ, 0xc0, !PT ;  /* 0x0000002d3e2d7212 */ /* 0x000fe400078ec0ff */
[----:B------:R-:W-:Y:S02]  /*3540*/  VOTE.ANY R62, PT, P6 ;  /* 0x00000000003e7806 */ /* 0x000fe400030e0100 */
[----:B------:R-:W-:Y:S02]  /*3550*/  @!P5 LOP3.LUT R58, RZ, R58, RZ, 0x33, !PT ;  /* 0x0000003aff3ad212 */ /* 0x000fe400078e33ff */
[----:B------:R-:W-:-:S02]  /*3560*/  VOTE.ANY R64, PT, P0 ;  /* 0x0000000000407806 */ /* 0x000fc400000e0100 */
[----:B------:R-:W-:Y:S02]  /*3570*/  @!P6 LOP3.LUT R62, RZ, R62, RZ, 0x33, !PT ;  /* 0x0000003eff3ee212 */ /* 0x000fe400078e33ff */
[----:B------:R-:W-:Y:S01]  /*3580*/  LOP3.LUT R45, R58, R45, RZ, 0xc0, !PT ;  /* 0x0000002d3a2d7212 */ /* 0x000fe200078ec0ff */
[----:B------:R-:W-:Y:S01]  /*3590*/  IMAD.MOV.U32 R58, RZ, RZ, RZ ;  /* 0x000000ffff3a7224 */ /* 0x000fe200078e00ff */
        /* <DEDUP_REMOVED lines=13> */
.L_x_44:
[----:B------:R-:W-:Y:S05]  /*3670*/  BSYNC.RECONVERGENT B0 ;  /* 0x0000000000007941 */ /* 0x000fea0003800200 */
.L_x_43:
        /* <DEDUP_REMOVED lines=38> */
.L_x_46:
[----:B------:R-:W-:Y:S05]  /*38e0*/  BSYNC.RECONVERGENT B0 ;  /* 0x0000000000007941 */ /* 0x000fea0003800200 */
.L_x_45:
[----:B------:R-:W-:Y:S01]  /*38f0*/  R2P PR, R9, 0x7f ;  /* 0x0000007f09007804 */ /* 0x000fe20000000000 */
[----:B--2---:R2:W3:Y:S01]  /*3900*/  SHFL.IDX PT, R57, R60, R57, 0x1f ;  /* 0x00001f393c397589 */ /* 0x0044e200000e0000 */
[----:B------:R-:W-:Y:S01]  /*3910*/  BSSY.RECONVERGENT B0, `(.L_x_47) ;  /* 0x0000024000007945 */ /* 0x000fe20003800200 */
[----:B------:R-:W-:-:S10]  /*3920*/  IMAD.MOV.U32 R62, RZ, RZ, RZ ;  /* 0x000000ffff3e7224 */ /* 0x000fd400078e00ff */
[----:B------:R-:W-:Y:S02]  /*3930*/  VOTE.ANY R40, PT, P0 ;  /* 0x0000000000287806 */ /* 0x000fe400000e0100 */
[----:B0-----:R-:W-:Y:S02]  /*3940*/  VOTE.ANY R61, PT, P1 ;  /* 0x00000000003d7806 */ /* 0x001fe400008e0100 */
[----:B------:R-:W-:Y:S02]  /*3950*/  @!P0 LOP3.LUT R40, RZ, R40, RZ, 0x33, !PT ;  /* 0x00000028ff288212 */ /* 0x000fe400078e33ff */
[----:B------:R-:W-:Y:S02]  /*3960*/  @!P1 LOP3.LUT R61, RZ, R61, RZ, 0x33, !PT ;  /* 0x0000003dff3d9212 */ /* 0x000fe400078e33ff */
[----:B------:R-:W-:Y:S02]  /*3970*/  VOTE.ANY R63, PT, P2 ;  /* 0x00000000003f7806 */ /* 0x000fe400010e0100 */
[----:B------:R-:W-:-:S02]  /*3980*/  LOP3.LUT R40, R61, R40, RZ, 0xc0, !PT ;  /* 0x000000283d287212 */ /* 0x000fc400078ec0ff */
[----:B------:R-:W-:Y:S02]  /*3990*/  VOTE.ANY R61, PT, P3 ;  /* 0x00000000003d7806 */ /* 0x000fe400018e0100 */
[----:B------:R-:W-:Y:S02]  /*39a0*/  @!P2 LOP3.LUT R63, RZ, R63, RZ, 0x33, !PT ;  /* 0x0000003fff3fa212 */ /* 0x000fe400078e33ff */
[----:B------:R-:W-:Y:S02]  /*39b0*/  @!P3 LOP3.LUT R61, RZ, R61, RZ, 0x33, !PT ;  /* 0x0000003dff3db212 */ /* 0x000fe400078e33ff */
[----:B------:R-:W-:Y:S02]  /*39c0*/  LOP3.LUT R40, R63, R40, RZ, 0xc0, !PT ;  /* 0x000000283f287212 */ /* 0x000fe400078ec0ff */
[----:B------:R-:W-:Y:S02]  /*39d0*/  LOP3.LUT P0, RZ, R9, 0x80, RZ, 0xc0, !PT ;  /* 0x0000008009ff7812 */ /* 0x000fe4000780c0ff */
[----:B------:R-:W-:-:S02]  /*39e0*/  VOTE.ANY R63, PT, P4 ;  /* 0x00000000003f7806 */ /* 0x000fc400020e0100 */
[----:B------:R-:W-:Y:S02]  /*39f0*/  LOP3.LUT R40, R61, R40, RZ, 0xc0, !PT ;  /* 0x000000283d287212 */ /* 0x000fe400078ec0ff */
[----:B------:R-:W-:Y:S02]  /*3a00*/  VOTE.ANY R61, PT, P5 ;  /* 0x00000000003d7806 */ /* 0x000fe400028e0100 */
[----:B------:R-:W-:Y:S02]  /*3a10*/  @!P4 LOP3.LUT R63, RZ, R63, RZ, 0x33, !PT ;  /* 0x0000003fff3fc212 */ /* 0x000fe400078e33ff */
[----:B------:R-:W-:Y:S02]  /*3a20*/  @!P5 LOP3.LUT R61, RZ, R61, RZ, 0x33, !PT ;  /* 0x0000003dff3dd212 */ /* 0x000fe400078e33ff */
[----:B------:R-:W-:Y:S02]  /*3a30*/  LOP3.LUT R40, R63, R40, RZ, 0xc0, !PT ;  /* 0x000000283f287212 */ /* 0x000fe400078ec0ff */
[----:B------:R-:W-:-:S02]  /*3a40*/  VOTE.ANY R63, PT, P6 ;  /* 0x00000000003f7806 */ /* 0x000fc400030e0100 */
[----:B------:R-:W-:Y:S02]  /*3a50*/  LOP3.LUT R40, R61, R40, RZ, 0xc0, !PT ;  /* 0x000000283d287212 */ /* 0x000fe400078ec0ff */
[----:B------:R-:W-:Y:S02]  /*3a60*/  VOTE.ANY R61, PT, P0 ;  /* 0x00000000003d7806 */ /* 0x000fe400000e0100 */
[----:B------:R-:W-:Y:S02]  /*3a70*/  @!P6 LOP3.LUT R63, RZ, R63, RZ, 0x33, !PT ;  /* 0x0000003fff3fe212 */ /* 0x000fe400078e33ff */
        /* <DEDUP_REMOVED lines=13> */
.L_x_48:
[----:B------:R-:W-:Y:S05]  /*3b50*/  BSYNC.RECONVERGENT B0 ;  /* 0x0000000000007941 */ /* 0x000fea0003800200 */
.L_x_47:
[----:B------:R-:W-:Y:S01]  /*3b60*/  R2P PR, R8, 0x7f ;  /* 0x0000007f08007804 */ /* 0x000fe20000000000 */
[----:B--2---:R2:W3:Y:S01]  /*3b70*/  SHFL.IDX PT, R61, R62, R61, 0x1f ;  /* 0x00001f3d3e3d7589 */ /* 0x0044e200000e0000 */
[----:B------:R-:W-:Y:S11]  /*3b80*/  BSSY.RECONVERGENT B0, `(.L_x_49) ;  /* 0x0000024000007945 */ /* 0x000ff60003800200 */
[----:B0-----:R-:W-:-:S02]  /*3b90*/  VOTE.ANY R9, PT, P0 ;  /* 0x0000000000097806 */ /* 0x001fc400000e0100 */
[----:B------:R-:W-:Y:S02]  /*3ba0*/  VOTE.ANY R60, PT, P1 ;  /* 0x00000000003c7806 */ /* 0x000fe400008e0100 */
[----:B------:R-:W-:Y:S02]  /*3bb0*/  @!P0 LOP3.LUT R9, RZ, R9, RZ, 0x33, !PT ;  /* 0x00000009ff098212 */ /* 0x000fe400078e33ff */
[----:B------:R-:W-:Y:S02]  /*3bc0*/  @!P1 LOP3.LUT R60, RZ, R60, RZ, 0x33, !PT ;  /* 0x0000003cff3c9212 */ /* 0x000fe400078e33ff */
[----:B------:R-:W-:Y:S02]  /*3bd0*/  VOTE.ANY R64, PT, P2 ;  /* 0x0000000000407806 */ /* 0x000fe400010e0100 */
[----:B------:R-:W-:Y:S02]  /*3be0*/  LOP3.LUT R9, R60, R9, RZ, 0xc0, !PT ;  /* 0x000000093c097212 */ /* 0x000fe400078ec0ff */
[----:B------:R-:W-:-:S02]  /*3bf0*/  @!P2 LOP3.LUT R64, RZ, R64, RZ, 0x33, !PT ;  /* 0x00000040ff40a212 */ /* 0x000fc400078e33ff */
[----:B------:R-:W-:Y:S02]  /*3c00*/  VOTE.ANY R60, PT, P3 ;  /* 0x00000000003c7806 */ /* 0x000fe400018e0100 */
[----:B------:R-:W-:Y:S02]  /*3c10*/  LOP3.LUT R9, R64, R9, RZ, 0xc0, !PT ;  /* 0x0000000940097212 */ /* 0x000fe400078ec0ff */
[----:B------:R-:W-:Y:S02]  /*3c20*/  @!P3 LOP3.LUT R60, RZ, R60, RZ, 0x33, !PT ;  /* 0x0000003cff3cb212 */ /* 0x000fe400078e33ff */
[----:B------:R-:W-:Y:S02]  /*3c30*/  LOP3.LUT P0, RZ, R8, 0x80, RZ, 0xc0, !PT ;  /* 0x0000008008ff7812 */ /* 0x000fe4000780c0ff */
[----:B------:R-:W-:Y:S02]  /*3c40*/  LOP3.LUT R9, R60, R9, RZ, 0xc0, !PT ;  /* 0x000000093c097212 */ /* 0x000fe400078ec0ff */
[----:B------:R-:W-:-:S02]  /*3c50*/  VOTE.ANY R60, PT, P4 ;  /* 0x00000000003c7806 */ /* 0x000fc400020e0100 */
[----:B------:R-:W-:Y:S02]  /*3c60*/  VOTE.ANY R64, PT, P5 ;  /* 0x0000000000407806 */ /* 0x000fe400028e0100 */
[----:B------:R-:W-:Y:S02]  /*3c70*/  @!P4 LOP3.LUT R60, RZ, R60, RZ, 0x33, !PT ;  /* 0x0000003cff3cc212 */ /* 0x000fe400078e33ff */
[----:B------:R-:W-:Y:S02]  /*3c80*/  @!P5 LOP3.LUT R64, RZ, R64, RZ, 0x33, !PT ;  /* 0x00000040ff40d212 */ /* 0x000fe400078e33ff */
[----:B------:R-:W-:Y:S02]  /*3c90*/  LOP3.LUT R9, R60, R9, RZ, 0xc0, !PT ;  /* 0x000000093c097212 */ /* 0x000fe400078ec0ff */
[----:B------:R-:W-:Y:S02]  /*3ca0*/  VOTE.ANY R60, PT, P6 ;  /* 0x00000000003c7806 */ /* 0x000fe400030e0100 */
[----:B------:R-:W-:-:S02]  /*3cb0*/  LOP3.LUT R9, R64, R9, RZ, 0xc0, !PT ;  /* 0x0000000940097212 */ /* 0x000fc400078ec0ff */
[----:B------:R-:W-:Y:S02]  /*3cc0*/  @!P6 LOP3.LUT R60, RZ, R60, RZ, 0x33, !PT ;  /* 0x0000003cff3ce212 */ /* 0x000fe400078e33ff */
[----:B------:R-:W-:Y:S02]  /*3cd0*/  VOTE.ANY R64, PT, P0 ;  /* 0x0000000000407806 */ /* 0x000fe400000e0100 */
[----:B------:R-:W-:Y:S01]  /*3ce0*/  LOP3.LUT R9, R60, R9, RZ, 0xc0, !PT ;  /* 0x000000093c097212 */ /* 0x000fe200078ec0ff */
[----:B------:R-:W-:Y:S01]  /*3cf0*/  IMAD.MOV.U32 R60, RZ, RZ, RZ ;  /* 0x000000ffff3c7224 */ /* 0x000fe200078e00ff */
[----:B------:R-:W-:-:S04]  /*3d00*/  @!P0 LOP3.LUT R64, RZ, R64, RZ, 0x33, !PT ;  /* 0x00000040ff408212 */ /* 0x000fc800078e33ff */
        /* <DEDUP_REMOVED lines=11> */
.L_x_50:
[----:B------:R-:W-:Y:S05]  /*3dc0*/  BSYNC.RECONVERGENT B0 ;  /* 0x0000000000007941 */ /* 0x000fea0003800200 */
.L_x_49:
[----:B------:R-:W-:Y:S01]  /*3dd0*/  R2P PR, R7, 0x7f ;  /* 0x0000007f07007804 */ /* 0x000fe20000000000 */
[----:B--2---:R2:W3:Y:S01]  /*3de0*/  SHFL.IDX PT, R60, R60, R63, 0x1f ;  /* 0x00001f3f3c3c7589 */ /* 0x0044e200000e0000 */
[----:B------:R-:W-:Y:S01]  /*3df0*/  BSSY.RECONVERGENT B0, `(.L_x_51) ;  /* 0x0000024000007945 */ /* 0x000fe20003800200 */
[----:B------:R-:W-:-:S10]  /*3e00*/  IMAD.MOV.U32 R62, RZ, RZ, RZ ;  /* 0x000000ffff3e7224 */ /* 0x000fd400078e00ff */
[----:B0-----:R-:W-:Y:S02]  /*3e10*/  VOTE.ANY R8, PT, P0 ;  /* 0x0000000000087806 */ /* 0x001fe400000e0100 */
[----:B------:R-:W-:Y:S02]  /*3e20*/  VOTE.ANY R65, PT, P1 ;  /* 0x0000000000417806 */ /* 0x000fe400008e0100 */
[----:B------:R-:W-:Y:S02]  /*3e30*/  @!P0 LOP3.LUT R8, RZ, R8, RZ, 0x33, !PT ;  /* 0x00000008ff088212 */ /* 0x000fe400078e33ff */
[----:B------:R-:W-:Y:S02]  /*3e40*/  @!P1 LOP3.LUT R65, RZ, R65, RZ, 0x33, !PT ;  /* 0x00000041ff419212 */ /* 0x000fe400078e33ff */
[----:B------:R-:W-:Y:S02]  /*3e50*/  LOP3.LUT P0, RZ, R7, 0x80, RZ, 0xc0, !PT ;  /* 0x0000008007ff7812 */ /* 0x000fe4000780c0ff */
[----:B------:R-:W-:-:S02]  /*3e60*/  LOP3.LUT R8, R65, R8, RZ, 0xc0, !PT ;  /* 0x0000000841087212 */ /* 0x000fc400078ec0ff */
[----:B------:R-:W-:-:S04]  /*3e70*/  VOTE.ANY R65, PT, P2 ;  /* 0x0000000000417806 */ /* 0x000fc800010e0100 */
[----:B------:R-:W-:-:S04]  /*3e80*/  @!P2 LOP3.LUT R65, RZ, R65, RZ, 0x33, !PT ;  /* 0x00000041ff41a212 */ /* 0x000fc800078e33ff */
[----:B------:R-:W-:Y:S02]  /*3e90*/  LOP3.LUT R8, R65, R8, RZ, 0xc0, !PT ;  /* 0x0000000841087212 */ /* 0x000fe400078ec0ff */
        /* <DEDUP_REMOVED lines=25> */
.L_x_52:
[----:B------:R-:W-:Y:S05]  /*4030*/  BSYNC.RECONVERGENT B0 ;  /* 0x0000000000007941 */ /* 0x000fea0003800200 */
.L_x_51:
[----:B------:R-:W-:Y:S01]  /*4040*/  R2P PR, R6, 0x7f ;  /* 0x0000007f06007804 */ /* 0x000fe20000000000 */
[----:B--2---:R2:W3:Y:S01]  /*4050*/  SHFL.IDX PT, R65, R62, R65, 0x1f ;  /* 0x00001f413e417589 */ /* 0x0044e200000e0000 */
[----:B------:R-:W-:Y:S11]  /*4060*/  BSSY.RECONVERGENT B0, `(.L_x_53) ;  /* 0x0000024000007945 */ /* 0x000ff60003800200 */
[----:B0-----:R-:W-:-:S02]  /*4070*/  VOTE.ANY R7, PT, P0 ;  /* 0x0000000000077806 */ /* 0x001fc400000e0100 */
[----:B------:R-:W-:Y:S02]  /*4080*/  VOTE.ANY R64, PT, P1 ;  /* 0x0000000000407806 */ /* 0x000fe400008e0100 */
[----:B------:R-:W-:Y:S02]  /*4090*/  @!P0 LOP3.LUT R7, RZ, R7, RZ, 0x33, !PT ;  /* 0x00000007ff078212 */ /* 0x000fe400078e33ff */
[----:B------:R-:W-:Y:S02]  /*40a0*/  @!P1 LOP3.LUT R64, RZ, R64, RZ, 0x33, !PT ;  /* 0x00000040ff409212 */ /* 0x000fe400078e33ff */
[----:B------:R-:W-:Y:S02]  /*40b0*/  LOP3.LUT P0, RZ, R6, 0x80, RZ, 0xc0, !PT ;  /* 0x0000008006ff7812 */ /* 0x000fe4000780c0ff */
        /* <DEDUP_REMOVED lines=18> */
[----:B------:R-:W-:Y:S01]  /*41e0*/  LOP3.LUT R67, R64, R7, RZ, 0xc0, !PT ;  /* 0x0000000740437212 */ /* 0x000fe200078ec0ff */
[----:B------:R-:W-:-:S03]  /*41f0*/  IMAD.MOV.U32 R64, RZ, RZ, RZ ;  /* 0x000000ffff407224 */ /* 0x000fc600078e00ff */
        /* <DEDUP_REMOVED lines=10> */
.L_x_54:
[----:B------:R-:W-:Y:S05]  /*42a0*/  BSYNC.RECONVERGENT B0 ;  /* 0x0000000000007941 */ /* 0x000fea0003800200 */
.L_x_53:
        /* <DEDUP_REMOVED lines=28> */
[----:B------:R-:W0:Y:S02]  /*4470*/  FLO.U32 R69, R67 ;  /* 0x0000004300457300 */ /* 0x000e2400000e0000 */
[----:B0-----:R-:W-:Y:S02]  /*4480*/  ISETP.NE.AND P0, PT, R42, R69, PT ;  /* 0x000000452a00720c */ /* 0x001fe40003f05270 */
[----:B------:R-:W-:-:S06]  /*4490*/  LOP3.LUT R42, R48, R67, RZ, 0xc0, !PT ;  /* 0x00000043302a7212 */ /* 0x000fcc00078ec0ff */
[----:B------:R-:W0:Y:S05]  /*44a0*/  POPC R42, R42 ;  /* 0x0000002a002a7309 */ /* 0x000e2a0000000000 */
[----:B--23--:R-:W-:Y:S05]  /*44b0*/  @P0 BRA `(.L_x_56) ;  /* 0x0000000000140947 */ /* 0x00cfea0003800000 */
[----:B------:R-:W-:-:S05]  /*44c0*/  IMAD.SHL.U32 R6, R19, 0x20, RZ ;  /* 0x0000002013067824 */ /* 0x000fca00078e00ff */
[----:B------:R-:W-:-:S05]  /*44d0*/  LOP3.LUT R6, R6, 0x7c00, RZ, 0xc0, !PT ;  /* 0x00007c0006067812 */ /* 0x000fca00078ec0ff */
[----:B------:R-:W-:-:S04]  /*44e0*/  IMAD.IADD R6, R41, 0x1, R6 ;  /* 0x0000000129067824 */ /* 0x000fc800078e0206 */
[----:B------:R-:W-:-:S05]  /*44f0*/  IMAD R5, R5, 0x4, R6 ;  /* 0x0000000405057824 */ /* 0x000fca00078e0206 */
[----:B0-----:R2:W3:Y:S02]  /*4500*/  ATOMS.ADD R6, [R5], R42 ;  /* 0x0000002a0506738c */ /* 0x0014e40000000000 */
.L_x_56:
[----:B------:R-:W-:Y:S05]  /*4510*/  BSYNC.RECONVERGENT B0 ;  /* 0x0000000000007941 */ /* 0x000fea0003800200 */
.L_x_55:
[----:B------:R-:W-:Y:S01]  /*4520*/  BAR.SYNC.DEFER_BLOCKING 0x0 ;  /* 0x0000000000007b1d */ /* 0x000fe20000010000 */
[----:B------:R-:W-:Y:S01]  /*4530*/  ISETP.NE.AND P0, PT, R59, RZ, PT ;  /* 0x000000ff3b00720c */ /* 0x000fe20003f05270 */
[----:B-1----:R-:W-:Y:S02]  /*4540*/  IMAD.IADD R50, R47, 0x1, R50 ;  /* 0x000000012f327824 */ /* 0x002fe400078e0232 */
[----:B------:R-:W-:Y:S02]  /*4550*/  IMAD.IADD R52, R49, 0x1, R52 ;  /* 0x0000000131347824 */ /* 0x000fe400078e0234 */
[----:B------:R-:W-:Y:S01]  /*4560*/  IMAD.IADD R54, R51, 0x1, R54 ;  /* 0x0000000133367824 */ /* 0x000fe200078e0236 */
[----:B------:R-:W-:Y:S01]  /*4570*/  BSSY B1, `(.L_x_57) ;  /* 0x0000057000017945 */ /* 0x000fe20003800000 */
[----:B---3--:R1:W0:Y:S01]  /*4580*/  SHFL.IDX PT, R59, R6, R69, 0x1f ;  /* 0x00001f45063b7589 */ /* 0x00822200000e0000 */
[--C-:B--2---:R-:W-:Y:S02]  /*4590*/  IMAD R5, R50, 0x8, R41.reuse ;  /* 0x0000000832057824 */ /* 0x104fe400078e0229 */
[----:B------:R-:W-:-:S02]  /*45a0*/  IMAD R7, R54, 0x8, R41 ;  /* 0x0000000836077824 */ /* 0x000fc400078e0229 */
[----:B------:R-:W-:Y:S02]  /*45b0*/  IMAD.IADD R56, R53, 0x1, R56 ;  /* 0x0000000135387824 */ /* 0x000fe400078e0238 */
[----:B------:R-:W-:Y:S02]  /*45c0*/  IMAD.IADD R46, R46, 0x1, R55 ;  /* 0x000000012e2e7824 */ /* 0x000fe400078e0237 */
[----:B------:R-:W-:Y:S02]  /*45d0*/  IMAD.IADD R48, R8, 0x1, R65 ;  /* 0x0000000108307824 */ /* 0x000fe400078e0241 */
[--C-:B-1----:R-:W-:Y:S02]  /*45e0*/  IMAD R6, R52, 0x8, R41.reuse ;  /* 0x0000000834067824 */ /* 0x102fe400078e0229 */
[----:B------:R-:W-:Y:S02]  /*45f0*/  IMAD.IADD R60, R9, 0x1, R60 ;  /* 0x00000001093c7824 */ /* 0x000fe400078e023c */
[--C-:B------:R-:W-:Y:S01]  /*4600*/  IMAD R8, R56, 0x8, R41.reuse ;  /* 0x0000000838087824 */ /* 0x100fe200078e0229 */
[----:B------:R-:W-:Y:S01]  /*4610*/  STS.64 [R5+-0x8], R36 ;  /* 0xfffff82405007388 */ /* 0x000fe20000000a00 */
[----:B------:R-:W-:-:S02]  /*4620*/  IMAD R9, R46, 0x8, R41 ;  /* 0x000000082e097824 */ /* 0x000fc400078e0229 */
[----:B------:R-:W-:Y:S01]  /*4630*/  IMAD.IADD R58, R45, 0x1, R58 ;  /* 0x000000012d3a7824 */ /* 0x000fe200078e023a */
[----:B------:R-:W-:Y:S01]  /*4640*/  STS.64 [R6+-0x8], R34 ;  /* 0xfffff82206007388 */ /* 0x000fe20000000a00 */
[----:B------:R-:W-:Y:S02]  /*4650*/  IMAD.IADD R44, R44, 0x1, R57 ;  /* 0x000000012c2c7824 */ /* 0x000fe400078e0239 */
[----:B------:R-:W-:Y:S01]  /*4660*/  IMAD.IADD R40, R40, 0x1, R61 ;  /* 0x0000000128287824 */ /* 0x000fe200078e023d */
[----:B------:R1:W-:Y:S01]  /*4670*/  STS.64 [R7+-0x8], R32 ;  /* 0xfffff82007007388 */ /* 0x0003e20000000a00 */
[----:B------:R-:W-:Y:S02]  /*4680*/  IMAD.IADD R64, R63, 0x1, R64 ;  /* 0x000000013f407824 */ /* 0x000fe400078e0240 */
[----:B------:R-:W-:Y:S02]  /*4690*/  IMAD R63, R48, 0x8, R41 ;  /* 0x00000008303f7824 */ /* 0x000fe400078e0229 */
[----:B0-----:R-:W-:-:S02]  /*46a0*/  IMAD.IADD R42, R42, 0x1, R59 ;  /* 0x000000012a2a7824 */ /* 0x001fc400078e023b */
[--C-:B------:R-:W-:Y:S02]  /*46b0*/  IMAD R67, R64, 0x8, R41.reuse ;  /* 0x0000000840437824 */ /* 0x100fe400078e0229 */
[----:B------:R-:W-:Y:S02]  /*46c0*/  IMAD R65, R42, 0x8, R41 ;  /* 0x000000082a417824 */ /* 0x000fe400078e0229 */
[----:B-1----:R-:W-:Y:S02]  /*46d0*/  IMAD.MOV.U32 R32, RZ, RZ, R10 ;  /* 0x000000ffff207224 */ /* 0x002fe400078e000a */
[----:B------:R-:W-:Y:S02]  /*46e0*/  IMAD.MOV.U32 R33, RZ, RZ, R11 ;  /* 0x000000ffff217224 */ /* 0x000fe400078e000b */
[--C-:B------:R-:W-:Y:S02]  /*46f0*/  IMAD R10, R58, 0x8, R41.reuse ;  /* 0x000000083a0a7824 */ /* 0x100fe400078e0229 */
[----:B------:R-:W-:Y:S01]  /*4700*/  IMAD R11, R44, 0x8, R41 ;  /* 0x000000082c0b7824 */ /* 0x000fe200078e0229 */
[----:B------:R-:W-:Y:S04]  /*4710*/  STS.64 [R8+-0x8], R32 ;  /* 0xfffff82008007388 */ /* 0x000fe80000000a00 */
[----:B------:R0:W-:Y:S02]  /*4720*/  STS.64 [R9+-0x8], R30 ;  /* 0xfffff81e09007388 */ /* 0x0001e40000000a00 */
[----:B0-----:R-:W-:-:S02]  /*4730*/  IMAD.MOV.U32 R30, RZ, RZ, R12 ;  /* 0x000000ffff1e7224 */ /* 0x001fc400078e000c */
[----:B------:R-:W-:Y:S02]  /*4740*/  IMAD.MOV.U32 R31, RZ, RZ, R13 ;  /* 0x000000ffff1f7224 */ /* 0x000fe400078e000d */
[--C-:B------:R-:W-:Y:S02]  /*4750*/  IMAD R12, R40, 0x8, R41.reuse ;  /* 0x00000008280c7824 */ /* 0x100fe400078e0229 */
[----:B------:R-:W-:Y:S01]  /*4760*/  IMAD R13, R60, 0x8, R41 ;  /* 0x000000083c0d7824 */ /* 0x000fe200078e0229 */
[----:B------:R-:W-:Y:S04]  /*4770*/  STS.64 [R10+-0x8], R30 ;  /* 0xfffff81e0a007388 */ /* 0x000fe80000000a00 */
[----:B------:R-:W-:Y:S04]  /*4780*/  STS.64 [R11+-0x8], R28 ;  /* 0xfffff81c0b007388 */ /* 0x000fe80000000a00 */
[----:B------:R-:W-:Y:S04]  /*4790*/  STS.64 [R12+-0x8], R26 ;  /* 0xfffff81a0c007388 */ /* 0x000fe80000000a00 */
[----:B------:R-:W-:Y:S04]  /*47a0*/  STS.64 [R13+-0x8], R24 ;  /* 0xfffff8180d007388 */ /* 0x000fe80000000a00 */
[----:B------:R0:W-:Y:S04]  /*47b0*/  STS.64 [R63+-0x8], R22 ;  /* 0xfffff8163f007388 */ /* 0x0001e80000000a00 */
[----:B------:R1:W-:Y:S01]  /*47c0*/  STS.64 [R67+-0x8], R16 ;  /* 0xfffff81043007388 */ /* 0x0003e20000000a00 */
[----:B0-----:R-:W-:-:S02]  /*47d0*/  IMAD.MOV.U32 R22, RZ, RZ, R14 ;  /* 0x000000ffff167224 */ /* 0x001fc400078e000e */
[----:B------:R-:W-:Y:S02]  /*47e0*/  IMAD.MOV.U32 R23, RZ, RZ, R15 ;  /* 0x000000ffff177224 */ /* 0x000fe400078e000f */
[----:B------:R-:W-:-:S03]  /*47f0*/  IMAD R14, R19, 0x8, R41 ;  /* 0x00000008130e7824 */ /* 0x000fc600078e0229 */
[----:B------:R1:W-:Y:S01]  /*4800*/  STS.64 [R65+-0x8], R22 ;  /* 0xfffff81641007388 */ /* 0x0003e20000000a00 */
[----:B------:R-:W-:Y:S05]  /*4810*/  @P0 BRA `(.L_x_58) ;  /* 0x0000000000b00947 */ /* 0x000fea0003800000 */
[----:B------:R-:W1:Y:S02]  /*4820*/  LDCU.64 UR6, c[0x0][0x398] ;  /* 0x00007300ff0677ac */ /* 0x000e640008000a00 */
[----:B-1----:R-:W-:-:S04]  /*4830*/  LEA R22, P0, R19, UR6, 0x3 ;  /* 0x0000000613167c11 */ /* 0x002fc8000f8018ff */
[----:B------:R-:W-:-:S05]  /*4840*/  LEA.HI.X R23, R19, UR7, RZ, 0x3, P0 ;  /* 0x0000000713177c11 */ /* 0x000fca00080f1cff */
[----:B------:R-:W2:Y:S01]  /*4850*/  LDG.E.64 R16, desc[UR8][R22.64] ;  /* 0x0000000816107981 */ /* 0x000ea2000c1e1b00 */
[----:B------:R-:W-:Y:S02]  /*4860*/  SHF.R.S32.HI R15, RZ, 0x1f, R43 ;  /* 0x0000001fff0f7819 */ /* 0x000fe4000001142b */
[----:B--2---:R-:W-:-:S05]  /*4870*/  IADD3 R16, P0, PT, -R43, R16, RZ ;  /* 0x000000102b107210 */ /* 0x004fca0007f1e1ff */
[----:B------:R-:W-:Y:S01]  /*4880*/  IMAD.X R17, R17, 0x1, ~R15, P0 ;  /* 0x0000000111117824 */ /* 0x000fe200000e0e0f */
[----:B------:R-:W-:Y:S01]  /*4890*/  ISETP.GE.AND P0, PT, R4, 0x1, PT ;  /* 0x000000010400780c */ /* 0x000fe20003f06270 */
[----:B------:R-:W-:-:S03]  /*48a0*/  IMAD.MOV.U32 R15, RZ, RZ, R38 ;  /* 0x000000ffff0f7224 */ /* 0x000fc600078e0026 */
[----:B------:R0:W-:Y:S09]  /*48b0*/  STS.64 [R14+0x9000], R16 ;  /* 0x009000100e007388 */ /* 0x0001f20000000a00 */
[----:B------:R-:W-:Y:S05]  /*48c0*/  @!P0 BRA `(.L_x_59) ;  /* 0x00000000006c8947 */ /* 0x000fea0003800000 */
[----:B------:R-:W-:Y:S01]  /*48d0*/  BSSY B0, `(.L_x_60) ;  /* 0x0000019000007945 */ /* 0x000fe20003800000 */
[----:B------:R-:W-:Y:S02]  /*48e0*/  IMAD.MOV.U32 R22, RZ, RZ, -0x1 ;  /* 0xffffffffff167424 */ /* 0x000fe400078e00ff */
[----:B------:R-:W-:Y:S02]  /*48f0*/  IMAD.MOV.U32 R23, RZ, RZ, R4 ;  /* 0x000000ffff177224 */ /* 0x000fe400078e0004 */
[----:B------:R-:W-:-:S07]  /*4900*/  IMAD.MOV.U32 R15, RZ, RZ, R38 ;  /* 0x000000ffff0f7224 */ /* 0x000fce00078e0026 */
.L_x_64:
[----:B0-----:R-:W0:Y:S01]  /*4910*/  LDC.64 R16, c[0x0][0x380] ;  /* 0x0000e000ff107b82 */ /* 0x001e220000000a00 */
[----:B------:R-:W-:Y:S01]  /*4920*/  VIADD R27, R23, 0xffffffff ;  /* 0xffffffff171b7836 */ /* 0x000fe20000000000 */
[----:B------:R-:W-:Y:S03]  /*4930*/  BSSY B2, `(.L_x_61) ;  /* 0x0000008000027945 */ /* 0x000fe60003800000 */
[----:B------:R-:W-:-:S04]  /*4940*/  IMAD R25, R27, 0x100, R19 ;  /* 0x000001001b197824 */ /* 0x000fc800078e0213 */
[----:B0-----:R-:W-:-:S07]  /*4950*/  IMAD.WIDE R16, R25, 0x4, R16 ;  /* 0x0000000419107825 */ /* 0x001fce00078e0210 */
.L_x_62:
[----:B------:R-:W-:Y:S05]  /*4960*/  YIELD ;  /* 0x0000000000007946 */ /* 0x000fea0003800000 */
[----:B------:R0:W-:Y:S06]  /*4970*/  MEMBAR.SC.CTA ;  /* 0x0000000000007992 */ /* 0x0001ec0000000000 */
[----:B0-----:R-:W2:Y:S02]  /*4980*/  LDG.E.STRONG.SYS R24, desc[UR8][R16.64] ;  /* 0x0000000810187981 */ /* 0x001ea4000c1f5900 */
[----:B--2---:R-:W-:-:S13]  /*4990*/  ISETP.NE.AND P0, PT, R24, RZ, PT ;  /* 0x000000ff1800720c */ /* 0x004fda0003f05270 */
[----:B------:R-:W-:Y:S05]  /*49a0*/  @!P0 BRA `(.L_x_62) ;  /* 0xfffffffc00ec8947 */ /* 0x000fea000383ffff */
[----:B------:R-:W-:Y:S05]  /*49b0*/  BSYNC B2 ;  /* 0x0000000000027941 */ /* 0x000fea0003800000 */
.L_x_61:
[----:B------:R-:W-:Y:S01]  /*49c0*/  BSSY.RECONVERGENT B2, `(.L_x_63) ;  /* 0x0000006000027945 */ /* 0x000fe20003800200 */
[C---:B------:R-:W-:Y:S02]  /*49d0*/  ISETP.GT.AND P0, PT, R24.reuse, -0x1, PT ;  /* 0xffffffff1800780c */ /* 0x040fe40003f04270 */
[----:B------:R-:W-:Y:S01]  /*49e0*/  LOP3.LUT R24, R24, 0x3fffffff, RZ, 0xc0, !PT ;  /* 0x3fffffff18187812 */ /* 0x000fe200078ec0ff */
[----:B------:R-:W-:Y:S05]  /*49f0*/  WARPSYNC.EXCLUSIVE R22 ;  /* 0x0000000016007348 */ /* 0x000fea0003a00000 */
[----:B------:R-:W-:-:S05]  /*4a00*/  IMAD.IADD R15, R24, 0x1, R15 ;  /* 0x00000001180f7824 */ /* 0x000fca00078e020f */
[----:B------:R-:W-:-:S07]  /*4a10*/  VOTE.ANY R22, PT, P0 ;  /* 0x0000000000167806 */ /* 0x000fce00000e0100 */
[----:B------:R-:W-:Y:S05]  /*4a20*/  BSYNC.RECONVERGENT B2 ;  /* 0x0000000000027941 */ /* 0x000fea0003800200 */
.L_x_63:
[----:B------:R-:W-:Y:S01]  /*4a30*/  ISETP.GT.U32.AND P1, PT, R23, 0x1, PT ;  /* 0x000000011700780c */ /* 0x000fe20003f24070 */
[----:B------:R-:W-:-:S12]  /*4a40*/  IMAD.MOV.U32 R23, RZ, RZ, R27 ;  /* 0x000000ffff177224 */ /* 0x000fd800078e001b */
[----:B------:R-:W-:Y:S05]  /*4a50*/  @P0 BRA P1, `(.L_x_64) ;  /* 0xfffffffc00ac0947 */ /* 0x000fea000083ffff */
[----:B------:R-:W-:Y:S05]  /*4a60*/  BSYNC B0 ;  /* 0x0000000000007941 */ /* 0x000fea0003800000 */
.L_x_60:
[----:B------:R1:W2:Y:S02]  /*4a70*/  LDS.64 R16, [R14+0x9000] ;  /* 0x009000000e107984 */ /* 0x0002a40000000a00 */
.L_x_59:
[C---:B------:R-:W-:Y:S01]  /*4a80*/  IMAD.IADD R23, R15.reuse, 0x1, -R38 ;  /* 0x000000010f177824 */ /* 0x040fe200078e0a26 */
[----:B------:R-:W-:-:S04]  /*4a90*/  LOP3.LUT R15, R15, 0x80000000, RZ, 0xfc, !PT ;  /* 0x800000000f0f7812 */ /* 0x000fc800078efcff */
[C---:B0-2---:R-:W-:Y:S01]  /*4aa0*/  IADD3 R16, P0, PT, R23.reuse, R16, RZ ;  /* 0x0000001017107210 */ /* 0x045fe20007f1e0ff */
[----:B------:R0:W-:Y:S03]  /*4ab0*/  STG.E.STRONG.SYS desc[UR8][R20.64], R15 ;  /* 0x0000000f14007986 */ /* 0x0001e6000c115908 */
[----:B------:R-:W-:-:S05]  /*4ac0*/  LEA.HI.X.SX32 R17, R23, R17, 0x1, P0 ;  /* 0x0000001117117211 */ /* 0x000fca00000f0eff */
[----:B------:R0:W-:Y:S04]  /*4ad0*/  STS.64 [R14+0x9000], R16 ;  /* 0x009000100e007388 */ /* 0x0001e80000000a00 */
.L_x_58:
[----:B------:R-:W-:Y:S05]  /*4ae0*/  BSYNC B1 ;  /* 0x0000000000017941 */ /* 0x000fea0003800000 */
.L_x_57:
[----:B-1----:R-:W1:Y:S08]  /*4af0*/  LDC R22, c[0x0][0x3c0] ;  /* 0x0000f000ff167b82 */ /* 0x002e700000000800 */
[----:B0-----:R-:W0:Y:S01]  /*4b00*/  LDC.64 R20, c[0x0][0x390] ;  /* 0x0000e400ff147b82 */ /* 0x001e220000000a00 */
[----:B-1----:R-:W-:Y:S02]  /*4b10*/  ISETP.GE.AND P0, PT, R39, R22, PT ;  /* 0x000000162700720c */ /* 0x002fe40003f06270 */
[----:B0-----:R-:W-:-:S04]  /*4b20*/  ISETP.EQ.U32.AND P1, PT, R20, RZ, PT ;  /* 0x000000ff1400720c */ /* 0x001fc80003f22070 */
[----:B------:R-:W-:-:S04]  /*4b30*/  ISETP.EQ.OR.EX P0, PT, R21, RZ, !P0, P1 ;  /* 0x000000ff1500720c */ /* 0x000fc80004702710 */
[----:B------:R-:W-:-:S13]  /*4b40*/  ISETP.GT.U32.OR P0, PT, R19, 0xff, P0 ;  /* 0x000000ff1300780c */ /* 0x000fda0000704470 */
[----:B------:R-:W-:Y:S05]  /*4b50*/  @P0 BRA `(.L_x_65) ;  /* 0x0000000000200947 */ /* 0x000fea0003800000 */
[----:B------:R-:W0:Y:S01]  /*4b60*/  LDS.64 R16, [R14+0x9000] ;  /* 0x009000000e107984 */ /* 0x000e220000000a00 */
[C---:B------:R-:W-:Y:S02]  /*4b70*/  LEA R20, P2, R19.reuse, R20, 0x3 ;  /* 0x0000001413147211 */ /* 0x040fe400078418ff */
[--C-:B------:R-:W-:Y:S02]  /*4b80*/  SHF.R.S32.HI R15, RZ, 0x1f, R38.reuse ;  /* 0x0000001fff0f7819 */ /* 0x100fe40000011426 */
[----:B------:R-:W-:Y:S02]  /*4b90*/  LEA.HI.X R21, R19, R21, RZ, 0x3, P2 ;  /* 0x0000001513157211 */ /* 0x000fe400010f1cff */
[----:B0-----:R-:W-:Y:S02]  /*4ba0*/  IADD3 R16, P0, P1, R16, R43, R38 ;  /* 0x0000002b10107210 */ /* 0x001fe4000791e026 */
[----:B------:R-:W-:-:S04]  /*4bb0*/  SHF.R.S32.HI R43, RZ, 0x1f, R43 ;  /* 0x0000001fff2b7819 */ /* 0x000fc8000001142b */
[----:B------:R-:W-:-:S05]  /*4bc0*/  IADD3.X R17, PT, PT, R17, R43, R15, P0, P1 ;  /* 0x0000002b11117210 */ /* 0x000fca00007e240f */
[----:B------:R0:W-:Y:S02]  /*4bd0*/  STG.E.64 desc[UR8][R20.64], R16 ;  /* 0x0000001014007986 */ /* 0x0001e4000c101b08 */
.L_x_65:
[----:B------:R-:W-:Y:S01]  /*4be0*/  ISETP.GT.AND P5, PT, R39, R22, PT ;  /* 0x000000162700720c */ /* 0x000fe20003fa4270 */
[----:B------:R-:W-:Y:S05]  /*4bf0*/  WARPSYNC.ALL ;  /* 0x0000000000007948 */ /* 0x000fea0003800000 */
[----:B------:R-:W-:Y:S07]  /*4c00*/  BAR.SYNC.DEFER_BLOCKING 0x0 ;  /* 0x0000000000007b1d */ /* 0x000fee0000010000 */
[----:B------:R-:W-:Y:S05]  /*4c10*/  @P5 BRA `(.L_x_66) ;  /* 0x00000008001c5947 */ /* 0x000fea0003800000 */
[----:B0-----:R-:W0:Y:S01]  /*4c20*/  LDS.64 R16, [R14] ;  /* 0x000000000e107984 */ /* 0x001e220000000a00 */
[----:B------:R-:W0:Y:S01]  /*4c30*/  LDCU UR5, c[0x0][0x3c4] ;  /* 0x00007880ff0577ac */ /* 0x000e220008000800 */
[----:B------:R-:W1:Y:S01]  /*4c40*/  LDCU.64 UR6, c[0x0][0x3a0] ;  /* 0x00007400ff0677ac */ /* 0x000e620008000a00 */
[----:B0-----:R-:W-:-:S04]  /*4c50*/  SHF.R.U64 R18, R16, UR5, R17 ;  /* 0x0000000510127c19 */ /* 0x001fc80008001211 */
[----:B------:R-:W-:-:S05]  /*4c60*/  LOP3.LUT R18, R18, UR4, RZ, 0x30, !PT ;  /* 0x0000000412127c12 */ /* 0x000fca000f8e30ff */
[----:B------:R-:W-:-:S05]  /*4c70*/  IMAD R15, R18, 0x8, R41 ;  /* 0x00000008120f7824 */ /* 0x000fca00078e0229 */
[----:B------:R-:W0:Y:S02]  /*4c80*/  LDS.64 R20, [R15+0x9000] ;  /* 0x009000000f147984 */ /* 0x000e240000000a00 */
[----:B0-----:R-:W-:-:S05]  /*4c90*/  IADD3 R18, P0, PT, R20, R19, RZ ;  /* 0x0000001314127210 */ /* 0x001fca0007f1e0ff */
[----:B------:R-:W-:Y:S01]  /*4ca0*/  IMAD.X R21, RZ, RZ, R21, P0 ;  /* 0x000000ffff157224 */ /* 0x000fe200000e0615 */
[----:B-1----:R-:W-:-:S04]  /*4cb0*/  LEA R24, P0, R18, UR6, 0x3 ;  /* 0x0000000612187c11 */ /* 0x002fc8000f8018ff */
[----:B------:R-:W-:-:S05]  /*4cc0*/  LEA.HI.X R25, R18, UR7, R21, 0x3, P0 ;  /* 0x0000000712197c11 */ /* 0x000fca00080f1c15 */
[----:B------:R-:W-:Y:S01]  /*4cd0*/  STG.E.64 desc[UR8][R24.64], R16 ;  /* 0x0000001018007986 */ /* 0x000fe2000c101b08 */
[----:B------:R-:W-:-:S03]  /*4ce0*/  NOP ;  /* 0x0000000000007918 */ /* 0x000fc60000000000 */
[----:B------:R-:W0:Y:S02]  /*4cf0*/  LDS.64 R20, [R14+0xc00] ;  /* 0x000c00000e147984 */ /* 0x000e240000000a00 */
[----:B0-----:R-:W-:-:S04]  /*4d00*/  SHF.R.U64 R18, R20, UR5, R21 ;  /* 0x0000000514127c19 */ /* 0x001fc80008001215 */
[----:B------:R-:W-:-:S05]  /*4d10*/  LOP3.LUT R18, R18, UR4, RZ, 0x30, !PT ;  /* 0x0000000412127c12 */ /* 0x000fca000f8e30ff */
[----:B------:R-:W-:-:S06]  /*4d20*/  IMAD R22, R18, 0x8, R41 ;  /* 0x0000000812167824 */ /* 0x000fcc00078e0229 */
[----:B------:R-:W0:Y:S02]  /*4d30*/  LDS.64 R22, [R22+0x9000] ;  /* 0x0090000016167984 */ /* 0x000e240000000a00 */
[----:B0-----:R-:W-:-:S05]  /*4d40*/  IADD3 R15, P0, PT, R22, R19, RZ ;  /* 0x00000013160f7210 */ /* 0x001fca0007f1e0ff */
[----:B------:R-:W-:Y:S01]  /*4d50*/  IMAD.X R18, RZ, RZ, R23, P0 ;  /* 0x000000ffff127224 */ /* 0x000fe200000e0617 */
[----:B------:R-:W-:-:S04]  /*4d60*/  LEA R26, P0, R15, UR6, 0x3 ;  /* 0x000000060f1a7c11 */ /* 0x000fc8000f8018ff */
        /* <DEDUP_REMOVED lines=111> */
[----:B------:R0:W-:Y:S01]  /*5460*/  STG.E.64 desc[UR8][R18.64+0x8400], R20 ;  /* 0x0084001412007986 */ /* 0x0001e2000c101b08 */
[----:B------:R-:W-:Y:S01]  /*5470*/  NOP ;  /* 0x0000000000007918 */ /* 0x000fe20000000000 */
[----:B------:R-:W-:Y:S05]  /*5480*/  BRA `(.L_x_67) ;  /* 0x0000000c00607947 */ /* 0x000fea0003800000 */
.L_x_66:
[----:B------:R-:W-:Y:S01]  /*5490*/  IMAD R15, R4, -0x1200, R22 ;  /* 0xffffee00040f7824 */ /* 0x000fe200078e0216 */
[----:B------:R-:W-:Y:S01]  /*54a0*/  BSSY.RECONVERGENT B0, `(.L_x_68) ;  /* 0x000001a000007945 */ /* 0x000fe20003800200 */
[C---:B0-----:R-:W-:Y:S02]  /*54b0*/  VIADD R16, R19.reuse, 0x180 ;  /* 0x0000018013107836 */ /* 0x041fe40000000000 */
[C---:B------:R-:W-:Y:S01]  /*54c0*/  VIADD R20, R19.reuse, 0x300 ;  /* 0x0000030013147836 */ /* 0x040fe20000000000 */
[CC--:B------:R-:W-:Y:S01]  /*54d0*/  ISETP.GE.AND P2, PT, R19.reuse, R15.reuse, PT ;  /* 0x0000000f1300720c */ /* 0x0c0fe20003f46270 */
[C---:B------:R-:W-:Y:S01]  /*54e0*/  VIADD R22, R19.reuse, 0x480 ;  /* 0x0000048013167836 */ /* 0x040fe20000000000 */
[-C--:B------:R-:W-:Y:S01]  /*54f0*/  ISETP.GE.AND P1, PT, R16, R15.reuse, PT ;  /* 0x0000000f1000720c */ /* 0x080fe20003f26270 */
[C---:B------:R-:W-:Y:S01]  /*5500*/  VIADD R16, R19.reuse, 0x600 ;  /* 0x0000060013107836 */ /* 0x040fe20000000000 */
[-C--:B------:R-:W-:Y:S01]  /*5510*/  ISETP.GE.AND P0, PT, R20, R15.reuse, PT ;  /* 0x0000000f1400720c */ /* 0x080fe20003f06270 */
[C---:B------:R-:W-:Y:S01]  /*5520*/  VIADD R20, R19.reuse, 0x780 ;  /* 0x0000078013147836 */ /* 0x040fe20000000000 */
[-C--:B------:R-:W-:Y:S01]  /*5530*/  ISETP.GE.AND P6, PT, R22, R15.reuse, PT ;  /* 0x0000000f1600720c */ /* 0x080fe20003fc6270 */
[----:B------:R-:W-:Y:S01]  /*5540*/  VIADD R24, R19, 0x900 ;  /* 0x0000090013187836 */ /* 0x000fe20000000000 */
[----:B------:R-:W-:-:S02]  /*5550*/  ISETP.GE.AND P4, PT, R16, R15, PT ;  /* 0x0000000f1000720c */ /* 0x000fc40003f86270 */
[----:B------:R-:W-:-:S03]  /*5560*/  ISETP.GE.AND P3, PT, R20, R15, PT ;  /* 0x0000000f1400720c */ /* 0x000fc60003f66270 */
[----:B------:R-:W-:Y:S10]  /*5570*/  @P2 BRA `(.L_x_69) ;  /* 0x0000000000302947 */ /* 0x000ff40003800000 */
[----:B------:R-:W0:Y:S01]  /*5580*/  LDS.64 R16, [R14] ;  /* 0x000000000e107984 */ /* 0x000e220000000a00 */
        /* <DEDUP_REMOVED lines=10> */
[----:B------:R0:W-:Y:S04]  /*5630*/  STG.E.64 desc[UR8][R20.64], R16 ;  /* 0x0000001014007986 */ /* 0x0001e8000c101b08 */
.L_x_69:
[----:B------:R-:W-:Y:S05]  /*5640*/  BSYNC.RECONVERGENT B0 ;  /* 0x0000000000007941 */ /* 0x000fea0003800200 */
.L_x_68:
[----:B------:R-:W-:Y:S01]  /*5650*/  NOP ;  /* 0x0000000000007918 */ /* 0x000fe20000000000 */
[----:B------:R-:W-:Y:S01]  /*5660*/  BSSY.RECONVERGENT B0, `(.L_x_70) ;  /* 0x0000010000007945 */ /* 0x000fe20003800200 */
[----:B------:R-:W-:Y:S01]  /*5670*/  ISETP.GE.AND P2, PT, R24, R15, PT ;  /* 0x0000000f1800720c */ /* 0x000fe20003f46270 */
[----:B------:R-:W-:Y:S02]  /*5680*/  VIADD R24, R19, 0xa80 ;  /* 0x00000a8013187836 */ /* 0x000fe40000000000 */
[----:B------:R-:W-:Y:S10]  /*5690*/  @P1 BRA `(.L_x_71) ;  /* 0x0000000000301947 */ /* 0x000ff40003800000 */
[----:B0-----:R-:W0:Y:S01]  /*56a0*/  LDS.64 R16, [R14+0xc00] ;  /* 0x000c00000e107984 */ /* 0x001e220000000a00 */
        /* <DEDUP_REMOVED lines=11> */
.L_x_71:
[----:B------:R-:W-:Y:S05]  /*5760*/  BSYNC.RECONVERGENT B0 ;  /* 0x0000000000007941 */ /* 0x000fea0003800200 */
.L_x_70:
[----:B------:R-:W-:Y:S01]  /*5770*/  NOP ;  /* 0x0000000000007918 */ /* 0x000fe20000000000 */
[----:B------:R-:W-:Y:S01]  /*5780*/  BSSY.RECONVERGENT B0, `(.L_x_72) ;  /* 0x0000010000007945 */ /* 0x000fe20003800200 */
[----:B------:R-:W-:Y:S02]  /*5790*/  ISETP.GE.AND P1, PT, R24, R15, PT ;  /* 0x0000000f1800720c */ /* 0x000fe40003f26270 */
[----:B------:R-:W-:Y:S01]  /*57a0*/  LOP3.LUT R24, R19, 0xc00, RZ, 0xfc, !PT ;  /* 0x00000c0013187812 */ /* 0x000fe200078efcff */
[----:B------:R-:W-:Y:S10]  /*57b0*/  @P0 BRA `(.L_x_73) ;  /* 0x0000000000300947 */ /* 0x000ff40003800000 */
[----:B01----:R-:W0:Y:S01]  /*57c0*/  LDS.64 R16, [R14+0x1800] ;  /* 0x001800000e107984 */ /* 0x003e220000000a00 */
        /* <DEDUP_REMOVED lines=11> */
.L_x_73:
[----:B------:R-:W-:Y:S05]  /*5880*/  BSYNC.RECONVERGENT B0 ;  /* 0x0000000000007941 */ /* 0x000fea0003800200 */
.L_x_72:
[----:B------:R-:W-:Y:S01]  /*5890*/  NOP ;  /* 0x0000000000007918 */ /* 0x000fe20000000000 */
[----:B------:R-:W-:Y:S01]  /*58a0*/  BSSY.RECONVERGENT B0, `(.L_x_74) ;  /* 0x0000010000007945 */ /* 0x000fe20003800200 */
[----:B------:R-:W-:Y:S01]  /*58b0*/  ISETP.GE.AND P0, PT, R24, R15, PT ;  /* 0x0000000f1800720c */ /* 0x000fe20003f06270 */
[----:B------:R-:W-:Y:S02]  /*58c0*/  VIADD R24, R19, 0xd80 ;  /* 0x00000d8013187836 */ /* 0x000fe40000000000 */
[----:B------:R-:W-:Y:S10]  /*58d0*/  @P6 BRA `(.L_x_75) ;  /* 0x0000000000306947 */ /* 0x000ff40003800000 */
[----:B012---:R-:W0:Y:S01]  /*58e0*/  LDS.64 R16, [R14+0x2400] ;  /* 0x002400000e107984 */ /* 0x007e220000000a00 */
        /* <DEDUP_REMOVED lines=11> */
.L_x_75:
[----:B------:R-:W-:Y:S05]  /*59a0*/  BSYNC.RECONVERGENT B0 ;  /* 0x0000000000007941 */ /* 0x000fea0003800200 */
.L_x_74:
[----:B------:R-:W-:Y:S01]  /*59b0*/  NOP ;  /* 0x0000000000007918 */ /* 0x000fe20000000000 */
[----:B------:R-:W-:Y:S01]  /*59c0*/  BSSY.RECONVERGENT B0, `(.L_x_76) ;  /* 0x0000010000007945 */ /* 0x000fe20003800200 */
[----:B------:R-:W-:Y:S01]  /*59d0*/  ISETP.GE.AND P6, PT, R24, R15, PT ;  /* 0x0000000f1800720c */ /* 0x000fe20003fc6270 */
[----:B------:R-:W-:Y:S02]  /*59e0*/  VIADD R24, R19, 0xf00 ;  /* 0x00000f0013187836 */ /* 0x000fe40000000000 */
[----:B------:R-:W-:Y:S10]  /*59f0*/  @P4 BRA `(.L_x_77) ;  /* 0x0000000000304947 */ /* 0x000ff40003800000 */
[----:B0123--:R-:W0:Y:S01]  /*5a00*/  LDS.64 R16, [R14+0x3000] ;  /* 0x003000000e107984 */ /* 0x00fe220000000a00 */
        /* <DEDUP_REMOVED lines=11> */
.L_x_77:
[----:B------:R-:W-:Y:S05]  /*5ac0*/  BSYNC.RECONVERGENT B0 ;  /* 0x0000000000007941 */ /* 0x000fea0003800200 */
.L_x_76:
[----:B------:R-:W-:Y:S01]  /*5ad0*/  NOP ;  /* 0x0000000000007918 */ /* 0x000fe20000000000 */
[----:B------:R-:W-:Y:S01]  /*5ae0*/  BSSY.RECONVERGENT B0, `(.L_x_78) ;  /* 0x0000010000007945 */ /* 0x000fe20003800200 */
[----:B------:R-:W-:Y:S01]  /*5af0*/  ISETP.GE.AND P4, PT, R24, R15, PT ;  /* 0x0000000f1800720c */ /* 0x000fe20003f86270 */
[----:B------:R-:W-:Y:S02]  /*5b00*/  VIADD R24, R19, 0x1080 ;  /* 0x0000108013187836 */ /* 0x000fe40000000000 */
[----:B------:R-:W-:Y:S10]  /*5b10*/  @P3 BRA `(.L_x_79) ;  /* 0x0000000000303947 */ /* 0x000ff40003800000 */
[----:B01234-:R-:W0:Y:S01]  /*5b20*/  LDS.64 R16, [R14+0x3c00] ;  /* 0x003c00000e107984 */ /* 0x01fe220000000a00 */
        /* <DEDUP_REMOVED lines=11> */
.L_x_79:
[----:B------:R-:W-:Y:S05]  /*5be0*/  BSYNC.RECONVERGENT B0 ;  /* 0x0000000000007941 */ /* 0x000fea0003800200 */
.L_x_78:
[----:B------:R-:W-:Y:S01]  /*5bf0*/  NOP ;  /* 0x0000000000007918 */ /* 0x000fe20000000000 */
[----:B------:R-:W-:Y:S01]  /*5c00*/  BSSY.RECONVERGENT B0, `(.L_x_80) ;  /* 0x000000f000007945 */ /* 0x000fe20003800200 */
[----:B------:R-:W-:-:S03]  /*5c10*/  ISETP.GE.AND P3, PT, R24, R15, PT ;  /* 0x0000000f1800720c */ /* 0x000fc60003f66270 */
        /* <DEDUP_REMOVED lines=13> */
.L_x_81:
[----:B------:R-:W-:Y:S05]  /*5cf0*/  BSYNC.RECONVERGENT B0 ;  /* 0x0000000000007941 */ /* 0x000fea0003800200 */
.L_x_80:
[----:B------:R-:W-:Y:S01]  /*5d00*/  NOP ;  /* 0x0000000000007918 */ /* 0x000fe20000000000 */
[----:B------:R-:W-:Y:S04]  /*5d10*/  BSSY.RECONVERGENT B0, `(.L_x_82) ;  /* 0x000000e000007945 */ /* 0x000fe80003800200 */
[----:B------:R-:W-:Y:S05]  /*5d20*/  @P1 BRA `(.L_x_83) ;  /* 0x0000000000301947 */ /* 0x000fea0003800000 */
        /* <DEDUP_REMOVED lines=12> */
.L_x_83:
[----:B------:R-:W-:Y:S05]  /*5df0*/  BSYNC.RECONVERGENT B0 ;  /* 0x0000000000007941 */ /* 0x000fea0003800200 */
.L_x_82:
        /* <DEDUP_REMOVED lines=15> */
.L_x_85:
[----:B------:R-:W-:Y:S05]  /*5ef0*/  BSYNC.RECONVERGENT B0 ;  /* 0x0000000000007941 */ /* 0x000fea0003800200 */
.L_x_84:
        /* <DEDUP_REMOVED lines=15> */
.L_x_87:
[----:B------:R-:W-:Y:S05]  /*5ff0*/  BSYNC.RECONVERGENT B0 ;  /* 0x0000000000007941 */ /* 0x000fea0003800200 */
.L_x_86:
        /* <DEDUP_REMOVED lines=15> */
.L_x_89:
[----:B------:R-:W-:Y:S05]  /*60f0*/  BSYNC.RECONVERGENT B0 ;  /* 0x0000000000007941 */ /* 0x000fea0003800200 */
.L_x_88:
        /* <DEDUP_REMOVED lines=8> */
[----:B------:R-:W-:-:S06]  /*6180*/  IMAD R20, R18, 0x8, R41 ;  /* 0x0000000812147824 */ /* 0x000fcc00078e0229 */
[----:B------:R-:W0:Y:S02]  /*6190*/  LDS.64 R20, [R20+0x9000] ;  /* 0x0090000014147984 */ /* 0x000e240000000a00 */
[----:B0-----:R-:W-:-:S05]  /*61a0*/  IADD3 R19, P0, PT, R20, R19, RZ ;  /* 0x0000001314137210 */ /* 0x001fca0007f1e0ff */
[----:B------:R-:W-:Y:S01]  /*61b0*/  IMAD.X R22, RZ, RZ, R21, P0 ;  /* 0x000000ffff167224 */ /* 0x000fe200000e0615 */
[----:B-1----:R-:W-:-:S04]  /*61c0*/  LEA R18, P0, R19, UR6, 0x3 ;  /* 0x0000000613127c11 */ /* 0x002fc8000f8018ff */
[----:B------:R-:W-:-:S05]  /*61d0*/  LEA.HI.X R19, R19, UR7, R22, 0x3, P0 ;  /* 0x0000000713137c11 */ /* 0x000fca00080f1c16 */
[----:B------:R0:W-:Y:S04]  /*61e0*/  STG.E.64 desc[UR8][R18.64+0x8400], R16 ;  /* 0x0084001012007986 */ /* 0x0001e8000c101b08 */
.L_x_91:
[----:B------:R-:W-:Y:S05]  /*61f0*/  BSYNC.RECONVERGENT B0 ;  /* 0x0000000000007941 */ /* 0x000fea0003800200 */
.L_x_90:
[----:B------:R-:W-:Y:S01]  /*6200*/  NOP ;  /* 0x0000000000007918 */ /* 0x000fe20000000000 */
.L_x_67:
[----:B------:R-:W1:Y:S01]  /*6210*/  LDS.64 R38, [R14] ;  /* 0x000000000e267984 */ /* 0x000e620000000a00 */
[----:B------:R-:W1:Y:S03]  /*6220*/  LDCU UR5, c[0x0][0x3c4] ;  /* 0x00007880ff0577ac */ /* 0x000e660008000800 */
[----:B------:R-:W2:Y:S04]  /*6230*/  LDS.64 R40, [R14+0xc00] ;  /* 0x000c00000e287984 */ /* 0x000ea80000000a00 */
[----:B------:R-:W0:Y:S04]  /*6240*/  LDS.64 R42, [R14+0x1800] ;  /* 0x001800000e2a7984 */ /* 0x000e280000000a00 */
[----:B------:R-:W0:Y:S04]  /*6250*/  LDS.64 R44, [R14+0x2400] ;  /* 0x002400000e2c7984 */ /* 0x000e280000000a00 */
[----:B------:R-:W0:Y:S04]  /*6260*/  LDS.64 R46, [R14+0x3000] ;  /* 0x003000000e2e7984 */ /* 0x000e280000000a00 */
[----:B------:R-:W0:Y:S04]  /*6270*/  LDS.64 R48, [R14+0x3c00] ;  /* 0x003c00000e307984 */ /* 0x000e280000000a00 */
[----:B------:R-:W0:Y:S04]  /*6280*/  LDS.64 R50, [R14+0x4800] ;  /* 0x004800000e327984 */ /* 0x000e280000000a00 */
[----:B------:R-:W0:Y:S04]  /*6290*/  LDS.64 R52, [R14+0x5400] ;  /* 0x005400000e347984 */ /* 0x000e280000000a00 */
[----:B------:R-:W0:Y:S04]  /*62a0*/  LDS.64 R54, [R14+0x6000] ;  /* 0x006000000e367984 */ /* 0x000e280000000a00 */
[----:B------:R-:W0:Y:S04]  /*62b0*/  LDS.64 R56, [R14+0x6c00] ;  /* 0x006c00000e387984 */ /* 0x000e280000000a00 */
[----:B------:R-:W0:Y:S01]  /*62c0*/  LDS.64 R58, [R14+0x7800] ;  /* 0x007800000e3a7984 */ /* 0x000e220000000a00 */
[----:B-1----:R-:W-:-:S03]  /*62d0*/  SHF.R.U64 R68, R38, UR5, R39 ;  /* 0x0000000526447c19 */ /* 0x002fc60008001227 */
[----:B------:R1:W1:Y:S01]  /*62e0*/  LDS.64 R60, [R14+0x8400] ;  /* 0x008400000e3c7984 */ /* 0x0002620000000a00 */
[----:B--2---:R-:W-:-:S03]  /*62f0*/  SHF.R.U64 R66, R40, UR5, R41 ;  /* 0x0000000528427c19 */ /* 0x004fc60008001229 */
[----:B0--34-:R0:W5:Y:S01]  /*6300*/  @!P5 LDG.E.64 R16, desc[UR8][R2.64+0x100] ;  /* 0x000100080210d981 */ /* 0x019162000c1e1b00 */
[----:B------:R-:W-:-:S03]  /*6310*/  SHF.R.U64 R64, R42, UR5, R43 ;  /* 0x000000052a407c19 */ /* 0x000fc6000800122b */
[----:B-1----:R0:W5:Y:S01]  /*6320*/  @!P5 LDG.E.64 R14, desc[UR8][R2.64] ;  /* 0x00000008020ed981 */ /* 0x002162000c1e1b00 */
[----:B------:R-:W-:-:S03]  /*6330*/  SHF.R.U64 R62, R44, UR5, R45 ;  /* 0x000000052c3e7c19 */ /* 0x000fc6000800122d */
[----:B------:R0:W5:Y:S01]  /*6340*/  @!P5 LDG.E.64 R18, desc[UR8][R2.64+0x200] ;  /* 0x000200080212d981 */ /* 0x000162000c1e1b00 */
[----:B------:R-:W-:-:S03]  /*6350*/  SHF.R.U64 R45, R46, UR5, R47 ;  /* 0x000000052e2d7c19 */ /* 0x000fc6000800122f */
[----:B------:R0:W5:Y:S01]  /*6360*/  @!P5 LDG.E.64 R20, desc[UR8][R2.64+0x300] ;  /* 0x000300080214d981 */ /* 0x000162000c1e1b00 */
[----:B------:R-:W-:Y:S02]  /*6370*/  SHF.R.U64 R44, R48, UR5, R49 ;  /* 0x00000005302c7c19 */ /* 0x000fe40008001231 */
[----:B------:R-:W1:Y:S01]  /*6380*/  LDC R49, c[0x0][0x3c0] ;  /* 0x0000f000ff317b82 */ /* 0x000e620000000800 */
[----:B------:R0:W5:Y:S01]  /*6390*/  @!P5 LDG.E.64 R22, desc[UR8][R2.64+0x400] ;  /* 0x000400080216d981 */ /* 0x000162000c1e1b00 */
[----:B------:R-:W-:-:S03]  /*63a0*/  SHF.R.U64 R43, R50, UR5, R51 ;  /* 0x00000005322b7c19 */ /* 0x000fc60008001233 */
        /* <DEDUP_REMOVED lines=10> */
[----:B------:R0:W5:Y:S04]  /*6450*/  @!P5 LDG.E.64 R34, desc[UR8][R2.64+0xa00] ;  /* 0x000a00080222d981 */ /* 0x000168000c1e1b00 */
[----:B------:R0:W5:Y:S01]  /*6460*/  @!P5 LDG.E.64 R36, desc[UR8][R2.64+0xb00] ;  /* 0x000b00080224d981 */ /* 0x000162000c1e1b00 */
[----:B------:R-:W-:Y:S02]  /*6470*/  LOP3.LUT R50, R68, UR4, RZ, 0x30, !PT ;  /* 0x0000000444327c12 */ /* 0x000fe4000f8e30ff */
[----:B------:R-:W-:Y:S02]  /*6480*/  LOP3.LUT R48, R66, UR4, RZ, 0x30, !PT ;  /* 0x0000000442307c12 */ /* 0x000fe4000f8e30ff */
[----:B------:R-:W-:Y:S02]  /*6490*/  LOP3.LUT R47, R64, UR4, RZ, 0x30, !PT ;  /* 0x00000004402f7c12 */ /* 0x000fe4000f8e30ff */
[----:B------:R-:W-:-:S02]  /*64a0*/  LOP3.LUT R46, R62, UR4, RZ, 0x30, !PT ;  /* 0x000000043e2e7c12 */ /* 0x000fc4000f8e30ff */
[----:B------:R-:W-:Y:S02]  /*64b0*/  LOP3.LUT R45, R45, UR4, RZ, 0x30, !PT ;  /* 0x000000042d2d7c12 */ /* 0x000fe4000f8e30ff */
[----:B------:R-:W-:Y:S02]  /*64c0*/  LOP3.LUT R44, R44, UR4, RZ, 0x30, !PT ;  /* 0x000000042c2c7c12 */ /* 0x000fe4000f8e30ff */
[----:B------:R-:W-:Y:S02]  /*64d0*/  LOP3.LUT R43, R43, UR4, RZ, 0x30, !PT ;  /* 0x000000042b2b7c12 */ /* 0x000fe4000f8e30ff */
[----:B------:R-:W-:Y:S02]  /*64e0*/  LOP3.LUT R42, R42, UR4, RZ, 0x30, !PT ;  /* 0x000000042a2a7c12 */ /* 0x000fe4000f8e30ff */
[----:B------:R-:W-:Y:S02]  /*64f0*/  LOP3.LUT R41, R41, UR4, RZ, 0x30, !PT ;  /* 0x0000000429297c12 */ /* 0x000fe4000f8e30ff */
[----:B------:R-:W-:-:S02]  /*6500*/  LOP3.LUT R40, R40, UR4, RZ, 0x30, !PT ;  /* 0x0000000428287c12 */ /* 0x000fc4000f8e30ff */
[----:B------:R-:W-:Y:S02]  /*6510*/  LOP3.LUT R39, R39, UR4, RZ, 0x30, !PT ;  /* 0x0000000427277c12 */ /* 0x000fe4000f8e30ff */
[----:B------:R-:W-:Y:S01]  /*6520*/  LOP3.LUT R38, R38, UR4, RZ, 0x30, !PT ;  /* 0x0000000426267c12 */ /* 0x000fe2000f8e30ff */
[----:B01----:R-:W-:Y:S06]  /*6530*/  @!P5 BRA `(.L_x_92) ;  /* 0x000000000090d947 */ /* 0x003fec0003800000 */
[----:B------:R-:W-:Y:S02]  /*6540*/  IMAD R51, R4, -0x1200, R49 ;  /* 0xffffee0004337824 */ /* 0x000fe400078e0231 */
        /* <DEDUP_REMOVED lines=13> */
[----:B-----5:R0:W5:Y:S01]  /*6620*/  @!P3 LDG.E.64 R14, desc[UR8][R2.64] ;  /* 0x00000008020eb981 */ /* 0x020162000c1e1b00 */
[-C--:B------:R-:W-:Y:S01]  /*6630*/  ISETP.GE.AND P3, PT, R52, R51.reuse, PT ;  /* 0x000000333400720c */ /* 0x080fe20003f66270 */
[----:B------:R-:W-:Y:S02]  /*6640*/  VIADD R52, R0, 0x100 ;  /* 0x0000010000347836 */ /* 0x000fe40000000000 */
[----:B------:R0:W5:Y:S01]  /*6650*/  @!P4 LDG.E.64 R16, desc[UR8][R2.64+0x100] ;  /* 0x000100080210c981 */ /* 0x000162000c1e1b00 */
[----:B------:R-:W-:Y:S01]  /*6660*/  ISETP.GE.AND P4, PT, R54, R51, PT ;  /* 0x000000333600720c */ /* 0x000fe20003f86270 */
[----:B------:R-:W-:-:S02]  /*6670*/  VIADD R54, R0, 0x120 ;  /* 0x0000012000367836 */ /* 0x000fc40000000000 */
[----:B------:R0:W5:Y:S01]  /*6680*/  @!P6 LDG.E.64 R18, desc[UR8][R2.64+0x200] ;  /* 0x000200080212e981 */ /* 0x000162000c1e1b00 */
[-C--:B------:R-:W-:Y:S01]  /*6690*/  ISETP.GE.AND P6, PT, R52, R51.reuse, PT ;  /* 0x000000333400720c */ /* 0x080fe20003fc6270 */
[C---:B------:R-:W-:Y:S02]  /*66a0*/  VIADD R52, R0.reuse, 0x140 ;  /* 0x0000014000347836 */ /* 0x040fe40000000000 */
[----:B------:R-:W-:Y:S01]  /*66b0*/  VIADD R0, R0, 0x160 ;  /* 0x0000016000007836 */ /* 0x000fe20000000000 */
[----:B------:R0:W5:Y:S01]  /*66c0*/  @!P0 LDG.E.64 R20, desc[UR8][R2.64+0x300] ;  /* 0x0003000802148981 */ /* 0x000162000c1e1b00 */
[----:B------:R-:W-:-:S03]  /*66d0*/  ISETP.GE.AND P0, PT, R54, R51, PT ;  /* 0x000000333600720c */ /* 0x000fc60003f06270 */
        /* <DEDUP_REMOVED lines=10> */
.L_x_92:
[----:B------:R-:W-:Y:S08]  /*6780*/  BAR.SYNC.DEFER_BLOCKING 0x0 ;  /* 0x0000000000007b1d */ /* 0x000ff00000010000 */
[----:B------:R-:W1:Y:S01]  /*6790*/  S2UR UR5, SR_CgaCtaId ;  /* 0x00000000000579c3 */ /* 0x000e620000008800 */
[----:B------:R-:W-:Y:S01]  /*67a0*/  UMOV UR4, 0x400 ;  /* 0x0000040000047882 */ /* 0x000fe20000000000 */
[----:B------:R-:W0:Y:S01]  /*67b0*/  S2R R0, SR_TID.X ;  /* 0x0000000000007919 */ /* 0x000e220000002100 */
[----:B-----5:R2:W-:Y:S04]  /*67c0*/  STS.64 [R5+-0x8], R14 ;  /* 0xfffff80e05007388 */ /* 0x0205e80000000a00 */
[----:B------:R2:W-:Y:S01]  /*67d0*/  STS.64 [R6+-0x8], R16 ;  /* 0xfffff81006007388 */ /* 0x0005e20000000a00 */
[----:B-1----:R-:W-:-:S03]  /*67e0*/  ULEA UR4, UR5, UR4, 0x18 ;  /* 0x0000000405047291 */ /* 0x002fc6000f8ec0ff */
[----:B------:R2:W-:Y:S04]  /*67f0*/  STS.64 [R7+-0x8], R18 ;  /* 0xfffff81207007388 */ /* 0x0005e80000000a00 */
[----:B------:R2:W-:Y:S04]  /*6800*/  STS.64 [R8+-0x8], R20 ;  /* 0xfffff81408007388 */ /* 0x0005e80000000a00 */
[----:B------:R2:W-:Y:S01]  /*6810*/  STS.64 [R9+-0x8], R22 ;  /* 0xfffff81609007388 */ /* 0x0005e20000000a00 */
[----:B0-----:R-:W-:-:S03]  /*6820*/  LEA R2, R0, UR4, 0x3 ;  /* 0x0000000400027c11 */ /* 0x001fc6000f8e18ff */
[----:B------:R2:W-:Y:S04]  /*6830*/  STS.64 [R10+-0x8], R24 ;  /* 0xfffff8180a007388 */ /* 0x0005e80000000a00 */
[----:B------:R2:W-:Y:S04]  /*6840*/  STS.64 [R11+-0x8], R26 ;  /* 0xfffff81a0b007388 */ /* 0x0005e80000000a00 */
[----:B------:R2:W-:Y:S04]  /*6850*/  STS.64 [R12+-0x8], R28 ;  /* 0xfffff81c0c007388 */ /* 0x0005e80000000a00 */
[----:B------:R2:W-:Y:S04]  /*6860*/  STS.64 [R13+-0x8], R30 ;  /* 0xfffff81e0d007388 */ /* 0x0005e80000000a00 */
[----:B------:R2:W-:Y:S04]  /*6870*/  STS.64 [R63+-0x8], R32 ;  /* 0xfffff8203f007388 */ /* 0x0005e80000000a00 */
[----:B------:R2:W-:Y:S04]  /*6880*/  STS.64 [R67+-0x8], R34 ;  /* 0xfffff82243007388 */ /* 0x0005e80000000a00 */
[----:B------:R2:W-:Y:S01]  /*6890*/  STS.64 [R65+-0x8], R36 ;  /* 0xfffff82441007388 */ /* 0x0005e20000000a00 */
[----:B------:R-:W-:Y:S06]  /*68a0*/  BAR.SYNC.DEFER_BLOCKING 0x0 ;  /* 0x0000000000007b1d */ /* 0x000fec0000010000 */
[----:B------:R-:W-:Y:S05]  /*68b0*/  @P5 BRA `(.L_x_93) ;  /* 0x0000000400c45947 */ /* 0x000fea0003800000 */
[----:B------:R-:W0:Y:S01]  /*68c0*/  S2UR UR5, SR_CgaCtaId ;  /* 0x00000000000579c3 */ /* 0x000e220000008800 */
[----:B------:R-:W-:Y:S01]  /*68d0*/  UMOV UR4, 0x400 ;  /* 0x0000040000047882 */ /* 0x000fe20000000000 */
[----:B--2---:R-:W-:Y:S01]  /*68e0*/  LDS.64 R4, [R2] ;  /* 0x0000000002047984 */ /* 0x004fe20000000a00 */
[----:B------:R-:W1:Y:S01]  /*68f0*/  LDCU.64 UR6, c[0x0][0x3b0] ;  /* 0x00007600ff0677ac */ /* 0x000e620008000a00 */
[----:B0-----:R-:W-:-:S06]  /*6900*/  ULEA UR4, UR5, UR4, 0x18 ;  /* 0x0000000405047291 */ /* 0x001fcc000f8ec0ff */
[----:B------:R-:W-:Y:S02]  /*6910*/  LEA R6, R50, UR4, 0x3 ;  /* 0x0000000432067c11 */ /* 0x000fe4000f8e18ff */
[----:B------:R-:W-:Y:S02]  /*6920*/  LEA R48, R48, UR4, 0x3 ;  /* 0x0000000430307c11 */ /* 0x000fe4000f8e18ff */
[----:B------:R-:W-:Y:S02]  /*6930*/  LEA R47, R47, UR4, 0x3 ;  /* 0x000000042f2f7c11 */ /* 0x000fe4000f8e18ff */
[----:B------:R-:W0:Y:S01]  /*6940*/  LDS.64 R6, [R6+0x9000] ;  /* 0x0090000006067984 */ /* 0x000e220000000a00 */
[----:B------:R-:W-:Y:S02]  /*6950*/  LEA R46, R46, UR4, 0x3 ;  /* 0x000000042e2e7c11 */ /* 0x000fe4000f8e18ff */
[----:B------:R-:W-:Y:S02]  /*6960*/  LEA R45, R45, UR4, 0x3 ;  /* 0x000000042d2d7c11 */ /* 0x000fe4000f8e18ff */
[----:B------:R-:W-:-:S02]  /*6970*/  LEA R44, R44, UR4, 0x3 ;  /* 0x000000042c2c7c11 */ /* 0x000fc4000f8e18ff */
[----:B------:R-:W-:Y:S02]  /*6980*/  LEA R43, R43, UR4, 0x3 ;  /* 0x000000042b2b7c11 */ /* 0x000fe4000f8e18ff */
[----:B------:R-:W-:Y:S02]  /*6990*/  LEA R42, R42, UR4, 0x3 ;  /* 0x000000042a2a7c11 */ /* 0x000fe4000f8e18ff */
[----:B------:R-:W-:Y:S02]  /*69a0*/  LEA R41, R41, UR4, 0x3 ;  /* 0x0000000429297c11 */ /* 0x000fe4000f8e18ff */
[----:B------:R-:W-:Y:S02]  /*69b0*/  LEA R40, R40, UR4, 0x3 ;  /* 0x0000000428287c11 */ /* 0x000fe4000f8e18ff */
[----:B------:R-:W-:Y:S02]  /*69c0*/  LEA R39, R39, UR4, 0x3 ;  /* 0x0000000427277c11 */ /* 0x000fe4000f8e18ff */
[----:B------:R-:W-:-:S02]  /*69d0*/  LEA R38, R38, UR4, 0x3 ;  /* 0x0000000426267c11 */ /* 0x000fc4000f8e18ff */
[----:B0-----:R-:W-:-:S05]  /*69e0*/  IADD3 R3, P0, PT, R6, R0, RZ ;  /* 0x0000000006037210 */ /* 0x001fca0007f1e0ff */
[----:B------:R-:W-:Y:S01]  /*69f0*/  IMAD.X R8, RZ, RZ, R7, P0 ;  /* 0x000000ffff087224 */ /* 0x000fe200000e0607 */
[----:B-1----:R-:W-:-:S04]  /*6a00*/  LEA R10, P0, R3, UR6, 0x3 ;  /* 0x00000006030a7c11 */ /* 0x002fc8000f8018ff */
[----:B------:R-:W-:-:S05]  /*6a10*/  LEA.HI.X R11, R3, UR7, R8, 0x3, P0 ;  /* 0x00000007030b7c11 */ /* 0x000fca00080f1c08 */
[----:B------:R-:W-:Y:S01]  /*6a20*/  STG.E.64 desc[UR8][R10.64], R4 ;  /* 0x000000040a007986 */ /* 0x000fe2000c101b08 */
[----:B------:R-:W-:-:S03]  /*6a30*/  NOP ;  /* 0x0000000000007918 */ /* 0x000fc60000000000 */
[----:B------:R-:W0:Y:S04]  /*6a40*/  LDS.64 R8, [R48+0x9000] ;  /* 0x0090000030087984 */ /* 0x000e280000000a00 */
[----:B------:R-:W1:Y:S01]  /*6a50*/  LDS.64 R6, [R2+0xc00] ;  /* 0x000c000002067984 */ /* 0x000e620000000a00 */
[----:B0-----:R-:W-:-:S05]  /*6a60*/  IADD3 R3, P0, PT, R8, R0, RZ ;  /* 0x0000000008037210 */ /* 0x001fca0007f1e0ff */
[----:B------:R-:W-:Y:S01]  /*6a70*/  IMAD.X R8, RZ, RZ, R9, P0 ;  /* 0x000000ffff087224 */ /* 0x000fe200000e0609 */
[----:B------:R-:W-:-:S04]  /*6a80*/  LEA R12, P0, R3, UR6, 0x3 ;  /* 0x00000006030c7c11 */ /* 0x000fc8000f8018ff */
[----:B------:R-:W-:-:S05]  /*6a90*/  LEA.HI.X R13, R3, UR7, R8, 0x3, P0 ;  /* 0x00000007030d7c11 */ /* 0x000fca00080f1c08 */
[----:B-1----:R-:W-:Y:S01]  /*6aa0*/  STG.E.64 desc[UR8][R12.64+0xc00], R6 ;  /* 0x000c00060c007986 */ /* 0x002fe2000c101b08 */
        /* <DEDUP_REMOVED lines=80> */
[----:B------:R-:W-:Y:S01]  /*6fb0*/  NOP ;  /* 0x0000000000007918 */ /* 0x000fe20000000000 */
[----:B------:R-:W-:Y:S05]  /*6fc0*/  EXIT ;  /* 0x000000000000794d */ /* 0x000fea0003800000 */
.L_x_93:
[----:B------:R-:W0:Y:S01]  /*6fd0*/  S2UR UR5, SR_CgaCtaId ;  /* 0x00000000000579c3 */ /* 0x000e220000008800 */
[----:B------:R-:W-:Y:S01]  /*6fe0*/  UMOV UR4, 0x400 ;  /* 0x0000040000047882 */ /* 0x000fe20000000000 */
[----:B------:R-:W-:Y:S02]  /*6ff0*/  IMAD R3, R4, -0x1200, R49 ;  /* 0xffffee0004037824 */ /* 0x000fe400078e0231 */
[C---:B--2---:R-:W-:Y:S02]  /*7000*/  VIADD R8, R0.reuse, 0x180 ;  /* 0x0000018000087836 */ /* 0x044fe40000000000 */
[C---:B------:R-:W-:Y:S01]  /*7010*/  VIADD R14, R0.reuse, 0x300 ;  /* 0x00000300000e7836 */ /* 0x040fe20000000000 */
[----:B------:R-:W-:-:S13]  /*7020*/  ISETP.GE.AND P1, PT, R0, R3, PT ;  /* 0x000000030000720c */ /* 0x000fda0003f26270 */
[----:B------:R-:W-:Y:S01]  /*7030*/  @!P1 LDS.64 R6, [R2] ;  /* 0x0000000002069984 */ /* 0x000fe20000000a00 */
[----:B------:R-:W1:Y:S01]  /*7040*/  @!P1 LDC.64 R10, c[0x0][0x3b0] ;  /* 0x0000ec00ff0a9b82 */ /* 0x000e620000000a00 */
[----:B0-----:R-:W-:-:S06]  /*7050*/  ULEA UR4, UR5, UR4, 0x18 ;  /* 0x0000000405047291 */ /* 0x001fcc000f8ec0ff */
[----:B------:R-:W-:Y:S02]  /*7060*/  LEA R50, R50, UR4, 0x3 ;  /* 0x0000000432327c11 */ /* 0x000fe4000f8e18ff */
[----:B------:R-:W-:Y:S02]  /*7070*/  LEA R48, R48, UR4, 0x3 ;  /* 0x0000000430307c11 */ /* 0x000fe4000f8e18ff */
[----:B------:R-:W-:Y:S01]  /*7080*/  LEA R47, R47, UR4, 0x3 ;  /* 0x000000042f2f7c11 */ /* 0x000fe2000f8e18ff */
        /* <DEDUP_REMOVED lines=10> */
[----:B0-----:R-:W-:-:S05]  /*7130*/  @!P1 IADD3 R4, P0, PT, R4, R0, RZ ;  /* 0x0000000004049210 */ /* 0x001fca0007f1e0ff */
[----:B------:R-:W-:Y:S01]  /*7140*/  @!P1 IMAD.X R5, RZ, RZ, R5, P0 ;  /* 0x000000ffff059224 */ /* 0x000fe200000e0605 */
[----:B-1----:R-:W-:-:S04]  /*7150*/  @!P1 LEA R10, P0, R4, R10, 0x3 ;  /* 0x0000000a040a9211 */ /* 0x002fc800078018ff */
[----:B------:R-:W-:-:S05]  /*7160*/  @!P1 LEA.HI.X R11, R4, R11, R5, 0x3, P0 ;  /* 0x0000000b040b9211 */ /* 0x000fca00000f1c05 */
[----:B------:R-:W-:Y:S01]  /*7170*/  @!P1 STG.E.64 desc[UR8][R10.64], R6 ;  /* 0x000000060a009986 */ /* 0x000fe2000c101b08 */
[----:B------:R-:W-:-:S03]  /*7180*/  NOP ;  /* 0x0000000000007918 */ /* 0x000fc60000000000 */
[----:B------:R-:W0:Y:S01]  /*7190*/  LDS.64 R4, [R48+0x9000] ;  /* 0x0090000030047984 */ /* 0x000e220000000a00 */
[----:B------:R-:W-:-:S13]  /*71a0*/  ISETP.GE.AND P1, PT, R8, R3, PT ;  /* 0x000000030800720c */ /* 0x000fda0003f26270 */
[----:B------:R-:W1:Y:S01]  /*71b0*/  @!P1 LDS.64 R8, [R2+0xc00] ;  /* 0x000c000002089984 */ /* 0x000e620000000a00 */
[----:B------:R-:W2:Y:S01]  /*71c0*/  @!P1 LDC.64 R12, c[0x0][0x3b0] ;  /* 0x0000ec00ff0c9b82 */ /* 0x000ea20000000a00 */
[----:B0-----:R-:W-:-:S05]  /*71d0*/  @!P1 IADD3 R4, P0, PT, R4, R0, RZ ;  /* 0x0000000004049210 */ /* 0x001fca0007f1e0ff */
[----:B------:R-:W-:Y:S01]  /*71e0*/  @!P1 IMAD.X R5, RZ, RZ, R5, P0 ;  /* 0x000000ffff059224 */ /* 0x000fe200000e0605 */
[----:B--2---:R-:W-:-:S04]  /*71f0*/  @!P1 LEA R12, P0, R4, R12, 0x3 ;  /* 0x0000000c040c9211 */ /* 0x004fc800078018ff */
[----:B------:R-:W-:-:S05]  /*7200*/  @!P1 LEA.HI.X R13, R4, R13, R5, 0x3, P0 ;  /* 0x0000000d040d9211 */ /* 0x000fca00000f1c05 */
[----:B-1----:R-:W-:Y:S01]  /*7210*/  @!P1 STG.E.64 desc[UR8][R12.64+0xc00], R8 ;  /* 0x000c00080c009986 */ /* 0x002fe2000c101b08 */
[----:B------:R-:W-:-:S03]  /*7220*/  NOP ;  /* 0x0000000000007918 */ /* 0x000fc60000000000 */
[----:B------:R-:W0:Y:S01]  /*7230*/  LDS.64 R4, [R47+0x9000] ;  /* 0x009000002f047984 */ /* 0x000e220000000a00 */
[----:B------:R-:W-:Y:S01]  /*7240*/  ISETP.GE.AND P1, PT, R14, R3, PT ;  /* 0x000000030e00720c */ /* 0x000fe20003f26270 */
[----:B------:R-:W-:-:S12]  /*7250*/  VIADD R14, R0, 0x480 ;  /* 0x00000480000e7836 */ /* 0x000fd80000000000 */
        /* <DEDUP_REMOVED lines=53> */
[----:B------:R-:W-:Y:S02]  /*75b0*/  ISETP.GE.AND P1, PT, R14, R3, PT ;  /* 0x000000030e00720c */ /* 0x000fe40003f26270 */
[----:B------:R-:W-:-:S11]  /*75c0*/  LOP3.LUT R14, R0, 0xc00, RZ, 0xfc, !PT ;  /* 0x00000c00000e7812 */ /* 0x000fd600078efcff */
        /* <DEDUP_REMOVED lines=42> */
[----:B------:R-:W-:-:S13]  /*7870*/  ISETP.GE.AND P1, PT, R14, R3, PT ;  /* 0x000000030e00720c */ /* 0x000fda0003f26270 */
[----:B------:R-:W1:Y:S01]  /*7880*/  @!P1 LDS.64 R2, [R2+0x8400] ;  /* 0x0084000002029984 */ /* 0x000e620000000a00 */
[----:B------:R-:W2:Y:S01]  /*7890*/  @!P1 LDC.64 R8, c[0x0][0x3b0] ;  /* 0x0000ec00ff089b82 */ /* 0x000ea20000000a00 */
[----:B0-----:R-:W-:-:S05]  /*78a0*/  IADD3 R0, P0, PT, R4, R0, RZ ;  /* 0x0000000004007210 */ /* 0x001fca0007f1e0ff */
[----:B------:R-:W-:Y:S01]  /*78b0*/  IMAD.X R5, RZ, RZ, R5, P0 ;  /* 0x000000ffff057224 */ /* 0x000fe200000e0605 */
[----:B--2---:R-:W-:-:S04]  /*78c0*/  @!P1 LEA R4, P0, R0, R8, 0x3 ;  /* 0x0000000800049211 */ /* 0x004fc800078018ff */
[----:B------:R-:W-:-:S05]  /*78d0*/  @!P1 LEA.HI.X R5, R0, R9, R5, 0x3, P0 ;  /* 0x0000000900059211 */ /* 0x000fca00000f1c05 */
[----:B-1----:R-:W-:Y:S01]  /*78e0*/  @!P1 STG.E.64 desc[UR8][R4.64+0x8400], R2 ;  /* 0x0084000204009986 */ /* 0x002fe2000c101b08 */
[----:B------:R-:W-:Y:S01]  /*78f0*/  NOP ;  /* 0x0000000000007918 */ /* 0x000fe20000000000 */
[----:B------:R-:W-:Y:S05]  /*7900*/  EXIT ;  /* 0x000000000000794d */ /* 0x000fea0003800000 */
.L_x_30:
[----:B------:R-:W-:Y:S02]  /*7910*/  IMAD.MOV.U32 R73, RZ, RZ, R66 ;  /* 0x000000ffff497224 */ /* 0x000fe400078e0042 */
[----:B------:R-:W-:Y:S02]  /*7920*/  IMAD.MOV.U32 R74, RZ, RZ, 0x1 ;  /* 0x00000001ff4a7424 */ /* 0x000fe400078e00ff */
[----:B------:R-:W-:Y:S02]  /*7930*/  IMAD.MOV.U32 R75, RZ, RZ, RZ ;  /* 0x000000ffff4b7224 */ /* 0x000fe400078e00ff */
[----:B------:R-:W-:-:S07]  /*7940*/  IMAD.MOV.U32 R72, RZ, RZ, -0x1 ;  /* 0xffffffffff487424 */ /* 0x000fce00078e00ff */
[----:B------:R-:W-:Y:S05]  /*7950*/  WARPSYNC.COLLECTIVE R72, `(.L_x_94) ;  /* 0x0000000048087348 */ /* 0x000fea0003c00000 */
[----:B------:R0:W1:Y:S02]  /*7960*/  SHFL.UP P0, R71, R73, R74, R75 ;  /* 0x0400004a49477389 */ /* 0x000064000000004b */
[----:B01----:R-:W-:Y:S05]  /*7970*/  ENDCOLLECTIVE ;  /* 0x000000000000791b */ /* 0x003fea0003800000 */
.L_x_94:
[----:B------:R-:W-:Y:S02]  /*7980*/  IMAD.MOV.U32 R74, RZ, RZ, 0x2 ;  /* 0x00000002ff4a7424 */ /* 0x000fe400078e00ff */
[----:B------:R-:W-:-:S04]  /*7990*/  IMAD.MOV.U32 R67, RZ, RZ, R71 ;  /* 0x000000ffff437224 */ /* 0x000fc800078e0047 */
[----:B------:R-:W-:-:S04]  /*79a0*/  @P0 IMAD.IADD R67, R66, 0x1, R67 ;  /* 0x0000000142430824 */ /* 0x000fc800078e0243 */
[----:B------:R-:W-:-:S07]  /*79b0*/  IMAD.MOV.U32 R73, RZ, RZ, R67 ;  /* 0x000000ffff497224 */ /* 0x000fce00078e0043 */
[----:B------:R-:W-:Y:S05]  /*79c0*/  WARPSYNC.COLLECTIVE R72, `(.L_x_95) ;  /* 0x0000000048087348 */ /* 0x000fea0003c00000 */
[----:B------:R0:W1:Y:S02]  /*79d0*/  SHFL.UP P0, R71, R73, R74, R75 ;  /* 0x0400004a49477389 */ /* 0x000064000000004b */
[----:B01----:R-:W-:Y:S05]  /*79e0*/  ENDCOLLECTIVE ;  /* 0x000000000000791b */ /* 0x003fea0003800000 */
.L_x_95:
[----:B------:R-:W-:Y:S02]  /*79f0*/  IMAD.MOV.U32 R74, RZ, RZ, 0x4 ;  /* 0x00000004ff4a7424 */ /* 0x000fe400078e00ff */
[----:B------:R-:W-:-:S04]  /*7a00*/  IMAD.MOV.U32 R68, RZ, RZ, R71 ;  /* 0x000000ffff447224 */ /* 0x000fc800078e0047 */
[----:B------:R-:W-:-:S04]  /*7a10*/  @P0 IMAD.IADD R68, R67, 0x1, R68 ;  /* 0x0000000143440824 */ /* 0x000fc800078e0244 */
[----:B------:R-:W-:-:S07]  /*7a20*/  IMAD.MOV.U32 R73, RZ, RZ, R68 ;  /* 0x000000ffff497224 */ /* 0x000fce00078e0044 */
[----:B------:R-:W-:Y:S05]  /*7a30*/  WARPSYNC.COLLECTIVE R72, `(.L_x_96) ;  /* 0x0000000048087348 */ /* 0x000fea0003c00000 */
[----:B------:R0:W1:Y:S02]  /*7a40*/  SHFL.UP P0, R71, R73, R74, R75 ;  /* 0x0400004a49477389 */ /* 0x000064000000004b */
[----:B01----:R-:W-:Y:S05]  /*7a50*/  ENDCOLLECTIVE ;  /* 0x000000000000791b */ /* 0x003fea0003800000 */
.L_x_96:
[----:B------:R-:W-:Y:S02]  /*7a60*/  IMAD.MOV.U32 R74, RZ, RZ, 0x8 ;  /* 0x00000008ff4a7424 */ /* 0x000fe400078e00ff */
[----:B------:R-:W-:-:S04]  /*7a70*/  IMAD.MOV.U32 R69, RZ, RZ, R71 ;  /* 0x000000ffff457224 */ /* 0x000fc800078e0047 */
[----:B------:R-:W-:-:S04]  /*7a80*/  @P0 IMAD.IADD R69, R68, 0x1, R69 ;  /* 0x0000000144450824 */ /* 0x000fc800078e0245 */
[----:B------:R-:W-:-:S07]  /*7a90*/  IMAD.MOV.U32 R73, RZ, RZ, R69 ;  /* 0x000000ffff497224 */ /* 0x000fce00078e0045 */
[----:B------:R-:W-:Y:S05]  /*7aa0*/  WARPSYNC.COLLECTIVE R72, `(.L_x_97) ;  /* 0x0000000048087348 */ /* 0x000fea0003c00000 */
[----:B------:R0:W1:Y:S02]  /*7ab0*/  SHFL.UP P0, R71, R73, R74, R75 ;  /* 0x0400004a49477389 */ /* 0x000064000000004b */
[----:B01----:R-:W-:Y:S05]  /*7ac0*/  ENDCOLLECTIVE ;  /* 0x000000000000791b */ /* 0x003fea0003800000 */
.L_x_97:
[----:B------:R-:W-:Y:S02]  /*7ad0*/  IMAD.MOV.U32 R74, RZ, RZ, 0x10 ;  /* 0x00000010ff4a7424 */ /* 0x000fe400078e00ff */
[----:B------:R-:W-:-:S04]  /*7ae0*/  IMAD.MOV.U32 R70, RZ, RZ, R71 ;  /* 0x000000ffff467224 */ /* 0x000fc800078e0047 */
[----:B------:R-:W-:-:S04]  /*7af0*/  @P0 IMAD.IADD R70, R69, 0x1, R70 ;  /* 0x0000000145460824 */ /* 0x000fc800078e0246 */
[----:B------:R-:W-:-:S07]  /*7b00*/  IMAD.MOV.U32 R73, RZ, RZ, R70 ;  /* 0x000000ffff497224 */ /* 0x000fce00078e0046 */
[----:B------:R-:W-:Y:S05]  /*7b10*/  WARPSYNC.COLLECTIVE R72, `(.L_x_98) ;  /* 0x0000000048087348 */ /* 0x000fea0003c00000 */
[----:B------:R0:W1:Y:S02]  /*7b20*/  SHFL.UP P0, R71, R73, R74, R75 ;  /* 0x0400004a49477389 */ /* 0x000064000000004b */
[----:B01----:R-:W-:Y:S05]  /*7b30*/  ENDCOLLECTIVE ;  /* 0x000000000000791b */ /* 0x003fea0003800000 */
.L_x_98:
[----:B------:R-:W-:Y:S05]  /*7b40*/  BRA `(.L_x_99) ;  /* 0xffffffa8003c7947 */ /* 0x000fea000383ffff */
.L_x_100:
[----:B------:R-:W-:-:S00]  /*7b50*/  BRA `(.L_x_100) ;  /* 0xfffffffc00fc7947 */ /* 0x000fc0000383ffff */
[----:B------:R-:W-:-:S00]  /*7b60*/  NOP ;  /* 0x0000000000007918 */ /* 0x000fc00000000000 */
        /* <DEDUP_REMOVED lines=9> */
.L_x_1658:


//--------------------- .text._ZN3cub18CUB_300001_SM_10006detail10radix_sort33DeviceRadixSortExclusiveSumKernelINS1_5radix10policy_hubImmyE10Policy1000EyEEvPT0_ --------------------------
	.section	.text._ZN3cub18CUB_300001_SM_10006detail10radix_sort33DeviceRadixSortExclusiveSumKernelINS1_5radix10policy_hubImmyE10Policy1000EyEEvPT0_,"ax",@progbits
	.align	128
        .global         _ZN3cub18CUB_300001_SM_10006detail10radix_sort33DeviceRadixSortExclusiveSumKernelINS1_5radix10policy_hubImmyE10Policy1000EyEEvPT0_
        .type           _ZN3cub18CUB_300001_SM_10006detail10radix_sort33DeviceRadixSortExclusiveSumKernelINS1_5radix10policy_hubImmyE10Policy1000EyEEvPT0_,@function
        .size           _ZN3cub18CUB_300001_SM_10006detail10radix_sort33DeviceRadixSortExclusiveSumKernelINS1_5radix10policy_hubImmyE10Policy1000EyEEvPT0_,(.L_x_1659 - _ZN3cub18CUB_300001_SM_10006detail10radix_sort33DeviceRadixSortExclusiveSumKernelINS1_5radix10policy_hubImmyE10Policy1000EyEEvPT0_)
        .other          _ZN3cub18CUB_300001_SM_10006detail10radix_sort33DeviceRadixSortExclusiveSumKernelINS1_5radix10policy_hubImmyE10Policy1000EyEEvPT0_,@"STO_CUDA_ENTRY STV_DEFAULT"
_ZN3cub18CUB_300001_SM_10006detail10radix_sort33DeviceRadixSortExclusiveSumKernelINS1_5radix10policy_hubImmyE10Policy1000EyEEvPT0_:
.text._ZN3cub18CUB_300001_SM_10006detail10radix_sort33DeviceRadixSortExclusiveSumKernelINS1_5radix10policy_hubImmyE10Policy1000EyEEvPT0_:
[----:B------:R-:W-:Y:S01]  /*0000*/  LDC R1, c[0x0][0x37c] ;  /* 0x0000df00ff017b82 */ /* 0x000fe20000000800 */
[----:B------:R-:W0:Y:S07]  /*0010*/  S2R R18, SR_TID.X ;  /* 0x0000000000127919 */ /* 0x000e2e0000002100 */
[----:B------:R-:W1:Y:S01]  /*0020*/  LDC.64 R16, c[0x0][0x380] ;  /* 0x0000e000ff107b82 */ /* 0x000e620000000a00 */
[----:B------:R-:W2:Y:S01]  /*0030*/  LDCU.64 UR4, c[0x0][0x358] ;  /* 0x00006b00ff0477ac */ /* 0x000ea20008000a00 */
[----:B------:R-:W3:Y:S01]  /*0040*/  S2R R5, SR_CTAID.X ;  /* 0x0000000000057919 */ /* 0x000ee20000002500 */
[----:B0-----:R-:W-:Y:S01]  /*0050*/  ISETP.GT.U32.AND P1, PT, R18, 0xff, PT ;  /* 0x000000ff1200780c */ /* 0x001fe20003f24070 */
[----:B---3--:R-:W-:-:S04]  /*0060*/  IMAD R5, R5, 0x100, R18 ;  /* 0x0000010005057824 */ /* 0x008fc800078e0212 */
[----:B-1----:R-:W-:-:S08]  /*0070*/  IMAD.WIDE R16, R5, 0x8, R16 ;  /* 0x0000000805107825 */ /* 0x002fd000078e0210 */
[----:B--2---:R-:W2:Y:S01]  /*0080*/  @!P1 LDG.E.64 R2, desc[UR4][R16.64] ;  /* 0x0000000410029981 */ /* 0x004ea2000c1e1b00 */
[----:B------:R-:W-:Y:S02]  /*0090*/  MOV R0, 0x400 ;  /* 0x0000040000007802 */ /* 0x000fe40000000f00 */
[C---:B------:R-:W-:Y:S01]  /*00a0*/  ISETP.GT.U32.AND P0, PT, R18.reuse, 0x1f, PT ;  /* 0x0000001f1200780c */ /* 0x040fe20003f04070 */
[----:B------:R-:W0:Y:S02]  /*00b0*/  S2R R5, SR_CgaCtaId ;  /* 0x0000000000057919 */ /* 0x000e240000008800 */
[----:B0-----:R-:W-:Y:S02]  /*00c0*/  LEA R5, R5, R0, 0x18 ;  /* 0x0000000005057211 */ /* 0x001fe400078ec0ff */
[----:B------:R-:W-:-:S05]  /*00d0*/  LEA.HI R0, R18, R18, RZ, 0x1d ;  /* 0x0000001212007211 */ /* 0x000fca00078fe8ff */
[----:B------:R-:W-:-:S05]  /*00e0*/  IMAD R0, R0, 0x8, R5 ;  /* 0x0000000800007824 */ /* 0x000fca00078e0205 */
[----:B--2---:R0:W-:Y:S01]  /*00f0*/  STS.64 [R0+0x10], R2 ;  /* 0x0000100200007388 */ /* 0x0041e20000000a00 */
[----:B------:R-:W-:Y:S06]  /*0100*/  BAR.SYNC.DEFER_BLOCKING 0x0 ;  /* 0x0000000000007b1d */ /* 0x000fec0000010000 */
[----:B------:R-:W-:Y:S05]  /*0110*/  @P0 BRA `(.L_x_101) ;  /* 0x0000000400240947 */ /* 0x000fea0003800000 */
[----:B------:R-:W-:Y:S01]  /*0120*/  IMAD R18, R18, 0x48, R5 ;  /* 0x0000004812127824 */ /* 0x000fe200078e0205 */
[----:B------:R-:W-:-:S04]  /*0130*/  UMOV UR6, 0xffffffff ;  /* 0xffffffff00067882 */ /* 0x000fc80000000000 */
[----:B------:R-:W-:Y:S04]  /*0140*/  LDS.64 R14, [R18+0x10] ;  /* 0x00001000120e7984 */ /* 0x000fe80000000a00 */
[----:B------:R-:W-:Y:S04]  /*0150*/  LDS.64 R12, [R18+0x18] ;  /* 0x00001800120c7984 */ /* 0x000fe80000000a00 */
[----:B------:R-:W1:Y:S04]  /*0160*/  LDS.64 R10, [R18+0x20] ;  /* 0x00002000120a7984 */ /* 0x000e680000000a00 */
[----:B------:R-:W-:Y:S04]  /*0170*/  LDS.64 R8, [R18+0x28] ;  /* 0x0000280012087984 */ /* 0x000fe80000000a00 */
[----:B------:R-:W2:Y:S04]  /*0180*/  LDS.64 R6, [R18+0x30] ;  /* 0x0000300012067984 */ /* 0x000ea80000000a00 */
[----:B------:R-:W-:Y:S04]  /*0190*/  LDS.64 R4, [R18+0x38] ;  /* 0x0000380012047984 */ /* 0x000fe80000000a00 */
[----:B0-----:R-:W0:Y:S04]  /*01a0*/  LDS.64 R2, [R18+0x40] ;  /* 0x0000400012027984 */ /* 0x001e280000000a00 */
[----:B------:R-:W3:Y:S01]  /*01b0*/  LDS.64 R20, [R18+0x48] ;  /* 0x0000480012147984 */ /* 0x000ee20000000a00 */
[----:B-1----:R-:W-:-:S04]  /*01c0*/  IADD3 R19, P3, P4, R10, R12, R14 ;  /* 0x0000000c0a137210 */ /* 0x002fc80007c7e00e */
[----:B------:R-:W-:Y:S02]  /*01d0*/  IADD3.X R23, PT, PT, R11, R13, R15, P3, P4 ;  /* 0x0000000d0b177210 */ /* 0x000fe40001fe840f */
[----:B--2---:R-:W-:-:S04]  /*01e0*/  IADD3 R19, P0, P2, R6, R19, R8 ;  /* 0x0000001306137210 */ /* 0x004fc80007a1e008 */
[----:B------:R-:W-:Y:S02]  /*01f0*/  IADD3.X R23, PT, PT, R7, R23, R9, P0, P2 ;  /* 0x0000001707177210 */ /* 0x000fe400007e4409 */
[----:B0-----:R-:W-:-:S04]  /*0200*/  IADD3 R19, P3, P4, R2, R19, R4 ;  /* 0x0000001302137210 */ /* 0x001fc80007c7e004 */
[----:B---3--:R-:W-:Y:S02]  /*0210*/  IADD3 R20, P0, PT, R20, R19, RZ ;  /* 0x0000001314147210 */ /* 0x008fe40007f1e0ff */
[----:B------:R-:W-:-:S05]  /*0220*/  IADD3.X R19, PT, PT, R3, R23, R5, P3, P4 ;  /* 0x0000001703137210 */ /* 0x000fca0001fe8405 */
[----:B------:R-:W-:Y:S01]  /*0230*/  IMAD.X R19, R21, 0x1, R19, P0 ;  /* 0x0000000115137824 */ /* 0x000fe200000e0613 */
[----:B------:R-:W-:Y:S06]  /*0240*/  BRA.DIV UR6, `(.L_x_102) ;  /* 0x0000000206f07947 */ /* 0x000fec000b800000 */
[----:B------:R-:W0:Y:S04]  /*0250*/  SHFL.UP PT, R27, R20, 0x1, RZ ;  /* 0x04200000141b7989 */ /* 0x000e2800000e00ff */
[----:B------:R-:W1:Y:S01]  /*0260*/  SHFL.UP P0, R25, R19, 0x1, RZ ;  /* 0x0420000013197989 */ /* 0x000e6200000000ff */
[----:B0-----:R-:W-:-:S04]  /*0270*/  IADD3 R22, P2, PT, R27, R20, RZ ;  /* 0x000000141b167210 */ /* 0x001fc80007f5e0ff */
[----:B-1----:R-:W-:Y:S01]  /*0280*/  SEL R27, R22, R27, P0 ;  /* 0x0000001b161b7207 */ /* 0x002fe20000000000 */
[----:B------:R-:W-:-:S04]  /*0290*/  IMAD.X R26, R25, 0x1, R19, P2 ;  /* 0x00000001191a7824 */ /* 0x000fc800010e0613 */
[----:B------:R-:W0:Y:S01]  /*02a0*/  SHFL.UP PT, R28, R27, 0x2, RZ ;  /* 0x044000001b1c7989 */ /* 0x000e2200000e00ff */
[----:B------:R-:W-:-:S05]  /*02b0*/  SEL R26, R26, R25, P0 ;  /* 0x000000191a1a7207 */ /* 0x000fca0000000000 */
[----:B------:R-:W1:Y:S01]  /*02c0*/  SHFL.UP P0, R25, R26, 0x2, RZ ;  /* 0x044000001a197989 */ /* 0x000e6200000000ff */
[----:B0-----:R-:W-:-:S05]  /*02d0*/  IADD3 R21, P2, PT, R28, R27, RZ ;  /* 0x0000001b1c157210 */ /* 0x001fca0007f5e0ff */
[----:B-1----:R-:W-:Y:S01]  /*02e0*/  IMAD.X R22, R25, 0x1, R26, P2 ;  /* 0x0000000119167824 */ /* 0x002fe200010e061a */
[----:B------:R-:W-:-:S04]  /*02f0*/  SEL R28, R21, R28, P0 ;  /* 0x0000001c151c7207 */ /* 0x000fc80000000000 */
[----:B------:R-:W-:Y:S01]  /*0300*/  SEL R29, R22, R25, P0 ;  /* 0x00000019161d7207 */ /* 0x000fe20000000000 */
        /* <DEDUP_REMOVED lines=12> */
[----:B------:R0:W1:Y:S04]  /*03d0*/  SHFL.UP PT, R28, R27, 0x10, RZ ;  /* 0x060000001b1c7989 */ /* 0x00006800000e00ff */
[----:B------:R0:W2:Y:S02]  /*03e0*/  SHFL.UP P0, R25, R26, 0x10, RZ ;  /* 0x060000001a197989 */ /* 0x0000a400000000ff */
.L_x_113:
[----:B-1----:R-:W-:-:S04]  /*03f0*/  IADD3 R21, P2, PT, R28, R27, RZ ;  /* 0x0000001b1c157210 */ /* 0x002fc80007f5e0ff */
[----:B--2---:R-:W-:Y:S01]  /*0400*/  SEL R21, R21, R28, P0 ;  /* 0x0000001c15157207 */ /* 0x004fe20000000000 */
[----:B------:R-:W-:-:S05]  /*0410*/  IMAD.X R22, R25, 0x1, R26, P2 ;  /* 0x0000000119167824 */ /* 0x000fca00010e061a */
[----:B------:R-:W-:Y:S02]  /*0420*/  SEL R22, R22, R25, P0 ;  /* 0x0000001916167207 */ /* 0x000fe40000000000 */
[----:B------:R-:W-:-:S05]  /*0430*/  IADD3 R20, P0, PT, R21, -R20, RZ ;  /* 0x8000001415147210 */ /* 0x000fca0007f1e0ff */
[----:B------:R-:W-:Y:S01]  /*0440*/  IMAD.X R21, R22, 0x1, ~R19, P0 ;  /* 0x0000000116157824 */ /* 0x000fe200000e0e13 */
[----:B------:R-:W-:-:S04]  /*0450*/  IADD3 R14, P0, PT, R14, R20, RZ ;  /* 0x000000140e0e7210 */ /* 0x000fc80007f1e0ff */
[----:B------:R1:W-:Y:S01]  /*0460*/  STS.64 [R18+0x10], R20 ;  /* 0x0000101412007388 */ /* 0x0003e20000000a00 */
[----:B------:R-:W-:Y:S01]  /*0470*/  IMAD.X R15, R15, 0x1, R21, P0 ;  /* 0x000000010f0f7824 */ /* 0x000fe200000e0615 */
        /* <DEDUP_REMOVED lines=17> */
[----:B------:R-:W-:-:S05]  /*0590*/  IMAD.X R3, R3, 0x1, R5, P0 ;  /* 0x0000000103037824 */ /* 0x000fca00000e0605 */
[----:B------:R1:W-:Y:S03]  /*05a0*/  STS.64 [R18+0x48], R2 ;  /* 0x0000480212007388 */ /* 0x0003e60000000a00 */
.L_x_101:
[----:B------:R-:W-:Y:S05]  /*05b0*/  WARPSYNC.ALL ;  /* 0x0000000000007948 */ /* 0x000fea0003800000 */
[----:B------:R-:W-:Y:S06]  /*05c0*/  BAR.SYNC.DEFER_BLOCKING 0x0 ;  /* 0x0000000000007b1d */ /* 0x000fec0000010000 */
[----:B------:R-:W-:Y:S05]  /*05d0*/  @P1 EXIT ;  /* 0x000000000000194d */ /* 0x000fea0003800000 */
[----:B01----:R-:W0:Y:S04]  /*05e0*/  LDS.64 R2, [R0+0x10] ;  /* 0x0000100000027984 */ /* 0x003e280000000a00 */
[----:B0-----:R-:W-:Y:S01]  /*05f0*/  STG.E.64 desc[UR4][R16.64], R2 ;  /* 0x0000000210007986 */ /* 0x001fe2000c101b04 */
[----:B------:R-:W-:Y:S05]  /*0600*/  EXIT ;  /* 0x000000000000794d */ /* 0x000fea0003800000 */
.L_x_102:
[----:B------:R-:W-:Y:S02]  /*0610*/  IMAD.MOV.U32 R24, RZ, RZ, R20 ;  /* 0x000000ffff187224 */ /* 0x000fe400078e0014 */
[----:B------:R-:W-:Y:S02]  /*0620*/  IMAD.MOV.U32 R23, RZ, RZ, 0x1 ;  /* 0x00000001ff177424 */ /* 0x000fe400078e00ff */
[----:B------:R-:W-:Y:S02]  /*0630*/  IMAD.MOV.U32 R22, RZ, RZ, RZ ;  /* 0x000000ffff167224 */ /* 0x000fe400078e00ff */
[----:B------:R-:W-:-:S07]  /*0640*/  IMAD.MOV.U32 R21, RZ, RZ, -0x1 ;  /* 0xffffffffff157424 */ /* 0x000fce00078e00ff */
[----:B------:R-:W-:Y:S05]  /*0650*/  WARPSYNC.COLLECTIVE R21, `(.L_x_103) ;  /* 0x0000000015087348 */ /* 0x000fea0003c00000 */
[----:B------:R0:W1:Y:S02]  /*0660*/  SHFL.UP P0, R25, R24, R23, R22 ;  /* 0x0400001718197389 */ /* 0x0000640000000016 */
[----:B01----:R-:W-:Y:S05]  /*0670*/  ENDCOLLECTIVE ;  /* 0x000000000000791b */ /* 0x003fea0003800000 */
.L_x_103:
[----:B------:R-:W-:Y:S02]  /*0680*/  IMAD.MOV.U32 R24, RZ, RZ, R19 ;  /* 0x000000ffff187224 */ /* 0x000fe400078e0013 */
[----:B------:R-:W-:-:S07]  /*0690*/  IMAD.MOV.U32 R27, RZ, RZ, R25 ;  /* 0x000000ffff1b7224 */ /* 0x000fce00078e0019 */
[----:B------:R-:W-:Y:S05]  /*06a0*/  WARPSYNC.COLLECTIVE R21, `(.L_x_104) ;  /* 0x0000000015087348 */ /* 0x000fea0003c00000 */
[----:B------:R0:W1:Y:S02]  /*06b0*/  SHFL.UP P0, R25, R24, R23, R22 ;  /* 0x0400001718197389 */ /* 0x0000640000000016 */
[----:B01----:R-:W-:Y:S05]  /*06c0*/  ENDCOLLECTIVE ;  /* 0x000000000000791b */ /* 0x003fea0003800000 */
.L_x_104:
[----:B------:R-:W-:Y:S01]  /*06d0*/  IADD3 R26, P2, PT, R27, R20, RZ ;  /* 0x000000141b1a7210 */ /* 0x000fe20007f5e0ff */
[----:B------:R-:W-:-:S03]  /*06e0*/  IMAD.MOV.U32 R23, RZ, RZ, 0x2 ;  /* 0x00000002ff177424 */ /* 0x000fc600078e00ff */
[----:B------:R-:W-:Y:S01]  /*06f0*/  SEL R27, R26, R27, P0 ;  /* 0x0000001b1a1b7207 */ /* 0x000fe20000000000 */
[----:B------:R-:W-:-:S04]  /*0700*/  IMAD.X R26, R25, 0x1, R19, P2 ;  /* 0x00000001191a7824 */ /* 0x000fc800010e0613 */
[----:B------:R-:W-:Y:S01]  /*0710*/  IMAD.MOV.U32 R24, RZ, RZ, R27 ;  /* 0x000000ffff187224 */ /* 0x000fe200078e001b */
[----:B------:R-:W-:-:S07]  /*0720*/  SEL R26, R26, R25, P0 ;  /* 0x000000191a1a7207 */ /* 0x000fce0000000000 */
[----:B------:R-:W-:Y:S05]  /*0730*/  WARPSYNC.COLLECTIVE R21, `(.L_x_105) ;  /* 0x0000000015087348 */ /* 0x000fea0003c00000 */
[----:B------:R0:W1:Y:S02]  /*0740*/  SHFL.UP P0, R25, R24, R23, R22 ;  /* 0x0400001718197389 */ /* 0x0000640000000016 */
[----:B01----:R-:W-:Y:S05]  /*0750*/  ENDCOLLECTIVE ;  /* 0x000000000000791b */ /* 0x003fea0003800000 */
.L_x_105:
[----:B------:R-:W-:Y:S02]  /*0760*/  IMAD.MOV.U32 R24, RZ, RZ, R26 ;  /* 0x000000ffff187224 */ /* 0x000fe400078e001a */
[----:B------:R-:W-:-:S07]  /*0770*/  IMAD.MOV.U32 R28, RZ, RZ, R25 ;  /* 0x000000ffff1c7224 */ /* 0x000fce00078e0019 */
[----:B------:R-:W-:Y:S05]  /*0780*/  WARPSYNC.COLLECTIVE R21, `(.L_x_106) ;  /* 0x0000000015087348 */ /* 0x000fea0003c00000 */
[----:B------:R0:W1:Y:S02]  /*0790*/  SHFL.UP P0, R25, R24, R23, R22 ;  /* 0x0400001718197389 */ /* 0x0000640000000016 */
[----:B01----:R-:W-:Y:S05]  /*07a0*/  ENDCOLLECTIVE ;  /* 0x000000000000791b */ /* 0x003fea0003800000 */
.L_x_106:
        /* <DEDUP_REMOVED lines=9> */
.L_x_107:
[----:B------:R-:W-:Y:S02]  /*0840*/  IMAD.MOV.U32 R24, RZ, RZ, R29 ;  /* 0x000000ffff187224 */ /* 0x000fe400078e001d */
[----:B------:R-:W-:-:S07]  /*0850*/  IMAD.MOV.U32 R27, RZ, RZ, R25 ;  /* 0x000000ffff1b7224 */ /* 0x000fce00078e0019 */
[----:B------:R-:W-:Y:S05]  /*0860*/  WARPSYNC.COLLECTIVE R21, `(.L_x_108) ;  /* 0x0000000015087348 */ /* 0x000fea0003c00000 */
[----:B------:R0:W1:Y:S02]  /*0870*/  SHFL.UP P0, R25, R24, R23, R22 ;  /* 0x0400001718197389 */ /* 0x0000640000000016 */
[----:B01----:R-:W-:Y:S05]  /*0880*/  ENDCOLLECTIVE ;  /* 0x000000000000791b */ /* 0x003fea0003800000 */
.L_x_108:
        /* <DEDUP_REMOVED lines=9> */
.L_x_109:
[----:B------:R-:W-:Y:S02]  /*0920*/  IMAD.MOV.U32 R24, RZ, RZ, R29 ;  /* 0x000000ffff187224 */ /* 0x000fe400078e001d */
[----:B------:R-:W-:-:S07]  /*0930*/  IMAD.MOV.U32 R27, RZ, RZ, R25 ;  /* 0x000000ffff1b7224 */ /* 0x000fce00078e0019 */
[----:B------:R-:W-:Y:S05]  /*0940*/  WARPSYNC.COLLECTIVE R21, `(.L_x_110) ;  /* 0x0000000015087348 */ /* 0x000fea0003c00000 */
[----:B------:R0:W1:Y:S02]  /*0950*/  SHFL.UP P0, R25, R24, R23, R22 ;  /* 0x0400001718197389 */ /* 0x0000640000000016 */
[----:B01----:R-:W-:Y:S05]  /*0960*/  ENDCOLLECTIVE ;  /* 0x000000000000791b */ /* 0x003fea0003800000 */
.L_x_110:
        /* <DEDUP_REMOVED lines=9> */
.L_x_111:
[----:B------:R-:W-:Y:S02]  /*0a00*/  IMAD.MOV.U32 R24, RZ, RZ, R26 ;  /* 0x000000ffff187224 */ /* 0x000fe400078e001a */
[----:B------:R-:W-:-:S07]  /*0a10*/  IMAD.MOV.U32 R28, RZ, RZ, R25 ;  /* 0x000000ffff1c7224 */ /* 0x000fce00078e0019 */
[----:B------:R-:W-:Y:S05]  /*0a20*/  WARPSYNC.COLLECTIVE R21, `(.L_x_112) ;  /* 0x0000000015087348 */ /* 0x000fea0003c00000 */
[----:B------:R0:W1:Y:S02]  /*0a30*/  SHFL.UP P0, R25, R24, R23, R22 ;  /* 0x0400001718197389 */ /* 0x0000640000000016 */
[----:B01----:R-:W-:Y:S05]  /*0a40*/  ENDCOLLECTIVE ;  /* 0x000000000000791b */ /* 0x003fea0003800000 */
.L_x_112:
[----:B------:R-:W-:Y:S05]  /*0a50*/  BRA `(.L_x_113) ;  /* 0xfffffff800647947 */ /* 0x000fea000383ffff */
.L_x_114:
        /* <DEDUP_REMOVED lines=10> */
.L_x_1659:


//--------------------- .text._ZN3cub18CUB_300001_SM_10006detail10radix_sort30DeviceRadixSortHistogramKernelINS1_5radix10policy_hubImmyE10Policy1000ELNS0_9SortOrderE0EmyNS1_21identity_decomposer_tEEEvPT2_PKT1_SA_iiT3_ --------------------------
	.section	.text._ZN3cub18CUB_300001_SM_10006detail10radix_sort30DeviceRadixSortHistogramKernelINS1_5radix10policy_hubImmyE10Policy1000ELNS0_9SortOrderE0EmyNS1_21identity_decomposer_tEEEvPT2_PKT1_SA_iiT3_,"ax",@progbits
	.align	128
        .global         _ZN3cub18CUB_300001_SM_10006detail10radix_sort30DeviceRadixSortHistogramKernelINS1_5radix10policy_hubImmyE10Policy1000ELNS0_9SortOrderE0EmyNS1_21identity_decomposer_tEEEvPT2_PKT1_SA_iiT3_
        .type           _ZN3cub18CUB_300001_SM_10006detail10radix_sort30DeviceRadixSortHistogramKernelINS1_5radix10policy_hubImmyE10Policy1000ELNS0_9SortOrderE0EmyNS1_21identity_decomposer_tEEEvPT2_PKT1_SA_iiT3_,@function
        .size           _ZN3cub18CUB_300001_SM_10006detail10radix_sort30DeviceRadixSortHistogramKernelINS1_5radix10policy_hubImmyE10Policy1000ELNS0_9SortOrderE0EmyNS1_21identity_decomposer_tEEEvPT2_PKT1_SA_iiT3_,(.L_x_1660 - _ZN3cub18CUB_300001_SM_10006detail10radix_sort30DeviceRadixSortHistogramKernelINS1_5radix10policy_hubImmyE10Policy1000ELNS0_9SortOrderE0EmyNS1_21identity_decomposer_tEEEvPT2_PKT1_SA_iiT3_)
        .other          _ZN3cub18CUB_300001_SM_10006detail10radix_sort30DeviceRadixSortHistogramKernelINS1_5radix10policy_hubImmyE10Policy1000ELNS0_9SortOrderE0EmyNS1_21identity_decomposer_tEEEvPT2_PKT1_SA_iiT3_,@"STO_CUDA_ENTRY STV_DEFAULT"
_ZN3cub18CUB_300001_SM_10006detail10radix_sort30DeviceRadixSortHistogramKernelINS1_5radix10policy_hubImmyE10Policy1000ELNS0_9SortOrderE0EmyNS1_21identity_decomposer_tEEEvPT2_PKT1_SA_iiT3_:
.text._ZN3cub18CUB_300001_SM_10006detail10radix_sort30DeviceRadixSortHistogramKernelINS1_5radix10policy_hubImmyE10Policy1000ELNS0_9SortOrderE0EmyNS1_21identity_decomposer_tEEEvPT2_PKT1_SA_iiT3_:
[----:B------:R-:W-:Y:S01]  /*0000*/  LDC R1, c[0x0][0x37c] ;  /* 0x0000df00ff017b82 */ /* 0x000fe20000000800 */
[----:B------:R-:W0:Y:S02]  /*0010*/  LDCU.64 UR4, c[0x0][0x390] ;  /* 0x00007200ff0477ac */ /* 0x000e240008000a00 */
[----:B0-----:R-:W-:-:S04]  /*0020*/  ISETP.NE.U32.AND P0, PT, RZ, UR4, PT ;  /* 0x00000004ff007c0c */ /* 0x001fc8000bf05070 */
[----:B------:R-:W-:-:S13]  /*0030*/  ISETP.NE.AND.EX P0, PT, RZ, UR5, PT, P0 ;  /* 0x00000005ff007c0c */ /* 0x000fda000bf05300 */
[----:B------:R-:W-:Y:S05]  /*0040*/  @!P0 EXIT ;  /* 0x000000000000894d */ /* 0x000fea0003800000 */
[----:B------:R-:W0:Y:S01]  /*0050*/  S2R R0, SR_TID.X ;  /* 0x0000000000007919 */ /* 0x000e220000002100 */
[----:B------:R-:W1:Y:S01]  /*0060*/  LDC.64 R2, c[0x0][0x398] ;  /* 0x0000e600ff027b82 */ /* 0x000e620000000a00 */
[----:B------:R-:W-:Y:S01]  /*0070*/  UMOV UR4, 0x400 ;  /* 0x0000040000047882 */ /* 0x000fe20000000000 */
[----:B------:R-:W2:Y:S01]  /*0080*/  LDCU.64 UR16, c[0x0][0x358] ;  /* 0x00006b00ff1077ac */ /* 0x000ea20008000a00 */
[----:B------:R-:W3:Y:S05]  /*0090*/  LDCU UR18, c[0x0][0x370] ;  /* 0x00006e00ff1277ac */ /* 0x000eea0008000800 */
[----:B------:R-:W4:Y:S01]  /*00a0*/  S2UR UR5, SR_CgaCtaId ;  /* 0x00000000000579c3 */ /* 0x000f220000008800 */
[----:B------:R-:W-:Y:S01]  /*00b0*/  UMOV UR6, URZ ;  /* 0x000000ff00067c82 */ /* 0x000fe20008000000 */
[----:B------:R-:W-:-:S06]  /*00c0*/  UMOV UR7, URZ ;  /* 0x000000ff00077c82 */ /* 0x000fcc0008000000 */
[----:B------:R-:W5:Y:S01]  /*00d0*/  S2UR UR8, SR_CTAID.X ;  /* 0x00000000000879c3 */ /* 0x000f620000002500 */
[----:B-1----:R-:W-:-:S04]  /*00e0*/  IADD3 R2, PT, PT, R3, 0x7, -R2 ;  /* 0x0000000703027810 */ /* 0x002fc80007ffe802 */
[----:B------:R-:W-:Y:S01]  /*00f0*/  ISETP.GE.AND P0, PT, R2, 0x8, PT ;  /* 0x000000080200780c */ /* 0x000fe20003f06270 */
[C---:B0-----:R-:W-:Y:S01]  /*0100*/  VIADD R3, R0.reuse, 0x80 ;  /* 0x0000008000037836 */ /* 0x041fe20000000000 */
[----:B----4-:R-:W-:Y:S02]  /*0110*/  ULEA UR4, UR5, UR4, 0x18 ;  /* 0x0000000405047291 */ /* 0x010fe4000f8ec0ff */
[C---:B------:R-:W-:Y:S01]  /*0120*/  ISETP.GT.U32.OR P0, PT, R0.reuse, 0xff, !P0 ;  /* 0x000000ff0000780c */ /* 0x040fe20004704470 */
[C---:B------:R-:W-:Y:S02]  /*0130*/  VIADD R4, R0.reuse, 0x100 ;  /* 0x0000010000047836 */ /* 0x040fe40000000000 */
[C---:B------:R-:W-:Y:S01]  /*0140*/  VIADD R5, R0.reuse, 0x200 ;  /* 0x0000020000057836 */ /* 0x040fe20000000000 */
[----:B------:R-:W-:Y:S01]  /*0150*/  P2R R43, PR, RZ, 0x1 ;  /* 0x00000001ff2b7803 */ /* 0x000fe20000000000 */
[C---:B------:R-:W-:Y:S01]  /*0160*/  VIADD R40, R0.reuse, 0x280 ;  /* 0x0000028000287836 */ /* 0x040fe20000000000 */
[C---:B------:R-:W-:Y:S01]  /*0170*/  LEA R2, R0.reuse, UR4, 0x2 ;  /* 0x0000000400027c11 */ /* 0x040fe2000f8e10ff */
[C---:B------:R-:W-:Y:S01]  /*0180*/  VIADD R41, R0.reuse, 0x300 ;  /* 0x0000030000297836 */ /* 0x040fe20000000000 */
[----:B-----5:R-:W-:Y:S01]  /*0190*/  USHF.L.U32 UR8, UR8, 0xb, URZ ;  /* 0x0000000b08087899 */ /* 0x020fe200080006ff */
[----:B--23--:R-:W-:-:S11]  /*01a0*/  VIADD R42, R0, 0x780 ;  /* 0x00000780002a7836 */ /* 0x00cfd60000000000 */
.L_x_198:
[----:B------:R-:W-:Y:S01]  /*01b0*/  ISETP.NE.AND P0, PT, R43, RZ, PT ;  /* 0x000000ff2b00720c */ /* 0x000fe20003f05270 */
[----:B------:R-:W-:-:S12]  /*01c0*/  BSSY.RECONVERGENT B0, `(.L_x_115) ;  /* 0x0000081000007945 */ /* 0x000fd80003800200 */
[----:B0-2345:R-:W-:Y:S05]  /*01d0*/  @P0 BRA `(.L_x_116) ;  /* 0x0000000400fc0947 */ /* 0x03dfea0003800000 */
[----:B------:R-:W0:Y:S02]  /*01e0*/  LDC.64 R6, c[0x0][0x398] ;  /* 0x0000e600ff067b82 */ /* 0x000e240000000a00 */
[----:B0-----:R-:W-:-:S04]  /*01f0*/  IADD3 R6, PT, PT, R7, 0x7, -R6 ;  /* 0x0000000707067810 */ /* 0x001fc80007ffe806 */
[----:B------:R-:W-:-:S04]  /*0200*/  SHF.R.S32.HI R7, RZ, 0x1f, R6 ;  /* 0x0000001fff077819 */ /* 0x000fc80000011406 */
[----:B------:R-:W-:-:S04]  /*0210*/  LEA.HI R7, R7, R6, RZ, 0x3 ;  /* 0x0000000607077211 */ /* 0x000fc800078f18ff */
[----:B------:R-:W-:Y:S01]  /*0220*/  SHF.R.S32.HI R8, RZ, 0x3, R7 ;  /* 0x00000003ff087819 */ /* 0x000fe20000011407 */
[----:B------:R-:W-:-:S03]  /*0230*/  HFMA2 R7, -RZ, RZ, 0, 0 ;  /* 0x00000000ff077431 */ /* 0x000fc600000001ff */
[C---:B------:R-:W-:Y:S01]  /*0240*/  LOP3.LUT R10, R8.reuse, 0xffffff0, RZ, 0xc0, !PT ;  /* 0x0ffffff0080a7812 */ /* 0x040fe200078ec0ff */
[----:B------:R-:W-:-:S05]  /*0250*/  VIADD R6, R8, 0xffffffff ;  /* 0xffffffff08067836 */ /* 0x000fca0000000000 */
[----:B------:R-:W-:-:S13]  /*0260*/  ISETP.GE.U32.AND P0, PT, R6, 0xf, PT ;  /* 0x0000000f0600780c */ /* 0x000fda0003f06070 */
[----:B------:R-:W-:Y:S05]  /*0270*/  @!P0 BRA `(.L_x_117) ;  /* 0x00000000005c8947 */ /* 0x000fea0003800000 */
[----:B------:R-:W-:Y:S02]  /*0280*/  IMAD.MOV R7, RZ, RZ, -R10 ;  /* 0x000000ffff077224 */ /* 0x000fe400078e0a0a */
[----:B------:R-:W-:-:S07]  /*0290*/  VIADD R6, R2, 0x2000 ;  /* 0x0000200002067836 */ /* 0x000fce0000000000 */
.L_x_118:
[----:B------:R-:W-:Y:S01]  /*02a0*/  VIADD R7, R7, 0x10 ;  /* 0x0000001007077836 */ /* 0x000fe20000000000 */
[----:B------:R-:W-:Y:S04]  /*02b0*/  STS [R6+-0x2000], RZ ;  /* 0xffe000ff06007388 */ /* 0x000fe80000000800 */
        /* <DEDUP_REMOVED lines=18> */
[----:B------:R-:W-:-:S07]  /*03e0*/  IMAD.MOV.U32 R7, RZ, RZ, R10 ;  /* 0x000000ffff077224 */ /* 0x000fce00078e000a */
.L_x_117:
[C---:B------:R-:W-:Y:S02]  /*03f0*/  LOP3.LUT R6, R8.reuse, 0xf, RZ, 0xc0, !PT ;  /* 0x0000000f08067812 */ /* 0x040fe400078ec0ff */
[----:B------:R-:W-:Y:S02]  /*0400*/  LOP3.LUT R11, R8, 0x7, RZ, 0xc0, !PT ;  /* 0x00000007080b7812 */ /* 0x000fe400078ec0ff */
[C---:B------:R-:W-:Y:S01]  /*0410*/  ISETP.NE.AND P1, PT, R6.reuse, RZ, PT ;  /* 0x000000ff0600720c */ /* 0x040fe20003f25270 */
[----:B------:R-:W-:Y:S01]  /*0420*/  VIADD R6, R6, 0xffffffff ;  /* 0xffffffff06067836 */ /* 0x000fe20000000000 */
[----:B------:R-:W-:Y:S01]  /*0430*/  LOP3.LUT R9, R8, 0x3, RZ, 0xc0, !PT ;  /* 0x0000000308097812 */ /* 0x000fe200078ec0ff */
[----:B------:R-:W-:-:S10]  /*0440*/  VIADD R12, R11, 0xffffffff ;  /* 0xffffffff0b0c7836 */ /* 0x000fd40000000000 */
[----:B------:R-:W-:Y:S05]  /*0450*/  @!P1 BRA `(.L_x_119) ;  /* 0x0000000000789947 */ /* 0x000fea0003800000 */
[----:B------:R-:W-:Y:S02]  /*0460*/  ISETP.GE.U32.AND P2, PT, R6, 0x7, PT ;  /* 0x000000070600780c */ /* 0x000fe40003f46070 */
[----:B------:R-:W-:-:S11]  /*0470*/  ISETP.NE.AND P3, PT, R11, RZ, PT ;  /* 0x000000ff0b00720c */ /* 0x000fd60003f65270 */
[----:B------:R-:W-:Y:S05]  /*0480*/  @!P2 BRA `(.L_x_120) ;  /* 0x000000000028a947 */ /* 0x000fea0003800000 */
[C---:B------:R-:W-:Y:S01]  /*0490*/  LEA R8, R7.reuse, R2, 0xa ;  /* 0x0000000207087211 */ /* 0x040fe200078e50ff */
[----:B------:R-:W-:-:S04]  /*04a0*/  VIADD R7, R7, 0x8 ;  /* 0x0000000807077836 */ /* 0x000fc80000000000 */
        /* <DEDUP_REMOVED lines=8> */
.L_x_120:
[----:B------:R-:W-:Y:S05]  /*0530*/  @!P3 BRA `(.L_x_119) ;  /* 0x000000000040b947 */ /* 0x000fea0003800000 */
[----:B------:R-:W-:Y:S02]  /*0540*/  ISETP.GE.U32.AND P2, PT, R12, 0x3, PT ;  /* 0x000000030c00780c */ /* 0x000fe40003f46070 */
[----:B------:R-:W-:-:S11]  /*0550*/  ISETP.NE.AND P3, PT, R9, RZ, PT ;  /* 0x000000ff0900720c */ /* 0x000fd60003f65270 */
[C---:B0-----:R-:W-:Y:S02]  /*0560*/  @P2 IMAD R8, R7.reuse, 0x400, R2 ;  /* 0x0000040007082824 */ /* 0x041fe400078e0202 */
[----:B------:R-:W-:-:S03]  /*0570*/  @P2 VIADD R7, R7, 0x4 ;  /* 0x0000000407072836 */ /* 0x000fc60000000000 */
[----:B------:R1:W-:Y:S04]  /*0580*/  @P2 STS [R8], RZ ;  /* 0x000000ff08002388 */ /* 0x0003e80000000800 */
[----:B------:R1:W-:Y:S04]  /*0590*/  @P2 STS [R8+0x400], RZ ;  /* 0x000400ff08002388 */ /* 0x0003e80000000800 */
[----:B------:R1:W-:Y:S04]  /*05a0*/  @P2 STS [R8+0x800], RZ ;  /* 0x000800ff08002388 */ /* 0x0003e80000000800 */
[----:B------:R1:W-:Y:S01]  /*05b0*/  @P2 STS [R8+0xc00], RZ ;  /* 0x000c00ff08002388 */ /* 0x0003e20000000800 */
[----:B------:R-:W-:Y:S05]  /*05c0*/  @!P3 BRA `(.L_x_119) ;  /* 0x00000000001cb947 */ /* 0x000fea0003800000 */
[----:B------:R-:W-:Y:S01]  /*05d0*/  IMAD R7, R7, 0x400, R2 ;  /* 0x0000040007077824 */ /* 0x000fe200078e0202 */
[----:B------:R-:W-:-:S04]  /*05e0*/  ISETP.NE.AND P2, PT, R9, 0x1, PT ;  /* 0x000000010900780c */ /* 0x000fc80003f45270 */
[----:B------:R2:W-:Y:S09]  /*05f0*/  STS [R7], RZ ;  /* 0x000000ff07007388 */ /* 0x0005f20000000800 */
[----:B--2---:R-:W-:Y:S05]  /*0600*/  @!P2 BRA `(.L_x_119) ;  /* 0x00000000000ca947 */ /* 0x004fea0003800000 */
[----:B------:R-:W-:Y:S01]  /*0610*/  ISETP.NE.AND P2, PT, R9, 0x2, PT ;  /* 0x000000020900780c */ /* 0x000fe20003f45270 */
[----:B------:R2:W-:-:S12]  /*0620*/  STS [R7+0x400], RZ ;  /* 0x000400ff07007388 */ /* 0x0005d80000000800 */
[----:B------:R2:W-:Y:S02]  /*0630*/  @P2 STS [R7+0x800], RZ ;  /* 0x000800ff07002388 */ /* 0x0005e40000000800 */
.L_x_119:
[----:B------:R-:W-:-:S13]  /*0640*/  ISETP.GT.U32.AND P2, PT, R0, 0x7f, PT ;  /* 0x0000007f0000780c */ /* 0x000fda0003f44070 */
[----:B------:R-:W-:Y:S05]  /*0650*/  @P2 BRA `(.L_x_116) ;  /* 0x0000000000dc2947 */ /* 0x000fea0003800000 */
[----:B--2---:R-:W-:Y:S01]  /*0660*/  IMAD.MOV.U32 R7, RZ, RZ, RZ ;  /* 0x000000ffff077224 */ /* 0x004fe200078e00ff */
[----:B------:R-:W-:Y:S06]  /*0670*/  @!P0 BRA `(.L_x_121) ;  /* 0x0000000000588947 */ /* 0x000fec0003800000 */
[----:B------:R-:W-:-:S07]  /*0680*/  IMAD.MOV.U32 R7, RZ, RZ, RZ ;  /* 0x000000ffff077224 */ /* 0x000fce00078e00ff */
.L_x_122:
[C---:B012---:R-:W-:Y:S01]  /*0690*/  LEA R8, R7.reuse, R2, 0xa ;  /* 0x0000000207087211 */ /* 0x047fe200078e50ff */
[----:B------:R-:W-:-:S04]  /*06a0*/  VIADD R7, R7, 0x10 ;  /* 0x0000001007077836 */ /* 0x000fc80000000000 */
[----:B------:R2:W-:Y:S01]  /*06b0*/  STS [R8+0x200], RZ ;  /* 0x000200ff08007388 */ /* 0x0005e20000000800 */
[----:B------:R-:W-:-:S03]  /*06c0*/  ISETP.NE.AND P0, PT, R7, R10, PT ;  /* 0x0000000a0700720c */ /* 0x000fc60003f05270 */
[----:B------:R2:W-:Y:S04]  /*06d0*/  STS [R8+0x600], RZ ;  /* 0x000600ff08007388 */ /* 0x0005e80000000800 */
        /* <DEDUP_REMOVED lines=13> */
[----:B------:R2:W-:Y:S01]  /*07b0*/  STS [R8+0x3e00], RZ ;  /* 0x003e00ff08007388 */ /* 0x0005e20000000800 */
[----:B------:R-:W-:Y:S05]  /*07c0*/  @P0 BRA `(.L_x_122) ;  /* 0xfffffffc00b00947 */ /* 0x000fea000383ffff */
[----:B------:R-:W-:-:S07]  /*07d0*/  IMAD.MOV.U32 R7, RZ, RZ, R10 ;  /* 0x000000ffff077224 */ /* 0x000fce00078e000a */
.L_x_121:
[----:B------:R-:W-:Y:S05]  /*07e0*/  @!P1 BRA `(.L_x_116) ;  /* 0x0000000000789947 */ /* 0x000fea0003800000 */
[----:B------:R-:W-:Y:S02]  /*07f0*/  ISETP.GE.U32.AND P0, PT, R6, 0x7, PT ;  /* 0x000000070600780c */ /* 0x000fe40003f06070 */
[----:B------:R-:W-:-:S11]  /*0800*/  ISETP.NE.AND P1, PT, R11, RZ, PT ;  /* 0x000000ff0b00720c */ /* 0x000fd60003f25270 */
[----:B------:R-:W-:Y:S05]  /*0810*/  @!P0 BRA `(.L_x_123) ;  /* 0x0000000000288947 */ /* 0x000fea0003800000 */
[C---:B------:R-:W-:Y:S02]  /*0820*/  IMAD R6, R7.reuse, 0x400, R2 ;  /* 0x0000040007067824 */ /* 0x040fe400078e0202 */
[----:B------:R-:W-:-:S03]  /*0830*/  VIADD R7, R7, 0x8 ;  /* 0x0000000807077836 */ /* 0x000fc60000000000 */
[----:B------:R3:W-:Y:S04]  /*0840*/  STS [R6+0x200], RZ ;  /* 0x000200ff06007388 */ /* 0x0007e80000000800 */
[----:B------:R3:W-:Y:S04]  /*0850*/  STS [R6+0x600], RZ ;  /* 0x000600ff06007388 */ /* 0x0007e80000000800 */
[----:B------:R3:W-:Y:S04]  /*0860*/  STS [R6+0xa00], RZ ;  /* 0x000a00ff06007388 */ /* 0x0007e80000000800 */
[----:B------:R3:W-:Y:S04]  /*0870*/  STS [R6+0xe00], RZ ;  /* 0x000e00ff06007388 */ /* 0x0007e80000000800 */
[----:B------:R3:W-:Y:S04]  /*0880*/  STS [R6+0x1200], RZ ;  /* 0x001200ff06007388 */ /* 0x0007e80000000800 */
[----:B------:R3:W-:Y:S04]  /*0890*/  STS [R6+0x1600], RZ ;  /* 0x001600ff06007388 */ /* 0x0007e80000000800 */
[----:B------:R3:W-:Y:S04]  /*08a0*/  STS [R6+0x1a00], RZ ;  /* 0x001a00ff06007388 */ /* 0x0007e80000000800 */
[----:B------:R3:W-:Y:S02]  /*08b0*/  STS [R6+0x1e00], RZ ;  /* 0x001e00ff06007388 */ /* 0x0007e40000000800 */
.L_x_123:
[----:B------:R-:W-:Y:S05]  /*08c0*/  @!P1 BRA `(.L_x_116) ;  /* 0x0000000000409947 */ /* 0x000fea0003800000 */
[----:B------:R-:W-:Y:S02]  /*08d0*/  ISETP.GE.U32.AND P0, PT, R12, 0x3, PT ;  /* 0x000000030c00780c */ /* 0x000fe40003f06070 */
[----:B------:R-:W-:-:S11]  /*08e0*/  ISETP.NE.AND P1, PT, R9, RZ, PT ;  /* 0x000000ff0900720c */ /* 0x000fd60003f25270 */
[C---:B---3--:R-:W-:Y:S02]  /*08f0*/  @P0 IMAD R6, R7.reuse, 0x400, R2 ;  /* 0x0000040007060824 */ /* 0x048fe400078e0202 */
[----:B------:R-:W-:-:S03]  /*0900*/  @P0 VIADD R7, R7, 0x4 ;  /* 0x0000000407070836 */ /* 0x000fc60000000000 */
[----:B------:R4:W-:Y:S04]  /*0910*/  @P0 STS [R6+0x200], RZ ;  /* 0x000200ff06000388 */ /* 0x0009e80000000800 */
[----:B------:R4:W-:Y:S04]  /*0920*/  @P0 STS [R6+0x600], RZ ;  /* 0x000600ff06000388 */ /* 0x0009e80000000800 */
[----:B------:R4:W-:Y:S04]  /*0930*/  @P0 STS [R6+0xa00], RZ ;  /* 0x000a00ff06000388 */ /* 0x0009e80000000800 */
[----:B------:R4:W-:Y:S01]  /*0940*/  @P0 STS [R6+0xe00], RZ ;  /* 0x000e00ff06000388 */ /* 0x0009e20000000800 */
[----:B------:R-:W-:Y:S05]  /*0950*/  @!P1 BRA `(.L_x_116) ;  /* 0x00000000001c9947 */ /* 0x000fea0003800000 */
[----:B------:R-:W-:Y:S02]  /*0960*/  LEA R7, R7, R2, 0xa ;  /* 0x0000000207077211 */ /* 0x000fe400078e50ff */
[----:B------:R-:W-:-:S03]  /*0970*/  ISETP.NE.AND P0, PT, R9, 0x1, PT ;  /* 0x000000010900780c */ /* 0x000fc60003f05270 */
[----:B------:R3:W-:Y:S10]  /*0980*/  STS [R7+0x200], RZ ;  /* 0x000200ff07007388 */ /* 0x0007f40000000800 */
[----:B---3--:R-:W-:Y:S05]  /*0990*/  @!P0 BRA `(.L_x_116) ;  /* 0x00000000000c8947 */ /* 0x008fea0003800000 */
[----:B------:R-:W-:Y:S01]  /*09a0*/  ISETP.NE.AND P0, PT, R9, 0x2, PT ;  /* 0x000000020900780c */ /* 0x000fe20003f05270 */
[----:B------:R3:W-:-:S12]  /*09b0*/  STS [R7+0x600], RZ ;  /* 0x000600ff07007388 */ /* 0x0007d80000000800 */
[----:B------:R3:W-:Y:S02]  /*09c0*/  @P0 STS [R7+0xa00], RZ ;  /* 0x000a00ff07000388 */ /* 0x0007e40000000800 */
.L_x_116:
[----:B------:R-:W-:Y:S05]  /*09d0*/  BSYNC.RECONVERGENT B0 ;  /* 0x0000000000007941 */ /* 0x000fea0003800200 */
.L_x_115:
[----:B------:R-:W5:Y:S01]  /*09e0*/  LDCU.64 UR10, c[0x0][0x390] ;  /* 0x00007200ff0a77ac */ /* 0x000f620008000a00 */
[----:B------:R-:W-:Y:S02]  /*09f0*/  USHF.L.U32 UR4, UR6, 0x1e, URZ ;  /* 0x0000001e06047899 */ /* 0x000fe400080006ff */
[----:B------:R-:W-:Y:S02]  /*0a00*/  USHF.L.U64.HI UR5, UR6, 0x1e, UR7 ;  /* 0x0000001e06057899 */ /* 0x000fe40008010207 */
[----:B-----5:R-:W-:-:S04]  /*0a10*/  UIADD3 UR4, UP0, UPT, -UR4, UR10, URZ ;  /* 0x0000000a04047290 */ /* 0x020fc8000ff1e1ff */
[----:B------:R-:W-:Y:S02]  /*0a20*/  UIADD3.X UR5, UPT, UPT, ~UR5, UR11, URZ, UP0, !UPT ;  /* 0x0000000b05057290 */ /* 0x000fe400087fe5ff */
[----:B------:R-:W-:-:S04]  /*0a30*/  UISETP.LT.U32.AND UP0, UPT, UR4, 0x40000000, UPT ;  /* 0x400000000400788c */ /* 0x000fc8000bf01070 */
[----:B------:R-:W-:-:S04]  /*0a40*/  UISETP.LT.U32.AND.EX UP0, UPT, UR5, URZ, UPT, UP0 ;  /* 0x000000ff0500728c */ /* 0x000fc8000bf01100 */
[----:B------:R-:W-:Y:S02]  /*0a50*/  USEL UR10, UR4, 0x40000000, UP0 ;  /* 0x40000000040a7887 */ /* 0x000fe40008000000 */
[----:B------:R-:W-:Y:S02]  /*0a60*/  USEL UR11, UR5, URZ, UP0 ;  /* 0x000000ff050b7287 */ /* 0x000fe40008000000 */
[----:B------:R-:W-:-:S04]  /*0a70*/  UISETP.GT.U32.AND UP0, UPT, UR10, UR8, UPT ;  /* 0x000000080a00728c */ /* 0x000fc8000bf04070 */
[----:B------:R-:W-:Y:S01]  /*0a80*/  UISETP.GT.U32.AND.EX UP0, UPT, UR11, URZ, UPT, UP0 ;  /* 0x000000ff0b00728c */ /* 0x000fe2000bf04100 */
[----:B------:R-:W-:Y:S08]  /*0a90*/  BAR.SYNC.DEFER_BLOCKING 0x0 ;  /* 0x0000000000007b1d */ /* 0x000ff00000010000 */
[----:B------:R-:W-:Y:S06]  /*0aa0*/  BAR.SYNC.DEFER_BLOCKING 0x0 ;  /* 0x0000000000007b1d */ /* 0x000fec0000010000 */
[----:B------:R-:W-:Y:S05]  /*0ab0*/  BRA.U !UP0, `(.L_x_124) ;  /* 0x0000000d081c7547 */ /* 0x000fea000b800000 */
[----:B------:R-:W-:Y:S01]  /*0ac0*/  UMOV UR9, UR8 ;  /* 0x0000000800097c82 */ /* 0x000fe20008000000 */
[----:B------:R-:W-:-:S05]  /*0ad0*/  UMOV UR5, URZ ;  /* 0x000000ff00057c82 */ /* 0x000fca0008000000 */
.L_x_129:
[----:B-----5:R-:W5:Y:S01]  /*0ae0*/  LDCU.64 UR14, c[0x0][0x390] ;  /* 0x00007200ff0e77ac */ /* 0x020f620008000a00 */
[----:B------:R-:W-:Y:S02]  /*0af0*/  USHF.L.U32 UR12, UR6, 0x1e, URZ ;  /* 0x0000001e060c7899 */ /* 0x000fe400080006ff */
[----:B------:R-:W-:Y:S02]  /*0b00*/  USHF.L.U64.HI UR13, UR6, 0x1e, UR7 ;  /* 0x0000001e060d7899 */ /* 0x000fe40008010207 */
[----:B------:R-:W-:-:S04]  /*0b10*/  UIADD3 UR12, UP0, UPT, UR9, UR12, URZ ;  /* 0x0000000c090c7290 */ /* 0x000fc8000ff1e0ff */
[----:B------:R-:W-:Y:S02]  /*0b20*/  UIADD3.X UR13, UPT, UPT, UR5, UR13, URZ, UP0, !UPT ;  /* 0x0000000d050d7290 */ /* 0x000fe400087fe4ff */
[----:B------:R-:W-:Y:S02]  /*0b30*/  ULEA UR9, UP0, UR18, UR9, 0xb ;  /* 0x0000000912097291 */ /* 0x000fe4000f8058ff */
[----:B-----5:R-:W-:Y:S02]  /*0b40*/  UIADD3 UR14, UP1, UPT, -UR12, UR14, URZ ;  /* 0x0000000e0c0e7290 */ /* 0x020fe4000ff3e1ff */
[----:B------:R-:W-:Y:S02]  /*0b50*/  UIADD3.X UR5, UPT, UPT, URZ, UR5, URZ, UP0, !UPT ;  /* 0x00000005ff057290 */ /* 0x000fe400087fe4ff */
[----:B------:R-:W-:Y:S02]  /*0b60*/  UIADD3.X UR4, UPT, UPT, ~UR13, UR15, URZ, UP1, !UPT ;  /* 0x0000000f0d047290 */ /* 0x000fe40008ffe5ff */
[----:B------:R-:W-:-:S02]  /*0b70*/  UISETP.GE.U32.AND UP1, UPT, UR14, 0x800, UPT ;  /* 0x000008000e00788c */ /* 0x000fc4000bf26070 */
[----:B------:R-:W-:Y:S02]  /*0b80*/  UISETP.GE.U32.AND UP0, UPT, UR9, UR10, UPT ;  /* 0x0000000a0900728c */ /* 0x000fe4000bf06070 */
[----:B------:R-:W-:Y:S02]  /*0b90*/  UISETP.GE.U32.AND.EX UP1, UPT, UR4, URZ, UPT, UP1 ;  /* 0x000000ff0400728c */ /* 0x000fe4000bf26110 */
[----:B------:R-:W-:-:S07]  /*0ba0*/  UISETP.GE.U32.AND.EX UP0, UPT, UR5, UR11, UPT, UP0 ;  /* 0x0000000b0500728c */ /* 0x000fce000bf06100 */
[----:B0-----:R-:W-:Y:S05]  /*0bb0*/  BRA.U !UP1, `(.L_x_125) ;  /* 0x0000000109587547 */ /* 0x001fea000b800000 */
[----:B------:R-:W0:Y:S01]  /*0bc0*/  LDCU.64 UR14, c[0x0][0x388] ;  /* 0x00007100ff0e77ac */ /* 0x000e220008000a00 */
[----:B---34-:R-:W-:-:S05]  /*0bd0*/  IADD3 R6, P0, PT, R0, UR12, RZ ;  /* 0x0000000c00067c10 */ /* 0x018fca000ff1e0ff */
[----:B--2---:R-:W-:Y:S01]  /*0be0*/  IMAD.X R7, RZ, RZ, UR13, P0 ;  /* 0x0000000dff077e24 */ /* 0x004fe200080e06ff */
[----:B0-----:R-:W-:-:S04]  /*0bf0*/  LEA R38, P0, R6, UR14, 0x3 ;  /* 0x0000000e06267c11 */ /* 0x001fc8000f8018ff */
[----:B------:R-:W-:-:S05]  /*0c00*/  LEA.HI.X R39, R6, UR15, R7, 0x3, P0 ;  /* 0x0000000f06277c11 */ /* 0x000fca00080f1c07 */
[----:B------:R0:W5:Y:S04]  /*0c10*/  LDG.E.64 R6, desc[UR16][R38.64] ;  /* 0x0000001026067981 */ /* 0x000168000c1e1b00 */
[----:B-1----:R0:W5:Y:S04]  /*0c20*/  LDG.E.64 R8, desc[UR16][R38.64+0x400] ;  /* 0x0004001026087981 */ /* 0x002168000c1e1b00 */
        /* <DEDUP_REMOVED lines=15> */
.L_x_125:
[C---:B------:R-:W-:Y:S01]  /*0d20*/  ISETP.GE.AND P5, PT, R0.reuse, UR14, PT ;  /* 0x0000000e00007c0c */ /* 0x040fe2000bfa6270 */
[----:B------:R-:W0:Y:S01]  /*0d30*/  LDCU.64 UR20, c[0x0][0x388] ;  /* 0x00007100ff1477ac */ /* 0x000e220008000a00 */
[----:B---34-:R-:W-:Y:S02]  /*0d40*/  IADD3 R6, P0, PT, R0, UR12, RZ ;  /* 0x0000000c00067c10 */ /* 0x018fe4000ff1e0ff */
[----:B------:R-:W1:Y:S01]  /*0d50*/  S2R R0, SR_TID.X ;  /* 0x0000000000007919 */ /* 0x000e620000002100 */
[----:B------:R-:W-:Y:S02]  /*0d60*/  ISETP.GE.AND P2, PT, R3, UR14, PT ;  /* 0x0000000e03007c0c */ /* 0x000fe4000bf46270 */
[----:B--2---:R-:W-:Y:S01]  /*0d70*/  IMAD.X R7, RZ, RZ, UR13, P0 ;  /* 0x0000000dff077e24 */ /* 0x004fe200080e06ff */
[----:B------:R-:W-:Y:S02]  /*0d80*/  ISETP.GE.AND P3, PT, R4, UR14, PT ;  /* 0x0000000e04007c0c */ /* 0x000fe4000bf66270 */
[----:B0-----:R-:W-:-:S04]  /*0d90*/  LEA R38, P0, R6, UR20, 0x3 ;  /* 0x0000001406267c11 */ /* 0x001fc8000f8018ff */
[----:B------:R-:W-:Y:S01]  /*0da0*/  LEA.HI.X R39, R6, UR21, R7, 0x3, P0 ;  /* 0x0000001506277c11 */ /* 0x000fe200080f1c07 */
[----:B------:R-:W-:Y:S02]  /*0db0*/  IMAD.MOV.U32 R6, RZ, RZ, -0x1 ;  /* 0xffffffffff067424 */ /* 0x000fe400078e00ff */
[----:B------:R-:W-:Y:S02]  /*0dc0*/  IMAD.MOV.U32 R7, RZ, RZ, -0x1 ;  /* 0xffffffffff077424 */ /* 0x000fe400078e00ff */
[----:B------:R-:W-:Y:S02]  /*0dd0*/  IMAD.MOV.U32 R10, RZ, RZ, -0x1 ;  /* 0xffffffffff0a7424 */ /* 0x000fe400078e00ff */
[----:B------:R-:W-:Y:S02]  /*0de0*/  IMAD.MOV.U32 R11, RZ, RZ, -0x1 ;  /* 0xffffffffff0b7424 */ /* 0x000fe400078e00ff */
[----:B------:R2:W5:Y:S01]  /*0df0*/  @!P5 LDG.E.64 R6, desc[UR16][R38.64] ;  /* 0x000000102606d981 */ /* 0x000562000c1e1b00 */
[C---:B-1----:R-:W-:Y:S01]  /*0e00*/  VIADD R8, R0.reuse, 0x180 ;  /* 0x0000018000087836 */ /* 0x042fe20000000000 */
[----:B------:R-:W-:Y:S01]  /*0e10*/  LOP3.LUT R9, R0, 0x400, RZ, 0xfc, !PT ;  /* 0x0000040000097812 */ /* 0x000fe200078efcff */
[----:B------:R-:W-:Y:S01]  /*0e20*/  IMAD.MOV.U32 R12, RZ, RZ, -0x1 ;  /* 0xffffffffff0c7424 */ /* 0x000fe200078e00ff */
[----:B------:R2:W5:Y:S02]  /*0e30*/  @!P3 LDG.E.64 R10, desc[UR16][R38.64+0x800] ;  /* 0x00080010260ab981 */ /* 0x000564000c1e1b00 */
[----:B------:R-:W-:Y:S01]  /*0e40*/  ISETP.GE.AND P4, PT, R8, UR14, PT ;  /* 0x0000000e08007c0c */ /* 0x000fe2000bf86270 */
[----:B------:R-:W-:Y:S01]  /*0e50*/  VIADD R8, R0, 0x380 ;  /* 0x0000038000087836 */ /* 0x000fe20000000000 */
[----:B------:R-:W-:Y:S01]  /*0e60*/  ISETP.GE.AND P0, PT, R9, UR14, PT ;  /* 0x0000000e09007c0c */ /* 0x000fe2000bf06270 */
[----:B------:R-:W-:Y:S01]  /*0e70*/  IMAD.MOV.U32 R9, RZ, RZ, -0x1 ;  /* 0xffffffffff097424 */ /* 0x000fe200078e00ff */
[----:B------:R-:W-:Y:S01]  /*0e80*/  ISETP.GE.AND P5, PT, R5, UR14, PT ;  /* 0x0000000e05007c0c */ /* 0x000fe2000bfa6270 */
[----:B------:R-:W-:Y:S01]  /*0e90*/  IMAD.MOV.U32 R13, RZ, RZ, -0x1 ;  /* 0xffffffffff0d7424 */ /* 0x000fe200078e00ff */
[----:B------:R-:W-:-:S02]  /*0ea0*/  ISETP.GE.AND P1, PT, R8, UR14, PT ;  /* 0x0000000e08007c0c */ /* 0x000fc4000bf26270 */
[----:B------:R-:W-:Y:S01]  /*0eb0*/  MOV R8, 0xffffffff ;  /* 0xffffffff00087802 */ /* 0x000fe20000000f00 */
[----:B------:R-:W-:Y:S01]  /*0ec0*/  VIADD R14, R0, 0x480 ;  /* 0x00000480000e7836 */ /* 0x000fe20000000000 */
[----:B------:R-:W-:Y:S01]  /*0ed0*/  ISETP.GE.AND P3, PT, R41, UR14, PT ;  /* 0x0000000e29007c0c */ /* 0x000fe2000bf66270 */
[----:B------:R-:W-:Y:S02]  /*0ee0*/  IMAD.MOV.U32 R15, RZ, RZ, -0x1 ;  /* 0xffffffffff0f7424 */ /* 0x000fe400078e00ff */
[----:B------:R2:W5:Y:S01]  /*0ef0*/  @!P4 LDG.E.64 R12, desc[UR16][R38.64+0xc00] ;  /* 0x000c0010260cc981 */ /* 0x000562000c1e1b00 */
[----:B------:R-:W-:-:S03]  /*0f00*/  ISETP.GE.AND P4, PT, R14, UR14, PT ;  /* 0x0000000e0e007c0c */ /* 0x000fc6000bf86270 */
[----:B------:R2:W5:Y:S01]  /*0f10*/  @!P2 LDG.E.64 R8, desc[UR16][R38.64+0x400] ;  /* 0x000400102608a981 */ /* 0x000562000c1e1b00 */
[----:B------:R-:W-:Y:S02]  /*0f20*/  ISETP.GE.AND P2, PT, R40, UR14, PT ;  /* 0x0000000e28007c0c */ /* 0x000fe4000bf46270 */
[----:B------:R-:W-:Y:S01]  /*0f30*/  MOV R14, 0xffffffff ;  /* 0xffffffff000e7802 */ /* 0x000fe20000000f00 */
[----:B------:R-:W-:Y:S02]  /*0f40*/  VIADD R20, R0, 0x500 ;  /* 0x0000050000147836 */ /* 0x000fe40000000000 */
[----:B------:R-:W-:Y:S02]  /*0f50*/  IMAD.MOV.U32 R16, RZ, RZ, -0x1 ;  /* 0xffffffffff107424 */ /* 0x000fe400078e00ff */
[----:B------:R-:W-:Y:S01]  /*0f60*/  IMAD.MOV.U32 R17, RZ, RZ, -0x1 ;  /* 0xffffffffff117424 */ /* 0x000fe200078e00ff */
[----:B------:R2:W5:Y:S01]  /*0f70*/  @!P5 LDG.E.64 R14, desc[UR16][R38.64+0x1000] ;  /* 0x00100010260ed981 */ /* 0x000562000c1e1b00 */
[----:B------:R-:W-:Y:S01]  /*0f80*/  IMAD.MOV.U32 R18, RZ, RZ, -0x1 ;  /* 0xffffffffff127424 */ /* 0x000fe200078e00ff */
[----:B------:R-:W-:Y:S01]  /*0f90*/  ISETP.GE.AND P5, PT, R20, UR14, PT ;  /* 0x0000000e14007c0c */ /* 0x000fe2000bfa6270 */
[----:B------:R-:W-:Y:S01]  /*0fa0*/  IMAD.MOV.U32 R19, RZ, RZ, -0x1 ;  /* 0xffffffffff137424 */ /* 0x000fe200078e00ff */
[C---:B------:R-:W-:Y:S01]  /*0fb0*/  IADD3 R21, PT, PT, R0.reuse, 0x580, RZ ;  /* 0x0000058000157810 */ /* 0x040fe20007ffe0ff */
[----:B------:R-:W-:Y:S01]  /*0fc0*/  VIADD R20, R0, 0x600 ;  /* 0x0000060000147836 */ /* 0x000fe20000000000 */
[----:B------:R2:W5:Y:S01]  /*0fd0*/  @!P2 LDG.E.64 R16, desc[UR16][R38.64+0x1400] ;  /* 0x001400102610a981 */ /* 0x000562000c1e1b00 */
[----:B------:R-:W-:Y:S01]  /*0fe0*/  IMAD.MOV.U32 R22, RZ, RZ, -0x1 ;  /* 0xffffffffff167424 */ /* 0x000fe200078e00ff */
[----:B------:R-:W-:-:S02]  /*0ff0*/  ISETP.GE.AND P2, PT, R21, UR14, PT ;  /* 0x0000000e15007c0c */ /* 0x000fc4000bf46270 */
[----:B------:R2:W5:Y:S01]  /*1000*/  @!P3 LDG.E.64 R18, desc[UR16][R38.64+0x1800] ;  /* 0x001800102612b981 */ /* 0x000562000c1e1b00 */
[----:B------:R-:W-:Y:S01]  /*1010*/  ISETP.GE.AND P3, PT, R20, UR14, PT ;  /* 0x0000000e14007c0c */ /* 0x000fe2000bf66270 */
[----:B------:R-:W-:Y:S01]  /*1020*/  IMAD.MOV.U32 R20, RZ, RZ, -0x1 ;  /* 0xffffffffff147424 */ /* 0x000fe200078e00ff */
[----:B------:R-:W-:Y:S01]  /*1030*/  MOV R24, 0xffffffff ;  /* 0xffffffff00187802 */ /* 0x000fe20000000f00 */
[----:B------:R-:W-:Y:S02]  /*1040*/  IMAD.MOV.U32 R21, RZ, RZ, -0x1 ;  /* 0xffffffffff157424 */ /* 0x000fe400078e00ff */
[----:B------:R-:W-:Y:S02]  /*1050*/  IMAD.MOV.U32 R23, RZ, RZ, -0x1 ;  /* 0xffffffffff177424 */ /* 0x000fe400078e00ff */
[----:B------:R-:W-:Y:S02]  /*1060*/  IMAD.MOV.U32 R25, RZ, RZ, -0x1 ;  /* 0xffffffffff197424 */ /* 0x000fe400078e00ff */
[C---:B------:R-:W-:Y:S01]  /*1070*/  VIADD R26, R0.reuse, 0x680 ;  /* 0x00000680001a7836 */ /* 0x040fe20000000000 */
[----:B------:R2:W5:Y:S01]  /*1080*/  @!P1 LDG.E.64 R20, desc[UR16][R38.64+0x1c00] ;  /* 0x001c001026149981 */ /* 0x000562000c1e1b00 */
[----:B------:R-:W-:-:S03]  /*1090*/  VIADD R27, R0, 0x700 ;  /* 0x00000700001b7836 */ /* 0x000fc60000000000 */
[----:B------:R2:W5:Y:S01]  /*10a0*/  @!P0 LDG.E.64 R22, desc[UR16][R38.64+0x2000] ;  /* 0x0020001026168981 */ /* 0x000562000c1e1b00 */
[----:B------:R-:W-:Y:S02]  /*10b0*/  ISETP.GE.AND P1, PT, R26, UR14, PT ;  /* 0x0000000e1a007c0c */ /* 0x000fe4000bf26270 */
[----:B------:R-:W-:Y:S01]  /*10c0*/  ISETP.GE.AND P0, PT, R27, UR14, PT ;  /* 0x0000000e1b007c0c */ /* 0x000fe2000bf06270 */
[----:B------:R2:W5:Y:S01]  /*10d0*/  @!P4 LDG.E.64 R24, desc[UR16][R38.64+0x2400] ;  /* 0x002400102618c981 */ /* 0x000562000c1e1b00 */
[----:B------:R-:W-:Y:S01]  /*10e0*/  ISETP.GE.AND P4, PT, R42, UR14, PT ;  /* 0x0000000e2a007c0c */ /* 0x000fe2000bf86270 */
[----:B------:R-:W-:Y:S01]  /*10f0*/  IMAD.MOV.U32 R26, RZ, RZ, -0x1 ;  /* 0xffffffffff1a7424 */ /* 0x000fe200078e00ff */
[----:B------:R-:W-:Y:S01]  /*1100*/  MOV R30, 0xffffffff ;  /* 0xffffffff001e7802 */ /* 0x000fe20000000f00 */
[----:B------:R-:W-:Y:S01]  /*1110*/  IMAD.MOV.U32 R27, RZ, RZ, -0x1 ;  /* 0xffffffffff1b7424 */ /* 0x000fe200078e00ff */
[----:B------:R-:W-:Y:S01]  /*1120*/  MOV R37, 0xffffffff ;  /* 0xffffffff00257802 */ /* 0x000fe20000000f00 */
[----:B------:R-:W-:-:S02]  /*1130*/  IMAD.MOV.U32 R28, RZ, RZ, -0x1 ;  /* 0xffffffffff1c7424 */ /* 0x000fc400078e00ff */
[----:B------:R-:W-:Y:S02]  /*1140*/  IMAD.MOV.U32 R29, RZ, RZ, -0x1 ;  /* 0xffffffffff1d7424 */ /* 0x000fe400078e00ff */
        /* <DEDUP_REMOVED lines=8> */
[----:B------:R-:W-:-:S03]  /*11d0*/  IMAD.MOV.U32 R36, RZ, RZ, -0x1 ;  /* 0xffffffffff247424 */ /* 0x000fc600078e00ff */
[----:B------:R2:W5:Y:S04]  /*11e0*/  @!P1 LDG.E.64 R32, desc[UR16][R38.64+0x3400] ;  /* 0x0034001026209981 */ /* 0x000568000c1e1b00 */
[----:B------:R2:W5:Y:S04]  /*11f0*/  @!P0 LDG.E.64 R34, desc[UR16][R38.64+0x3800] ;  /* 0x0038001026228981 */ /* 0x000568000c1e1b00 */
[----:B------:R2:W5:Y:S02]  /*1200*/  @!P4 LDG.E.64 R36, desc[UR16][R38.64+0x3c00] ;  /* 0x003c00102624c981 */ /* 0x000564000c1e1b00 */
.L_x_126:
[----:B0-2---:R-:W0:Y:S02]  /*1210*/  LDC.64 R38, c[0x0][0x398] ;  /* 0x0000e600ff267b82 */ /* 0x005e240000000a00 */
[----:B0-----:R-:W-:-:S13]  /*1220*/  ISETP.GT.AND P0, PT, R39, R38, PT ;  /* 0x000000262700720c */ /* 0x001fda0003f04270 */
[----:B------:R-:W-:Y:S05]  /*1230*/  @!P0 BRA `(.L_x_127) ;  /* 0x0000000400388947 */ /* 0x000fea0003800000 */
[----:B------:R-:W0:Y:S01]  /*1240*/  S2UR UR12, SR_CgaCtaId ;  /* 0x00000000000c79c3 */ /* 0x000e220000008800 */
[----:B------:R-:W-:Y:S01]  /*1250*/  UMOV UR4, 0x400 ;  /* 0x0000040000047882 */ /* 0x000fe20000000000 */
[----:B------:R-:W1:Y:S01]  /*1260*/  LDCU UR13, c[0x0][0x398] ;  /* 0x00007300ff0d77ac */ /* 0x000e620008000800 */
[----:B0-----:R-:W-:-:S03]  /*1270*/  ULEA UR12, UR12, UR4, 0x18 ;  /* 0x000000040c0c7291 */ /* 0x001fc6000f8ec0ff */
[----:B-1----:R-:W-:-:S09]  /*1280*/  UMOV UR4, URZ ;  /* 0x000000ff00047c82 */ /* 0x002fd20008000000 */
.L_x_128:
[----:B0-----:R-:W-:Y:S01]  /*1290*/  IMAD R38, RZ, RZ, -UR13 ;  /* 0x8000000dff267e24 */ /* 0x001fe2000f8e02ff */
[----:B------:R-:W-:Y:S01]  /*12a0*/  ULEA UR14, UR4, UR12, 0xa ;  /* 0x0000000c040e7291 */ /* 0x000fe2000f8e50ff */
[----:B------:R-:W-:Y:S01]  /*12b0*/  IMAD.MOV.U32 R45, RZ, RZ, -0x1 ;  /* 0xffffffffff2d7424 */ /* 0x000fe200078e00ff */
[----:B------:R-:W-:Y:S02]  /*12c0*/  UIADD3 UR4, UPT, UPT, UR4, 0x1, URZ ;  /* 0x0000000104047890 */ /* 0x000fe4000fffe0ff */
[----:B------:R-:W-:-:S04]  /*12d0*/  VIADDMNMX R38, R38, R39, 0x8, PT ;  /* 0x0000000826267446 */ /* 0x000fc80003800127 */
[----:B------:R-:W-:Y:S02]  /*12e0*/  SHF.L.U32 R38, R45, R38, RZ ;  /* 0x000000262d267219 */ /* 0x000fe400000006ff */
[----:B-----5:R-:W-:-:S04]  /*12f0*/  SHF.R.U64 R45, R6, UR13, R7 ;  /* 0x0000000d062d7c19 */ /* 0x020fc80008001207 */
[-C--:B------:R-:W-:Y:S02]  /*1300*/  LOP3.LUT R44, R45, R38.reuse, RZ, 0x30, !PT ;  /* 0x000000262d2c7212 */ /* 0x080fe400078e30ff */
[----:B------:R-:W-:Y:S02]  /*1310*/  SHF.R.U64 R45, R8, UR13, R9 ;  /* 0x0000000d082d7c19 */ /* 0x000fe40008001209 */
[----:B------:R-:W-:Y:S02]  /*1320*/  LEA R44, R44, UR14, 0x2 ;  /* 0x0000000e2c2c7c11 */ /* 0x000fe4000f8e10ff */
[----:B------:R-:W-:-:S03]  /*1330*/  LOP3.LUT R45, R45, R38, RZ, 0x30, !PT ;  /* 0x000000262d2d7212 */ /* 0x000fc600078e30ff */
[----:B------:R-:W-:Y:S01]  /*1340*/  ATOMS.POPC.INC.32 RZ, [R44+URZ] ;  /* 0x000000002cff7f8c */ /* 0x000fe2000d8000ff */
[----:B------:R-:W-:-:S05]  /*1350*/  LEA R45, R45, UR14, 0x2 ;  /* 0x0000000e2d2d7c11 */ /* 0x000fca000f8e10ff */
[----:B------:R0:W-:Y:S02]  /*1360*/  ATOMS.POPC.INC.32 RZ, [R45+URZ] ;  /* 0x000000002dff7f8c */ /* 0x0001e4000d8000ff */
[----:B0-----:R-:W-:-:S04]  /*1370*/  SHF.R.U64 R45, R10, UR13, R11 ;  /* 0x0000000d0a2d7c19 */ /* 0x001fc8000800120b */
[-C--:B------:R-:W-:Y:S02]  /*1380*/  LOP3.LUT R44, R45, R38.reuse, RZ, 0x30, !PT ;  /* 0x000000262d2c7212 */ /* 0x080fe400078e30ff */
[----:B------:R-:W-:Y:S02]  /*1390*/  SHF.R.U64 R45, R12, UR13, R13 ;  /* 0x0000000d0c2d7c19 */ /* 0x000fe4000800120d */
[----:B------:R-:W-:Y:S02]  /*13a0*/  LEA R44, R44, UR14, 0x2 ;  /* 0x0000000e2c2c7c11 */ /* 0x000fe4000f8e10ff */
[----:B------:R-:W-:-:S03]  /*13b0*/  LOP3.LUT R45, R45, R38, RZ, 0x30, !PT ;  /* 0x000000262d2d7212 */ /* 0x000fc600078e30ff */
[----:B------:R0:W-:Y:S01]  /*13c0*/  ATOMS.POPC.INC.32 RZ, [R44+URZ] ;  /* 0x000000002cff7f8c */ /* 0x0001e2000d8000ff */
[----:B------:R-:W-:-:S05]  /*13d0*/  LEA R45, R45, UR14, 0x2 ;  /* 0x0000000e2d2d7c11 */ /* 0x000fca000f8e10ff */
[----:B------:R1:W-:Y:S01]  /*13e0*/  ATOMS.POPC.INC.32 RZ, [R45+URZ] ;  /* 0x000000002dff7f8c */ /* 0x0003e2000d8000ff */
[----:B0-----:R-:W-:-:S04]  /*13f0*/  SHF.R.U64 R44, R14, UR13, R15 ;  /* 0x0000000d0e2c7c19 */ /* 0x001fc8000800120f */
[-C--:B------:R-:W-:Y:S02]  /*1400*/  LOP3.LUT R44, R44, R38.reuse, RZ, 0x30, !PT ;  /* 0x000000262c2c7212 */ /* 0x080fe400078e30ff */
[----:B-1----:R-:W-:Y:S02]  /*1410*/  SHF.R.U64 R45, R16, UR13, R17 ;  /* 0x0000000d102d7c19 */ /* 0x002fe40008001211 */
        /* <DEDUP_REMOVED lines=39> */
[----:B-1----:R-:W-:Y:S01]  /*1690*/  SHF.R.U64 R45, R36, UR13, R37 ;  /* 0x0000000d242d7c19 */ /* 0x002fe20008001225 */
[----:B------:R-:W-:Y:S01]  /*16a0*/  UIADD3 UR13, UPT, UPT, UR13, 0x8, URZ ;  /* 0x000000080d0d7890 */ /* 0x000fe2000fffe0ff */
[----:B------:R-:W-:Y:S02]  /*16b0*/  LEA R44, R44, UR14, 0x2 ;  /* 0x0000000e2c2c7c11 */ /* 0x000fe4000f8e10ff */
[----:B------:R-:W-:-:S03]  /*16c0*/  LOP3.LUT R38, R45, R38, RZ, 0x30, !PT ;  /* 0x000000262d267212 */ /* 0x000fc600078e30ff */
[----:B------:R-:W-:Y:S01]  /*16d0*/  ISETP.LE.AND P0, PT, R39, UR13, PT ;  /* 0x0000000d27007c0c */ /* 0x000fe2000bf03270 */
[----:B------:R0:W-:Y:S01]  /*16e0*/  ATOMS.POPC.INC.32 RZ, [R44+URZ] ;  /* 0x000000002cff7f8c */ /* 0x0001e2000d8000ff */
[----:B------:R-:W-:-:S05]  /*16f0*/  LEA R38, R38, UR14, 0x2 ;  /* 0x0000000e26267c11 */ /* 0x000fca000f8e10ff */
[----:B------:R0:W-:Y:S06]  /*1700*/  ATOMS.POPC.INC.32 RZ, [R38+URZ] ;  /* 0x0000000026ff7f8c */ /* 0x0001ec000d8000ff */
[----:B------:R-:W-:Y:S05]  /*1710*/  @!P0 BRA `(.L_x_128) ;  /* 0xfffffff800dc8947 */ /* 0x000fea000383ffff */
.L_x_127:
[----:B------:R-:W-:Y:S05]  /*1720*/  BRA.U !UP0, `(.L_x_129) ;  /* 0xfffffff108ec7547 */ /* 0x000fea000b83ffff */
.L_x_124:
[----:B------:R-:W-:Y:S01]  /*1730*/  BAR.SYNC.DEFER_BLOCKING 0x0 ;  /* 0x0000000000007b1d */ /* 0x000fe20000010000 */
[----:B------:R-:W-:-:S05]  /*1740*/  ISETP.NE.AND P0, PT, R43, RZ, PT ;  /* 0x000000ff2b00720c */ /* 0x000fca0003f05270 */
[----:B------:R-:W-:Y:S08]  /*1750*/  BSSY.RECONVERGENT B0, `(.L_x_130) ;  /* 0x0000175000007945 */ /* 0x000ff00003800200 */
[----:B------:R-:W-:Y:S05]  /*1760*/  @P0 BRA `(.L_x_131) ;  /* 0x0000001400cc0947 */ /* 0x000fea0003800000 */
[----:B--2345:R-:W2:Y:S01]  /*1770*/  LDC.64 R6, c[0x0][0x398] ;  /* 0x0000e600ff067b82 */ /* 0x03cea20000000a00 */
[----:B------:R-:W-:Y:S01]  /*1780*/  IMAD.MOV.U32 R9, RZ, RZ, RZ ;  /* 0x000000ffff097224 */ /* 0x000fe200078e00ff */
[----:B--2---:R-:W-:-:S04]  /*1790*/  IADD3 R6, PT, PT, R7, 0x7, -R6 ;  /* 0x0000000707067810 */ /* 0x004fc80007ffe806 */
[----:B------:R-:W-:-:S04]  /*17a0*/  SHF.R.S32.HI R7, RZ, 0x1f, R6 ;  /* 0x0000001fff077819 */ /* 0x000fc80000011406 */
[----:B------:R-:W-:-:S04]  /*17b0*/  LEA.HI R7, R7, R6, RZ, 0x3 ;  /* 0x0000000607077211 */ /* 0x000fc800078f18ff */
[----:B------:R-:W-:-:S04]  /*17c0*/  SHF.R.S32.HI R7, RZ, 0x3, R7 ;  /* 0x00000003ff077819 */ /* 0x000fc80000011407 */
[C---:B------:R-:W-:Y:S01]  /*17d0*/  LOP3.LUT R6, R7.reuse, 0xffffff8, RZ, 0xc0, !PT ;  /* 0x0ffffff807067812 */ /* 0x040fe200078ec0ff */
[----:B------:R-:W-:-:S05]  /*17e0*/  VIADD R13, R7, 0xffffffff ;  /* 0xffffffff070d7836 */ /* 0x000fca0000000000 */
[----:B------:R-:W-:-:S13]  /*17f0*/  ISETP.GE.U32.AND P0, PT, R13, 0x7, PT ;  /* 0x000000070d00780c */ /* 0x000fda0003f06070 */
[----:B------:R-:W-:Y:S05]  /*1800*/  @!P0 BRA `(.L_x_132) ;  /* 0x00000004006c8947 */ /* 0x000fea0003800000 */
[----:B01----:R-:W0:Y:S01]  /*1810*/  LDC.64 R8, c[0x0][0x380] ;  /* 0x0000e000ff087b82 */ /* 0x003e220000000a00 */
[----:B------:R-:W-:-:S07]  /*1820*/  IMAD.MOV.U32 R11, RZ, RZ, RZ ;  /* 0x000000ffff0b7224 */ /* 0x000fce00078e00ff */
.L_x_149:
[----:B----4-:R-:W-:Y:S01]  /*1830*/  IMAD R15, R11, 0x400, R2 ;  /* 0x000004000b0f7824 */ /* 0x010fe200078e0202 */
[----:B------:R-:W-:Y:S04]  /*1840*/  BSSY.RECONVERGENT B1, `(.L_x_133) ;  /* 0x000000f000017945 */ /* 0x000fe80003800200 */
[----:B0123--:R-:W1:Y:S04]  /*1850*/  LDS R20, [R15] ;  /* 0x000000000f147984 */ /* 0x00fe680000000800 */
[----:B------:R2:W3:Y:S04]  /*1860*/  LDS R17, [R15+0x400] ;  /* 0x000400000f117984 */ /* 0x0004e80000000800 */
[----:B------:R2:W4:Y:S04]  /*1870*/  LDS R22, [R15+0x800] ;  /* 0x000800000f167984 */ /* 0x0005280000000800 */
[----:B------:R2:W0:Y:S04]  /*1880*/  LDS R23, [R15+0xc00] ;  /* 0x000c00000f177984 */ /* 0x0004280000000800 */
[----:B------:R2:W0:Y:S04]  /*1890*/  LDS R16, [R15+0x1000] ;  /* 0x001000000f107984 */ /* 0x0004280000000800 */
[----:B------:R2:W0:Y:S04]  /*18a0*/  LDS R14, [R15+0x1400] ;  /* 0x001400000f0e7984 */ /* 0x0004280000000800 */
[----:B------:R2:W0:Y:S04]  /*18b0*/  LDS R12, [R15+0x1800] ;  /* 0x001800000f0c7984 */ /* 0x0004280000000800 */
[----:B------:R2:W0:Y:S01]  /*18c0*/  LDS R10, [R15+0x1c00] ;  /* 0x001c00000f0a7984 */ /* 0x0004220000000800 */
[----:B-1----:R-:W-:-:S13]  /*18d0*/  ISETP.NE.AND P0, PT, R20, RZ, PT ;  /* 0x000000ff1400720c */ /* 0x002fda0003f05270 */
[----:B--234-:R-:W-:Y:S05]  /*18e0*/  @!P0 BRA `(.L_x_134) ;  /* 0x0000000000108947 */ /* 0x01cfea0003800000 */
[----:B------:R-:W-:Y:S01]  /*18f0*/  LEA R19, R11, R0, 0x8 ;  /* 0x000000000b137211 */ /* 0x000fe200078e40ff */
[----:B------:R-:W-:-:S04]  /*1900*/  IMAD.MOV.U32 R21, RZ, RZ, RZ ;  /* 0x000000ffff157224 */ /* 0x000fc800078e00ff */
[----:B0-----:R-:W-:-:S05]  /*1910*/  IMAD.WIDE.U32 R18, R19, 0x8, R8 ;  /* 0x0000000813127825 */ /* 0x001fca00078e0008 */
[----:B------:R1:W-:Y:S02]  /*1920*/  REDG.E.ADD.64.STRONG.GPU desc[UR16][R18.64], R20 ;  /* 0x000000141200798e */ /* 0x0003e4000c12e510 */
.L_x_134:
[----:B------:R-:W-:Y:S05]  /*1930*/  BSYNC.RECONVERGENT B1 ;  /* 0x0000000000017941 */ /* 0x000fea0003800200 */
.L_x_133:
[----:B------:R-:W-:Y:S01]  /*1940*/  ISETP.NE.AND P6, PT, R17, RZ, PT ;  /* 0x000000ff1100720c */ /* 0x000fe20003fc5270 */
[----:B------:R-:W-:Y:S01]  /*1950*/  BSSY.RECONVERGENT B1, `(.L_x_135) ;  /* 0x000000e000017945 */ /* 0x000fe20003800200 */
[----:B------:R-:W-:Y:S02]  /*1960*/  ISETP.NE.AND P0, PT, R22, RZ, PT ;  /* 0x000000ff1600720c */ /* 0x000fe40003f05270 */
[----:B0-----:R-:W-:Y:S02]  /*1970*/  ISETP.NE.AND P1, PT, R23, RZ, PT ;  /* 0x000000ff1700720c */ /* 0x001fe40003f25270 */
[----:B------:R-:W-:Y:S02]  /*1980*/  ISETP.NE.AND P2, PT, R16, RZ, PT ;  /* 0x000000ff1000720c */ /* 0x000fe40003f45270 */
[----:B------:R-:W-:Y:S02]  /*1990*/  ISETP.NE.AND P3, PT, R14, RZ, PT ;  /* 0x000000ff0e00720c */ /* 0x000fe40003f65270 */
[----:B------:R-:W-:-:S02]  /*19a0*/  ISETP.NE.AND P4, PT, R12, RZ, PT ;  /* 0x000000ff0c00720c */ /* 0x000fc40003f85270 */
[----:B------:R-:W-:Y:S01]  /*19b0*/  ISETP.NE.AND P5, PT, R10, RZ, PT ;  /* 0x000000ff0a00720c */ /* 0x000fe20003fa5270 */
[----:B------:R-:W-:-:S12]  /*19c0*/  @!P6 BRA `(.L_x_136) ;  /* 0x000000000018e947 */ /* 0x000fd80003800000 */
[----:B-1----:R-:W-:Y:S02]  /*19d0*/  IMAD R19, R11, 0x100, R0 ;  /* 0x000001000b137824 */ /* 0x002fe400078e0200 */
[----:B------:R-:W-:Y:S02]  /*19e0*/  IMAD.MOV.U32 R20, RZ, RZ, R17 ;  /* 0x000000ffff147224 */ /* 0x000fe400078e0011 */
[----:B------:R-:W-:Y:S02]  /*19f0*/  VIADD R19, R19, 0x100 ;  /* 0x0000010013137836 */ /* 0x000fe40000000000 */
[----:B------:R-:W-:Y:S02]  /*1a00*/  IMAD.MOV.U32 R21, RZ, RZ, RZ ;  /* 0x000000ffff157224 */ /* 0x000fe400078e00ff */
[----:B------:R-:W-:-:S05]  /*1a10*/  IMAD.WIDE.U32 R18, R19, 0x8, R8 ;  /* 0x0000000813127825 */ /* 0x000fca00078e0008 */
[----:B------:R0:W-:Y:S02]  /*1a20*/  REDG.E.ADD.64.STRONG.GPU desc[UR16][R18.64], R20 ;  /* 0x000000141200798e */ /* 0x0001e4000c12e510 */
.L_x_136:
[----:B------:R-:W-:Y:S05]  /*1a30*/  BSYNC.RECONVERGENT B1 ;  /* 0x0000000000017941 */ /* 0x000fea0003800200 */
.L_x_135:
[----:B------:R-:W-:Y:S04]  /*1a40*/  BSSY.RECONVERGENT B1, `(.L_x_137) ;  /* 0x0000008000017945 */ /* 0x000fe80003800200 */
[----:B------:R-:W-:Y:S05]  /*1a50*/  @!P0 BRA `(.L_x_138) ;  /* 0x0000000000188947 */ /* 0x000fea0003800000 */
[----:B01----:R-:W-:Y:S02]  /*1a60*/  IMAD R19, R11, 0x100, R0 ;  /* 0x000001000b137824 */ /* 0x003fe400078e0200 */
[----:B------:R-:W-:Y:S02]  /*1a70*/  IMAD.MOV.U32 R20, RZ, RZ, R22 ;  /* 0x000000ffff147224 */ /* 0x000fe400078e0016 */
[----:B------:R-:W-:Y:S01]  /*1a80*/  IMAD.MOV.U32 R21, RZ, RZ, RZ ;  /* 0x000000ffff157224 */ /* 0x000fe200078e00ff */
[----:B------:R-:W-:-:S05]  /*1a90*/  IADD3 R19, PT, PT, R19, 0x200, RZ ;  /* 0x0000020013137810 */ /* 0x000fca0007ffe0ff */
[----:B------:R-:W-:-:S05]  /*1aa0*/  IMAD.WIDE.U32 R18, R19, 0x8, R8 ;  /* 0x0000000813127825 */ /* 0x000fca00078e0008 */
[----:B------:R2:W-:Y:S02]  /*1ab0*/  REDG.E.ADD.64.STRONG.GPU desc[UR16][R18.64], R20 ;  /* 0x000000141200798e */ /* 0x0005e4000c12e510 */
.L_x_138:
[----:B------:R-:W-:Y:S05]  /*1ac0*/  BSYNC.RECONVERGENT B1 ;  /* 0x0000000000017941 */ /* 0x000fea0003800200 */
.L_x_137:
[----:B------:R-:W-:Y:S04]  /*1ad0*/  BSSY.RECONVERGENT B1, `(.L_x_139) ;  /* 0x0000008000017945 */ /* 0x000fe80003800200 */
[----:B------:R-:W-:Y:S05]  /*1ae0*/  @!P1 BRA `(.L_x_140) ;  /* 0x0000000000189947 */ /* 0x000fea0003800000 */
[----:B012---:R-:W-:Y:S02]  /*1af0*/  IMAD R19, R11, 0x100, R0 ;  /* 0x000001000b137824 */ /* 0x007fe400078e0200 */
[----:B------:R-:W-:Y:S02]  /*1b00*/  IMAD.MOV.U32 R20, RZ, RZ, R23 ;  /* 0x000000ffff147224 */ /* 0x000fe400078e0017 */
[----:B------:R-:W-:Y:S02]  /*1b10*/  VIADD R19, R19, 0x300 ;  /* 0x0000030013137836 */ /* 0x000fe40000000000 */
[----:B------:R-:W-:Y:S02]  /*1b20*/  IMAD.MOV.U32 R21, RZ, RZ, RZ ;  /* 0x000000ffff157224 */ /* 0x000fe400078e00ff */
[----:B------:R-:W-:-:S05]  /*1b30*/  IMAD.WIDE.U32 R18, R19, 0x8, R8 ;  /* 0x0000000813127825 */ /* 0x000fca00078e0008 */
[----:B------:R3:W-:Y:S02]  /*1b40*/  REDG.E.ADD.64.STRONG.GPU desc[UR16][R18.64], R20 ;  /* 0x000000141200798e */ /* 0x0007e4000c12e510 */
.L_x_140:
[----:B------:R-:W-:Y:S05]  /*1b50*/  BSYNC.RECONVERGENT B1 ;  /* 0x0000000000017941 */ /* 0x000fea0003800200 */
.L_x_139:
[----:B------:R-:W-:Y:S04]  /*1b60*/  BSSY.RECONVERGENT B1, `(.L_x_141) ;  /* 0x0000007000017945 */ /* 0x000fe80003800200 */
[----:B------:R-:W-:Y:S05]  /*1b70*/  @!P2 BRA `(.L_x_142) ;  /* 0x000000000014a947 */ /* 0x000fea0003800000 */
[----:B0123--:R-:W-:Y:S01]  /*1b80*/  LEA R19, R11, R0, 0x8 ;  /* 0x000000000b137211 */ /* 0x00ffe200078e40ff */
[----:B------:R-:W-:-:S04]  /*1b90*/  IMAD.MOV.U32 R17, RZ, RZ, RZ ;  /* 0x000000ffff117224 */ /* 0x000fc800078e00ff */
[----:B------:R-:W-:-:S04]  /*1ba0*/  VIADD R19, R19, 0x400 ;  /* 0x0000040013137836 */ /* 0x000fc80000000000 */
[----:B------:R-:W-:-:S05]  /*1bb0*/  IMAD.WIDE.U32 R18, R19, 0x8, R8 ;  /* 0x0000000813127825 */ /* 0x000fca00078e0008 */
[----:B------:R4:W-:Y:S02]  /*1bc0*/  REDG.E.ADD.64.STRONG.GPU desc[UR16][R18.64], R16 ;  /* 0x000000101200798e */ /* 0x0009e4000c12e510 */
.L_x_142:
[----:B------:R-:W-:Y:S05]  /*1bd0*/  BSYNC.RECONVERGENT B1 ;  /* 0x0000000000017941 */ /* 0x000fea0003800200 */
.L_x_141:
[----:B------:R-:W-:Y:S04]  /*1be0*/  BSSY.RECONVERGENT B1, `(.L_x_143) ;  /* 0x0000007000017945 */ /* 0x000fe80003800200 */
[----:B------:R-:W-:Y:S05]  /*1bf0*/  @!P3 BRA `(.L_x_144) ;  /* 0x000000000014b947 */ /* 0x000fea0003800000 */
[----:B----4-:R-:W-:Y:S02]  /*1c00*/  IMAD R17, R11, 0x100, R0 ;  /* 0x000001000b117824 */ /* 0x010fe400078e0200 */
[----:B------:R-:W-:Y:S02]  /*1c10*/  IMAD.MOV.U32 R15, RZ, RZ, RZ ;  /* 0x000000ffff0f7224 */ /* 0x000fe400078e00ff */
[----:B------:R-:W-:-:S04]  /*1c20*/  VIADD R17, R17, 0x500 ;  /* 0x0000050011117836 */ /* 0x000fc80000000000 */
[----:B------:R-:W-:-:S05]  /*1c30*/  IMAD.WIDE.U32 R16, R17, 0x8, R8 ;  /* 0x0000000811107825 */ /* 0x000fca00078e0008 */
[----:B------:R4:W-:Y:S02]  /*1c40*/  REDG.E.ADD.64.STRONG.GPU desc[UR16][R16.64], R14 ;  /* 0x0000000e1000798e */ /* 0x0009e4000c12e510 */
.L_x_144:
[----:B------:R-:W-:Y:S05]  /*1c50*/  BSYNC.RECONVERGENT B1 ;  /* 0x0000000000017941 */ /* 0x000fea0003800200 */
.L_x_143:
[----:B------:R-:W-:Y:S04]  /*1c60*/  BSSY.RECONVERGENT B1, `(.L_x_145) ;  /* 0x0000008000017945 */ /* 0x000fe80003800200 */
[----:B------:R-:W-:Y:S05]  /*1c70*/  @!P4 BRA `(.L_x_146) ;  /* 0x000000000018c947 */ /* 0x000fea0003800000 */
[----:B----4-:R-:W-:Y:S02]  /*1c80*/  IMAD R15, R11, 0x100, R0 ;  /* 0x000001000b0f7824 */ /* 0x010fe400078e0200 */
[----:B------:R-:W-:Y:S02]  /*1c90*/  IMAD.MOV.U32 R16, RZ, RZ, R12 ;  /* 0x000000ffff107224 */ /* 0x000fe400078e000c */
[----:B------:R-:W-:Y:S01]  /*1ca0*/  IMAD.MOV.U32 R17, RZ, RZ, RZ ;  /* 0x000000ffff117224 */ /* 0x000fe200078e00ff */
[----:B------:R-:W-:-:S05]  /*1cb0*/  IADD3 R15, PT, PT, R15, 0x600, RZ ;  /* 0x000006000f0f7810 */ /* 0x000fca0007ffe0ff */
[----:B------:R-:W-:-:S05]  /*1cc0*/  IMAD.WIDE.U32 R14, R15, 0x8, R8 ;  /* 0x000000080f0e7825 */ /* 0x000fca00078e0008 */
[----:B------:R4:W-:Y:S02]  /*1cd0*/  REDG.E.ADD.64.STRONG.GPU desc[UR16][R14.64], R16 ;  /* 0x000000100e00798e */ /* 0x0009e4000c12e510 */
.L_x_146:
[----:B------:R-:W-:Y:S05]  /*1ce0*/  BSYNC.RECONVERGENT B1 ;  /* 0x0000000000017941 */ /* 0x000fea0003800200 */
.L_x_145:
[----:B------:R-:W-:Y:S04]  /*1cf0*/  BSSY.RECONVERGENT B1, `(.L_x_147) ;  /* 0x0000008000017945 */ /* 0x000fe80003800200 */
[----:B------:R-:W-:Y:S05]  /*1d00*/  @!P5 BRA `(.L_x_148) ;  /* 0x000000000018d947 */ /* 0x000fea0003800000 */
[----:B----4-:R-:W-:Y:S02]  /*1d10*/  IMAD R15, R11, 0x100, R0 ;  /* 0x000001000b0f7824 */ /* 0x010fe400078e0200 */
[----:B------:R-:W-:Y:S02]  /*1d20*/  IMAD.MOV.U32 R16, RZ, RZ, R10 ;  /* 0x000000ffff107224 */ /* 0x000fe400078e000a */
[----:B------:R-:W-:Y:S02]  /*1d30*/  VIADD R15, R15, 0x700 ;  /* 0x000007000f0f7836 */ /* 0x000fe40000000000 */
[----:B------:R-:W-:Y:S02]  /*1d40*/  IMAD.MOV.U32 R17, RZ, RZ, RZ ;  /* 0x000000ffff117224 */ /* 0x000fe400078e00ff */
[----:B------:R-:W-:-:S05]  /*1d50*/  IMAD.WIDE.U32 R14, R15, 0x8, R8 ;  /* 0x000000080f0e7825 */ /* 0x000fca00078e0008 */
[----:B------:R4:W-:Y:S02]  /*1d60*/  REDG.E.ADD.64.STRONG.GPU desc[UR16][R14.64], R16 ;  /* 0x000000100e00798e */ /* 0x0009e4000c12e510 */
.L_x_148:
[----:B------:R-:W-:Y:S05]  /*1d70*/  BSYNC.RECONVERGENT B1 ;  /* 0x0000000000017941 */ /* 0x000fea0003800200 */
.L_x_147:
[----:B------:R-:W-:-:S04]  /*1d80*/  IADD3 R11, PT, PT, R11, 0x8, RZ ;  /* 0x000000080b0b7810 */ /* 0x000fc80007ffe0ff */
[----:B------:R-:W-:-:S13]  /*1d90*/  ISETP.NE.AND P0, PT, R11, R6, PT ;  /* 0x000000060b00720c */ /* 0x000fda0003f05270 */
[----:B------:R-:W-:Y:S05]  /*1da0*/  @P0 BRA `(.L_x_149) ;  /* 0xfffffff800a00947 */ /* 0x000fea000383ffff */
[----:B------:R-:W-:-:S07]  /*1db0*/  IMAD.MOV.U32 R9, RZ, RZ, R6 ;  /* 0x000000ffff097224 */ /* 0x000fce00078e0006 */
.L_x_132:
[C---:B----4-:R-:W-:Y:S02]  /*1dc0*/  LOP3.LUT R17, R7.reuse, 0x7, RZ, 0xc0, !PT ;  /* 0x0000000707117812 */ /* 0x050fe400078ec0ff */
[----:B------:R-:W-:Y:S02]  /*1dd0*/  LOP3.LUT R16, R7, 0x3, RZ, 0xc0, !PT ;  /* 0x0000000307107812 */ /* 0x000fe400078ec0ff */
[C---:B------:R-:W-:Y:S01]  /*1de0*/  ISETP.NE.AND P0, PT, R17.reuse, RZ, PT ;  /* 0x000000ff1100720c */ /* 0x040fe20003f05270 */
[----:B0123--:R-:W-:Y:S01]  /*1df0*/  VIADD R18, R17, 0xffffffff ;  /* 0xffffffff11127836 */ /* 0x00ffe20000000000 */
[----:B------:R-:W-:Y:S01]  /*1e00*/  LOP3.LUT R7, R7, 0x1, RZ, 0xc0, !PT ;  /* 0x0000000107077812 */ /* 0x000fe200078ec0ff */
[----:B------:R-:W-:-:S10]  /*1e10*/  VIADD R19, R16, 0xffffffff ;  /* 0xffffffff10137836 */ /* 0x000fd40000000000 */
[----:B------:R-:W-:Y:S05]  /*1e20*/  @!P0 BRA `(.L_x_150) ;  /* 0x0000000400748947 */ /* 0x000fea0003800000 */
[----:B------:R-:W-:-:S13]  /*1e30*/  ISETP.GE.U32.AND P0, PT, R18, 0x3, PT ;  /* 0x000000031200780c */ /* 0x000fda0003f06070 */
[----:B------:R-:W-:Y:S05]  /*1e40*/  @!P0 BRA `(.L_x_151) ;  /* 0x0000000000c08947 */ /* 0x000fea0003800000 */
[----:B------:R-:W-:Y:S01]  /*1e50*/  IMAD R10, R9, 0x400, R2 ;  /* 0x00000400090a7824 */ /* 0x000fe200078e0202 */
[----:B------:R-:W-:Y:S04]  /*1e60*/  BSSY.RECONVERGENT B1, `(.L_x_152) ;  /* 0x000000f000017945 */ /* 0x000fe80003800200 */
[----:B------:R-:W0:Y:S04]  /*1e70*/  LDS R14, [R10] ;  /* 0x000000000a0e7984 */ /* 0x000e280000000800 */
[----:B------:R-:W1:Y:S04]  /*1e80*/  LDS R12, [R10+0x400] ;  /* 0x000400000a0c7984 */ /* 0x000e680000000800 */
[----:B------:R-:W2:Y:S04]  /*1e90*/  LDS R20, [R10+0x800] ;  /* 0x000800000a147984 */ /* 0x000ea80000000800 */
[----:B------:R-:W3:Y:S01]  /*1ea0*/  LDS R8, [R10+0xc00] ;  /* 0x000c00000a087984 */ /* 0x000ee20000000800 */
[----:B0-----:R-:W-:-:S02]  /*1eb0*/  ISETP.NE.AND P0, PT, R14, RZ, PT ;  /* 0x000000ff0e00720c */ /* 0x001fc40003f05270 */
[----:B-1----:R-:W-:Y:S02]  /*1ec0*/  ISETP.NE.AND P1, PT, R12, RZ, PT ;  /* 0x000000ff0c00720c */ /* 0x002fe40003f25270 */
[----:B--2---:R-:W-:Y:S02]  /*1ed0*/  ISETP.NE.AND P2, PT, R20, RZ, PT ;  /* 0x000000ff1400720c */ /* 0x004fe40003f45270 */
[----:B---3--:R-:W-:-:S07]  /*1ee0*/  ISETP.NE.AND P3, PT, R8, RZ, PT ;  /* 0x000000ff0800720c */ /* 0x008fce0003f65270 */
[----:B------:R-:W-:Y:S06]  /*1ef0*/  @!P0 BRA `(.L_x_153) ;  /* 0x0000000000148947 */ /* 0x000fec0003800000 */
[----:B------:R-:W0:Y:S01]  /*1f00*/  LDC.64 R10, c[0x0][0x380] ;  /* 0x0000e000ff0a7b82 */ /* 0x000e220000000a00 */
[----:B------:R-:W-:-:S04]  /*1f10*/  IMAD R15, R9, 0x100, R0 ;  /* 0x00000100090f7824 */ /* 0x000fc800078e0200 */
[----:B0-----:R-:W-:-:S04]  /*1f20*/  IMAD.WIDE.U32 R10, R15, 0x8, R10 ;  /* 0x000000080f0a7825 */ /* 0x001fc800078e000a */
[----:B------:R-:W-:-:S05]  /*1f30*/  IMAD.MOV.U32 R15, RZ, RZ, RZ ;  /* 0x000000ffff0f7224 */ /* 0x000fca00078e00ff */
[----:B------:R0:W-:Y:S02]  /*1f40*/  REDG.E.ADD.64.STRONG.GPU desc[UR16][R10.64], R14 ;  /* 0x0000000e0a00798e */ /* 0x0001e4000c12e510 */
.L_x_153:
[----:B------:R-:W-:Y:S05]  /*1f50*/  BSYNC.RECONVERGENT B1 ;  /* 0x0000000000017941 */ /* 0x000fea0003800200 */
.L_x_152:
[----:B------:R-:W-:Y:S04]  /*1f60*/  BSSY.RECONVERGENT B1, `(.L_x_154) ;  /* 0x0000009000017945 */ /* 0x000fe80003800200 */
[----:B------:R-:W-:Y:S05]  /*1f70*/  @!P1 BRA `(.L_x_155) ;  /* 0x00000000001c9947 */ /* 0x000fea0003800000 */
[----:B0-----:R-:W0:Y:S01]  /*1f80*/  LDC.64 R10, c[0x0][0x380] ;  /* 0x0000e000ff0a7b82 */ /* 0x001e220000000a00 */
[----:B------:R-:W-:Y:S01]  /*1f90*/  LEA R15, R9, R0, 0x8 ;  /* 0x00000000090f7211 */ /* 0x000fe200078e40ff */
[----:B------:R-:W-:-:S04]  /*1fa0*/  IMAD.MOV.U32 R14, RZ, RZ, R12 ;  /* 0x000000ffff0e7224 */ /* 0x000fc800078e000c */
[----:B------:R-:W-:-:S04]  /*1fb0*/  VIADD R15, R15, 0x100 ;  /* 0x000001000f0f7836 */ /* 0x000fc80000000000 */
[----:B0-----:R-:W-:-:S04]  /*1fc0*/  IMAD.WIDE.U32 R10, R15, 0x8, R10 ;  /* 0x000000080f0a7825 */ /* 0x001fc800078e000a */
[----:B------:R-:W-:-:S05]  /*1fd0*/  IMAD.MOV.U32 R15, RZ, RZ, RZ ;  /* 0x000000ffff0f7224 */ /* 0x000fca00078e00ff */
[----:B------:R1:W-:Y:S02]  /*1fe0*/  REDG.E.ADD.64.STRONG.GPU desc[UR16][R10.64], R14 ;  /* 0x0000000e0a00798e */ /* 0x0003e4000c12e510 */
.L_x_155:
[----:B------:R-:W-:Y:S05]  /*1ff0*/  BSYNC.RECONVERGENT B1 ;  /* 0x0000000000017941 */ /* 0x000fea0003800200 */
.L_x_154:
[----:B------:R-:W-:Y:S04]  /*2000*/  BSSY.RECONVERGENT B1, `(.L_x_156) ;  /* 0x0000009000017945 */ /* 0x000fe80003800200 */
[----:B------:R-:W-:Y:S05]  /*2010*/  @!P2 BRA `(.L_x_157) ;  /* 0x00000000001ca947 */ /* 0x000fea0003800000 */
[----:B01----:R-:W0:Y:S01]  /*2020*/  LDC.64 R10, c[0x0][0x380] ;  /* 0x0000e000ff0a7b82 */ /* 0x003e220000000a00 */
[----:B------:R-:W-:Y:S02]  /*2030*/  IMAD R15, R9, 0x100, R0 ;  /* 0x00000100090f7824 */ /* 0x000fe400078e0200 */
[----:B------:R-:W-:Y:S02]  /*2040*/  IMAD.MOV.U32 R14, RZ, RZ, R20 ;  /* 0x000000ffff0e7224 */ /* 0x000fe400078e0014 */
[----:B------:R-:W-:-:S04]  /*2050*/  VIADD R15, R15, 0x200 ;  /* 0x000002000f0f7836 */ /* 0x000fc80000000000 */
[----:B0-----:R-:W-:-:S04]  /*2060*/  IMAD.WIDE.U32 R10, R15, 0x8, R10 ;  /* 0x000000080f0a7825 */ /* 0x001fc800078e000a */
[----:B------:R-:W-:-:S05]  /*2070*/  HFMA2 R15, -RZ, RZ, 0, 0 ;  /* 0x00000000ff0f7431 */ /* 0x000fca00000001ff */
[----:B------:R2:W-:Y:S02]  /*2080*/  REDG.E.ADD.64.STRONG.GPU desc[UR16][R10.64], R14 ;  /* 0x0000000e0a00798e */ /* 0x0005e4000c12e510 */
.L_x_157:
[----:B------:R-:W-:Y:S05]  /*2090*/  BSYNC.RECONVERGENT B1 ;  /* 0x0000000000017941 */ /* 0x000fea0003800200 */
.L_x_156:
[----:B------:R-:W-:Y:S04]  /*20a0*/  BSSY.RECONVERGENT B1, `(.L_x_158) ;  /* 0x0000009000017945 */ /* 0x000fe80003800200 */
[----:B------:R-:W-:Y:S05]  /*20b0*/  @!P3 BRA `(.L_x_159) ;  /* 0x00000000001cb947 */ /* 0x000fea0003800000 */
[----:B012---:R-:W0:Y:S01]  /*20c0*/  LDC.64 R10, c[0x0][0x380] ;  /* 0x0000e000ff0a7b82 */ /* 0x007e220000000a00 */
[----:B------:R-:W-:Y:S02]  /*20d0*/  IMAD R15, R9, 0x100, R0 ;  /* 0x00000100090f7824 */ /* 0x000fe400078e0200 */
[----:B------:R-:W-:Y:S02]  /*20e0*/  IMAD.MOV.U32 R14, RZ, RZ, R8 ;  /* 0x000000ffff0e7224 */ /* 0x000fe400078e0008 */
[----:B------:R-:W-:-:S04]  /*20f0*/  VIADD R15, R15, 0x300 ;  /* 0x000003000f0f7836 */ /* 0x000fc80000000000 */
[----:B0-----:R-:W-:-:S04]  /*2100*/  IMAD.WIDE.U32 R10, R15, 0x8, R10 ;  /* 0x000000080f0a7825 */ /* 0x001fc800078e000a */
[----:B------:R-:W-:-:S05]  /*2110*/  IMAD.MOV.U32 R15, RZ, RZ, RZ ;  /* 0x000000ffff0f7224 */ /* 0x000fca00078e00ff */
[----:B------:R3:W-:Y:S02]  /*2120*/  REDG.E.ADD.64.STRONG.GPU desc[UR16][R10.64], R14 ;  /* 0x0000000e0a00798e */ /* 0x0007e4000c12e510 */
.L_x_159:
[----:B------:R-:W-:Y:S05]  /*2130*/  BSYNC.RECONVERGENT B1 ;  /* 0x0000000000017941 */ /* 0x000fea0003800200 */
.L_x_158:
[----:B------:R-:W-:-:S07]  /*2140*/  VIADD R9, R9, 0x4 ;  /* 0x0000000409097836 */ /* 0x000fce0000000000 */
.L_x_151:
[----:B------:R-:W-:Y:S01]  /*2150*/  ISETP.NE.AND P0, PT, R16, RZ, PT ;  /* 0x000000ff1000720c */ /* 0x000fe20003f05270 */
[----:B------:R-:W-:-:S12]  /*2160*/  BSSY.RECONVERGENT B1, `(.L_x_150) ;  /* 0x0000029000017945 */ /* 0x000fd80003800200 */
[----:B------:R-:W-:Y:S05]  /*2170*/  @!P0 BRA `(.L_x_160) ;  /* 0x00000000009c8947 */ /* 0x000fea0003800000 */
[----:B------:R-:W-:-:S13]  /*2180*/  ISETP.NE.AND P0, PT, R19, RZ, PT ;  /* 0x000000ff1300720c */ /* 0x000fda0003f05270 */
[----:B------:R-:W-:Y:S05]  /*2190*/  @!P0 BRA `(.L_x_161) ;  /* 0x0000000000648947 */ /* 0x000fea0003800000 */
[----:B0123--:R-:W-:Y:S01]  /*21a0*/  IMAD R10, R9, 0x400, R2 ;  /* 0x00000400090a7824 */ /* 0x00ffe200078e0202 */
[----:B------:R-:W-:Y:S04]  /*21b0*/  BSSY.RECONVERGENT B2, `(.L_x_162) ;  /* 0x000000c000027945 */ /* 0x000fe80003800200 */
[----:B------:R-:W0:Y:S04]  /*21c0*/  LDS R8, [R10] ;  /* 0x000000000a087984 */ /* 0x000e280000000800 */
[----:B------:R-:W1:Y:S01]  /*21d0*/  LDS R12, [R10+0x400] ;  /* 0x000400000a0c7984 */ /* 0x000e620000000800 */
[----:B0-----:R-:W-:-:S02]  /*21e0*/  ISETP.NE.AND P0, PT, R8, RZ, PT ;  /* 0x000000ff0800720c */ /* 0x001fc40003f05270 */
[----:B-1----:R-:W-:-:S11]  /*21f0*/  ISETP.NE.AND P1, PT, R12, RZ, PT ;  /* 0x000000ff0c00720c */ /* 0x002fd60003f25270 */
[----:B------:R-:W-:Y:S05]  /*2200*/  @!P0 BRA `(.L_x_163) ;  /* 0x0000000000188947 */ /* 0x000fea0003800000 */
[----:B------:R-:W0:Y:S01]  /*2210*/  LDC.64 R10, c[0x0][0x380] ;  /* 0x0000e000ff0a7b82 */ /* 0x000e220000000a00 */
[----:B------:R-:W-:-:S05]  /*2220*/  LEA R15, R9, R0, 0x8 ;  /* 0x00000000090f7211 */ /* 0x000fca00078e40ff */
[----:B0-----:R-:W-:-:S04]  /*2230*/  IMAD.WIDE.U32 R14, R15, 0x8, R10 ;  /* 0x000000080f0e7825 */ /* 0x001fc800078e000a */
[----:B------:R-:W-:Y:S02]  /*2240*/  IMAD.MOV.U32 R10, RZ, RZ, R8 ;  /* 0x000000ffff0a7224 */ /* 0x000fe400078e0008 */
[----:B------:R-:W-:-:S05]  /*2250*/  IMAD.MOV.U32 R11, RZ, RZ, RZ ;  /* 0x000000ffff0b7224 */ /* 0x000fca00078e00ff */
[----:B------:R0:W-:Y:S02]  /*2260*/  REDG.E.ADD.64.STRONG.GPU desc[UR16][R14.64], R10 ;  /* 0x0000000a0e00798e */ /* 0x0001e4000c12e510 */
.L_x_163:
[----:B------:R-:W-:Y:S05]  /*2270*/  BSYNC.RECONVERGENT B2 ;  /* 0x0000000000027941 */ /* 0x000fea0003800200 */
.L_x_162:
[----:B------:R-:W-:Y:S04]  /*2280*/  BSSY.RECONVERGENT B2, `(.L_x_164) ;  /* 0x0000009000027945 */ /* 0x000fe80003800200 */
[----:B------:R-:W-:Y:S05]  /*2290*/  @!P1 BRA `(.L_x_165) ;  /* 0x00000000001c9947 */ /* 0x000fea0003800000 */
[----:B0-----:R-:W0:Y:S01]  /*22a0*/  LDC.64 R10, c[0x0][0x380] ;  /* 0x0000e000ff0a7b82 */ /* 0x001e220000000a00 */
[----:B------:R-:W-:-:S04]  /*22b0*/  IMAD R8, R9, 0x100, R0 ;  /* 0x0000010009087824 */ /* 0x000fc800078e0200 */
[----:B------:R-:W-:-:S04]  /*22c0*/  VIADD R15, R8, 0x100 ;  /* 0x00000100080f7836 */ /* 0x000fc80000000000 */
[----:B0-----:R-:W-:-:S04]  /*22d0*/  IMAD.WIDE.U32 R14, R15, 0x8, R10 ;  /* 0x000000080f0e7825 */ /* 0x001fc800078e000a */
[----:B------:R-:W-:Y:S02]  /*22e0*/  IMAD.MOV.U32 R10, RZ, RZ, R12 ;  /* 0x000000ffff0a7224 */ /* 0x000fe400078e000c */
[----:B------:R-:W-:-:S05]  /*22f0*/  IMAD.MOV.U32 R11, RZ, RZ, RZ ;  /* 0x000000ffff0b7224 */ /* 0x000fca00078e00ff */
[----:B------:R1:W-:Y:S02]  /*2300*/  REDG.E.ADD.64.STRONG.GPU desc[UR16][R14.64], R10 ;  /* 0x0000000a0e00798e */ /* 0x0003e4000c12e510 */
.L_x_165:
[----:B------:R-:W-:Y:S05]  /*2310*/  BSYNC.RECONVERGENT B2 ;  /* 0x0000000000027941 */ /* 0x000fea0003800200 */
.L_x_164:
[----:B------:R-:W-:-:S07]  /*2320*/  IADD3 R9, PT, PT, R9, 0x2, RZ ;  /* 0x0000000209097810 */ /* 0x000fce0007ffe0ff */
.L_x_161:
[----:B------:R-:W-:-:S13]  /*2330*/  ISETP.NE.AND P0, PT, R7, RZ, PT ;  /* 0x000000ff0700720c */ /* 0x000fda0003f05270 */
[----:B------:R-:W-:Y:S05]  /*2340*/  @!P0 BRA `(.L_x_160) ;  /* 0x0000000000288947 */ /* 0x000fea0003800000 */
[----:B------:R-:W-:-:S05]  /*2350*/  IMAD R8, R9, 0x400, R2 ;  /* 0x0000040009087824 */ /* 0x000fca00078e0202 */
[----:B------:R-:W4:Y:S02]  /*2360*/  LDS R12, [R8] ;  /* 0x00000000080c7984 */ /* 0x000f240000000800 */
[----:B----4-:R-:W-:-:S13]  /*2370*/  ISETP.NE.AND P0, PT, R12, RZ, PT ;  /* 0x000000ff0c00720c */ /* 0x010fda0003f05270 */
[----:B------:R-:W-:Y:S05]  /*2380*/  @!P0 BRA `(.L_x_160) ;  /* 0x0000000000188947 */ /* 0x000fea0003800000 */
[----:B0123--:R-:W0:Y:S01]  /*2390*/  LDC.64 R10, c[0x0][0x380] ;  /* 0x0000e000ff0a7b82 */ /* 0x00fe220000000a00 */
[----:B------:R-:W-:-:S04]  /*23a0*/  IMAD R9, R9, 0x100, R0 ;  /* 0x0000010009097824 */ /* 0x000fc800078e0200 */
[----:B0-----:R-:W-:-:S04]  /*23b0*/  IMAD.WIDE.U32 R8, R9, 0x8, R10 ;  /* 0x0000000809087825 */ /* 0x001fc800078e000a */
[----:B------:R-:W-:Y:S02]  /*23c0*/  IMAD.MOV.U32 R10, RZ, RZ, R12 ;  /* 0x000000ffff0a7224 */ /* 0x000fe400078e000c */
[----:B------:R-:W-:-:S05]  /*23d0*/  IMAD.MOV.U32 R11, RZ, RZ, RZ ;  /* 0x000000ffff0b7224 */ /* 0x000fca00078e00ff */
[----:B------:R4:W-:Y:S02]  /*23e0*/  REDG.E.ADD.64.STRONG.GPU desc[UR16][R8.64], R10 ;  /* 0x0000000a0800798e */ /* 0x0009e4000c12e510 */
.L_x_160:
[----:B------:R-:W-:Y:S05]  /*23f0*/  BSYNC.RECONVERGENT B1 ;  /* 0x0000000000017941 */ /* 0x000fea0003800200 */
.L_x_150:
[----:B------:R-:W-:-:S13]  /*2400*/  ISETP.GT.U32.AND P0, PT, R0, 0x7f, PT ;  /* 0x0000007f0000780c */ /* 0x000fda0003f04070 */
[----:B------:R-:W-:Y:S05]  /*2410*/  @P0 BRA `(.L_x_131) ;  /* 0x0000000800a00947 */ /* 0x000fea0003800000 */
[----:B------:R-:W-:Y:S01]  /*2420*/  ISETP.GE.U32.AND P0, PT, R13, 0x7, PT ;  /* 0x000000070d00780c */ /* 0x000fe20003f06070 */
[----:B----4-:R-:W-:-:S12]  /*2430*/  IMAD.MOV.U32 R9, RZ, RZ, RZ ;  /* 0x000000ffff097224 */ /* 0x010fd800078e00ff */
[----:B------:R-:W-:Y:S05]  /*2440*/  @!P0 BRA `(.L_x_166) ;  /* 0x0000000400248947 */ /* 0x000fea0003800000 */
[----:B------:R-:W4:Y:S01]  /*2450*/  LDC.64 R8, c[0x0][0x380] ;  /* 0x0000e000ff087b82 */ /* 0x000f220000000a00 */
[----:B0123--:R-:W-:-:S07]  /*2460*/  IMAD.MOV.U32 R15, RZ, RZ, RZ ;  /* 0x000000ffff0f7224 */ /* 0x00ffce00078e00ff */
.L_x_183:
[C---:B01234-:R-:W-:Y:S01]  /*2470*/  LEA R12, R15.reuse, R2, 0xa ;  /* 0x000000020f0c7211 */ /* 0x05ffe200078e50ff */
[C---:B------:R-:W-:Y:S01]  /*2480*/  IMAD R11, R15.reuse, 0x100, R0 ;  /* 0x000001000f0b7824 */ /* 0x040fe200078e0200 */
[----:B------:R-:W-:Y:S01]  /*2490*/  BSSY.RECONVERGENT B1, `(.L_x_167) ;  /* 0x0000011000017945 */ /* 0x000fe20003800200 */
[----:B------:R-:W-:Y:S02]  /*24a0*/  VIADD R15, R15, 0x8 ;  /* 0x000000080f0f7836 */ /* 0x000fe40000000000 */
[----:B------:R-:W0:Y:S01]  /*24b0*/  LDS R14, [R12+0x200] ;  /* 0x000200000c0e7984 */ /* 0x000e220000000800 */
[----:B----4-:R-:W-:-:S03]  /*24c0*/  IMAD.WIDE.U32 R10, R11, 0x8, R8 ;  /* 0x000000080b0a7825 */ /* 0x010fc600078e0008 */
[----:B------:R-:W1:Y:S04]  /*24d0*/  LDS R20, [R12+0x600] ;  /* 0x000600000c147984 */ /* 0x000e680000000800 */
[----:B------:R2:W3:Y:S04]  /*24e0*/  LDS R21, [R12+0xa00] ;  /* 0x000a00000c157984 */ /* 0x0004e80000000800 */
[----:B------:R2:W4:Y:S04]  /*24f0*/  LDS R22, [R12+0xe00] ;  /* 0x000e00000c167984 */ /* 0x0005280000000800 */
[----:B------:R2:W2:Y:S04]  /*2500*/  LDS R23, [R12+0x1200] ;  /* 0x001200000c177984 */ /* 0x0004a80000000800 */
[----:B------:R0:W2:Y:S04]  /*2510*/  LDS R24, [R12+0x1600] ;  /* 0x001600000c187984 */ /* 0x0000a80000000800 */
[----:B------:R0:W2:Y:S04]  /*2520*/  LDS R25, [R12+0x1a00] ;  /* 0x001a00000c197984 */ /* 0x0000a80000000800 */
[----:B------:R0:W2:Y:S02]  /*2530*/  LDS R26, [R12+0x1e00] ;  /* 0x001e00000c1a7984 */ /* 0x0000a40000000800 */
[----:B0-----:R-:W-:-:S02]  /*2540*/  ISETP.NE.AND P0, PT, R14, RZ, PT ;  /* 0x000000ff0e00720c */ /* 0x001fc40003f05270 */
[----:B-1----:R-:W-:-:S11]  /*2550*/  ISETP.NE.AND P1, PT, R20, RZ, PT ;  /* 0x000000ff1400720c */ /* 0x002fd60003f25270 */
[----:B---34-:R-:W-:Y:S05]  /*2560*/  @!P0 BRA `(.L_x_168) ;  /* 0x00000000000c8947 */ /* 0x018fea0003800000 */
[----:B--2---:R-:W-:Y:S02]  /*2570*/  IMAD.MOV.U32 R12, RZ, RZ, R14 ;  /* 0x000000ffff0c7224 */ /* 0x004fe400078e000e */
[----:B------:R-:W-:-:S05]  /*2580*/  IMAD.MOV.U32 R13, RZ, RZ, RZ ;  /* 0x000000ffff0d7224 */ /* 0x000fca00078e00ff */
[----:B------:R0:W-:Y:S02]  /*2590*/  REDG.E.ADD.64.STRONG.GPU desc[UR16][R10.64+0x400], R12 ;  /* 0x0004000c0a00798e */ /* 0x0001e4000c12e510 */
.L_x_168:
[----:B------:R-:W-:Y:S05]  /*25a0*/  BSYNC.RECONVERGENT B1 ;  /* 0x0000000000017941 */ /* 0x000fea0003800200 */
.L_x_167:
[----:B------:R-:W-:Y:S04]  /*25b0*/  BSSY.RECONVERGENT B1, `(.L_x_169) ;  /* 0x0000005000017945 */ /* 0x000fe80003800200 */
[----:B------:R-:W-:Y:S05]  /*25c0*/  @!P1 BRA `(.L_x_170) ;  /* 0x00000000000c9947 */ /* 0x000fea0003800000 */
[----:B0-2---:R-:W-:Y:S02]  /*25d0*/  IMAD.MOV.U32 R12, RZ, RZ, R20 ;  /* 0x000000ffff0c7224 */ /* 0x005fe400078e0014 */
[----:B------:R-:W-:-:S05]  /*25e0*/  IMAD.MOV.U32 R13, RZ, RZ, RZ ;  /* 0x000000ffff0d7224 */ /* 0x000fca00078e00ff */
[----:B------:R1:W-:Y:S02]  /*25f0*/  REDG.E.ADD.64.STRONG.GPU desc[UR16][R10.64+0xc00], R12 ;  /* 0x000c000c0a00798e */ /* 0x0003e4000c12e510 */
.L_x_170:
[----:B------:R-:W-:Y:S05]  /*2600*/  BSYNC.RECONVERGENT B1 ;  /* 0x0000000000017941 */ /* 0x000fea0003800200 */
.L_x_169:
[----:B------:R-:W-:Y:S01]  /*2610*/  ISETP.NE.AND P6, PT, R21, RZ, PT ;  /* 0x000000ff1500720c */ /* 0x000fe20003fc5270 */
[----:B------:R-:W-:Y:S01]  /*2620*/  BSSY.RECONVERGENT B1, `(.L_x_171) ;  /* 0x000000b000017945 */ /* 0x000fe20003800200 */
[----:B------:R-:W-:Y:S02]  /*2630*/  ISETP.NE.AND P0, PT, R15, R6, PT ;  /* 0x000000060f00720c */ /* 0x000fe40003f05270 */
[----:B------:R-:W-:Y:S02]  /*2640*/  ISETP.NE.AND P1, PT, R22, RZ, PT ;  /* 0x000000ff1600720c */ /* 0x000fe40003f25270 */
[----:B--2---:R-:W-:Y:S02]  /*2650*/  ISETP.NE.AND P2, PT, R23, RZ, PT ;  /* 0x000000ff1700720c */ /* 0x004fe40003f45270 */
[----:B------:R-:W-:Y:S02]  /*2660*/  ISETP.NE.AND P3, PT, R24, RZ, PT ;  /* 0x000000ff1800720c */ /* 0x000fe40003f65270 */
[----:B------:R-:W-:-:S02]  /*2670*/  ISETP.NE.AND P4, PT, R25, RZ, PT ;  /* 0x000000ff1900720c */ /* 0x000fc40003f85270 */
[----:B------:R-:W-:Y:S01]  /*2680*/  ISETP.NE.AND P5, PT, R26, RZ, PT ;  /* 0x000000ff1a00720c */ /* 0x000fe20003fa5270 */
[----:B------:R-:W-:-:S12]  /*2690*/  @!P6 BRA `(.L_x_172) ;  /* 0x00000000000ce947 */ /* 0x000fd80003800000 */
[----:B01----:R-:W-:Y:S01]  /*26a0*/  MOV R12, R21 ;  /* 0x00000015000c7202 */ /* 0x003fe20000000f00 */
[----:B------:R-:W-:-:S05]  /*26b0*/  IMAD.MOV.U32 R13, RZ, RZ, RZ ;  /* 0x000000ffff0d7224 */ /* 0x000fca00078e00ff */
[----:B------:R2:W-:Y:S02]  /*26c0*/  REDG.E.ADD.64.STRONG.GPU desc[UR16][R10.64+0x1400], R12 ;  /* 0x0014000c0a00798e */ /* 0x0005e4000c12e510 */
.L_x_172:
[----:B------:R-:W-:Y:S05]  /*26d0*/  BSYNC.RECONVERGENT B1 ;  /* 0x0000000000017941 */ /* 0x000fea0003800200 */
.L_x_171:
[----:B------:R-:W-:Y:S04]  /*26e0*/  BSSY.RECONVERGENT B1, `(.L_x_173) ;  /* 0x0000005000017945 */ /* 0x000fe80003800200 */
[----:B------:R-:W-:Y:S05]  /*26f0*/  @!P1 BRA `(.L_x_174) ;  /* 0x00000000000c9947 */ /* 0x000fea0003800000 */
[----:B012---:R-:W-:Y:S02]  /*2700*/  IMAD.MOV.U32 R12, RZ, RZ, R22 ;  /* 0x000000ffff0c7224 */ /* 0x007fe400078e0016 */
[----:B------:R-:W-:-:S05]  /*2710*/  IMAD.MOV.U32 R13, RZ, RZ, RZ ;  /* 0x000000ffff0d7224 */ /* 0x000fca00078e00ff */
[----:B------:R3:W-:Y:S02]  /*2720*/  REDG.E.ADD.64.STRONG.GPU desc[UR16][R10.64+0x1c00], R12 ;  /* 0x001c000c0a00798e */ /* 0x0007e4000c12e510 */
.L_x_174:
[----:B------:R-:W-:Y:S05]  /*2730*/  BSYNC.RECONVERGENT B1 ;  /* 0x0000000000017941 */ /* 0x000fea0003800200 */
.L_x_173:
[----:B------:R-:W-:Y:S04]  /*2740*/  BSSY.RECONVERGENT B1, `(.L_x_175) ;  /* 0x0000005000017945 */ /* 0x000fe80003800200 */
[----:B------:R-:W-:Y:S05]  /*2750*/  @!P2 BRA `(.L_x_176) ;  /* 0x00000000000ca947 */ /* 0x000fea0003800000 */
[----:B0123--:R-:W-:Y:S02]  /*2760*/  IMAD.MOV.U32 R12, RZ, RZ, R23 ;  /* 0x000000ffff0c7224 */ /* 0x00ffe400078e0017 */
[----:B------:R-:W-:-:S05]  /*2770*/  IMAD.MOV.U32 R13, RZ, RZ, RZ ;  /* 0x000000ffff0d7224 */ /* 0x000fca00078e00ff */
[----:B------:R4:W-:Y:S02]  /*2780*/  REDG.E.ADD.64.STRONG.GPU desc[UR16][R10.64+0x2400], R12 ;  /* 0x0024000c0a00798e */ /* 0x0009e4000c12e510 */
.L_x_176:
[----:B------:R-:W-:Y:S05]  /*2790*/  BSYNC.RECONVERGENT B1 ;  /* 0x0000000000017941 */ /* 0x000fea0003800200 */
.L_x_175:
[----:B------:R-:W-:Y:S04]  /*27a0*/  BSSY.RECONVERGENT B1, `(.L_x_177) ;  /* 0x0000005000017945 */ /* 0x000fe80003800200 */
[----:B------:R-:W-:Y:S05]  /*27b0*/  @!P3 BRA `(.L_x_178) ;  /* 0x00000000000cb947 */ /* 0x000fea0003800000 */
[----:B01234-:R-:W-:Y:S02]  /*27c0*/  HFMA2 R13, -RZ, RZ, 0, 0 ;  /* 0x00000000ff0d7431 */ /* 0x01ffe400000001ff */
[----:B------:R-:W-:-:S05]  /*27d0*/  IMAD.MOV.U32 R12, RZ, RZ, R24 ;  /* 0x000000ffff0c7224 */ /* 0x000fca00078e0018 */
[----:B------:R0:W-:Y:S02]  /*27e0*/  REDG.E.ADD.64.STRONG.GPU desc[UR16][R10.64+0x2c00], R12 ;  /* 0x002c000c0a00798e */ /* 0x0001e4000c12e510 */
.L_x_178:
[----:B------:R-:W-:Y:S05]  /*27f0*/  BSYNC.RECONVERGENT B1 ;  /* 0x0000000000017941 */ /* 0x000fea0003800200 */
.L_x_177:
[----:B------:R-:W-:Y:S04]  /*2800*/  BSSY.RECONVERGENT B1, `(.L_x_179) ;  /* 0x0000005000017945 */ /* 0x000fe80003800200 */
[----:B------:R-:W-:Y:S05]  /*2810*/  @!P4 BRA `(.L_x_180) ;  /* 0x00000000000cc947 */ /* 0x000fea0003800000 */
[----:B01234-:R-:W-:Y:S02]  /*2820*/  IMAD.MOV.U32 R12, RZ, RZ, R25 ;  /* 0x000000ffff0c7224 */ /* 0x01ffe400078e0019 */
[----:B------:R-:W-:-:S05]  /*2830*/  IMAD.MOV.U32 R13, RZ, RZ, RZ ;  /* 0x000000ffff0d7224 */ /* 0x000fca00078e00ff */
[----:B------:R0:W-:Y:S02]  /*2840*/  REDG.E.ADD.64.STRONG.GPU desc[UR16][R10.64+0x3400], R12 ;  /* 0x0034000c0a00798e */ /* 0x0001e4000c12e510 */
.L_x_180:
[----:B------:R-:W-:Y:S05]  /*2850*/  BSYNC.RECONVERGENT B1 ;  /* 0x0000000000017941 */ /* 0x000fea0003800200 */
.L_x_179:
[----:B------:R-:W-:Y:S04]  /*2860*/  BSSY.RECONVERGENT B1, `(.L_x_181) ;  /* 0x0000005000017945 */ /* 0x000fe80003800200 */
[----:B------:R-:W-:Y:S05]  /*2870*/  @!P5 BRA `(.L_x_182) ;  /* 0x00000000000cd947 */ /* 0x000fea0003800000 */
[----:B01234-:R-:W-:Y:S02]  /*2880*/  IMAD.MOV.U32 R12, RZ, RZ, R26 ;  /* 0x000000ffff0c7224 */ /* 0x01ffe400078e001a */
[----:B------:R-:W-:-:S05]  /*2890*/  IMAD.MOV.U32 R13, RZ, RZ, RZ ;  /* 0x000000ffff0d7224 */ /* 0x000fca00078e00ff */
[----:B------:R0:W-:Y:S02]  /*28a0*/  REDG.E.ADD.64.STRONG.GPU desc[UR16][R10.64+0x3c00], R12 ;  /* 0x003c000c0a00798e */ /* 0x0001e4000c12e510 */
.L_x_182:
[----:B------:R-:W-:Y:S05]  /*28b0*/  BSYNC.RECONVERGENT B1 ;  /* 0x0000000000017941 */ /* 0x000fea0003800200 */
.L_x_181:
[----:B------:R-:W-:Y:S05]  /*28c0*/  @P0 BRA `(.L_x_183) ;  /* 0xfffffff800e80947 */ /* 0x000fea000383ffff */
[----:B------:R-:W-:-:S07]  /*28d0*/  IMAD.MOV.U32 R9, RZ, RZ, R6 ;  /* 0x000000ffff097224 */ /* 0x000fce00078e0006 */
.L_x_166:
[----:B------:R-:W-:-:S13]  /*28e0*/  ISETP.NE.AND P0, PT, R17, RZ, PT ;  /* 0x000000ff1100720c */ /* 0x000fda0003f05270 */
[----:B------:R-:W-:Y:S05]  /*28f0*/  @!P0 BRA `(.L_x_131) ;  /* 0x0000000400688947 */ /* 0x000fea0003800000 */
[----:B------:R-:W-:-:S13]  /*2900*/  ISETP.GE.U32.AND P0, PT, R18, 0x3, PT ;  /* 0x000000031200780c */ /* 0x000fda0003f06070 */
[----:B------:R-:W-:Y:S05]  /*2910*/  @!P0 BRA `(.L_x_184) ;  /* 0x0000000000c08947 */ /* 0x000fea0003800000 */
[----:B------:R-:W-:Y:S01]  /*2920*/  IMAD R8, R9, 0x400, R2 ;  /* 0x0000040009087824 */ /* 0x000fe200078e0202 */
[----:B------:R-:W-:Y:S04]  /*2930*/  BSSY.RECONVERGENT B1, `(.L_x_185) ;  /* 0x000000f000017945 */ /* 0x000fe80003800200 */
[----:B01234-:R-:W0:Y:S04]  /*2940*/  LDS R12, [R8+0x200] ;  /* 0x00020000080c7984 */ /* 0x01fe280000000800 */
        /* <DEDUP_REMOVED lines=9> */
[----:B------:R-:W-:-:S05]  /*29e0*/  LEA R13, R9, R0, 0x8 ;  /* 0x00000000090d7211 */ /* 0x000fca00078e40ff */
[----:B0-----:R-:W-:-:S04]  /*29f0*/  IMAD.WIDE.U32 R10, R13, 0x8, R10 ;  /* 0x000000080d0a7825 */ /* 0x001fc800078e000a */
[----:B------:R-:W-:-:S05]  /*2a00*/  IMAD.MOV.U32 R13, RZ, RZ, RZ ;  /* 0x000000ffff0d7224 */ /* 0x000fca00078e00ff */
[----:B------:R0:W-:Y:S02]  /*2a10*/  REDG.E.ADD.64.STRONG.GPU desc[UR16][R10.64+0x400], R12 ;  /* 0x0004000c0a00798e */ /* 0x0001e4000c12e510 */
.L_x_186:
[----:B------:R-:W-:Y:S05]  /*2a20*/  BSYNC.RECONVERGENT B1 ;  /* 0x0000000000017941 */ /* 0x000fea0003800200 */
.L_x_185:
[----:B------:R-:W-:Y:S04]  /*2a30*/  BSSY.RECONVERGENT B1, `(.L_x_187) ;  /* 0x0000009000017945 */ /* 0x000fe80003800200 */
[----:B------:R-:W-:Y:S05]  /*2a40*/  @!P1 BRA `(.L_x_188) ;  /* 0x00000000001c9947 */ /* 0x000fea0003800000 */
[----:B0-----:R-:W0:Y:S01]  /*2a50*/  LDC.64 R10, c[0x0][0x380] ;  /* 0x0000e000ff0a7b82 */ /* 0x001e220000000a00 */
[----:B------:R-:W-:Y:S02]  /*2a60*/  IMAD R13, R9, 0x100, R0 ;  /* 0x00000100090d7824 */ /* 0x000fe400078e0200 */
[----:B------:R-:W-:Y:S02]  /*2a70*/  IMAD.MOV.U32 R12, RZ, RZ, R14 ;  /* 0x000000ffff0c7224 */ /* 0x000fe400078e000e */
[----:B------:R-:W-:-:S04]  /*2a80*/  VIADD R13, R13, 0x100 ;  /* 0x000001000d0d7836 */ /* 0x000fc80000000000 */
[----:B0-----:R-:W-:-:S04]  /*2a90*/  IMAD.WIDE.U32 R10, R13, 0x8, R10 ;  /* 0x000000080d0a7825 */ /* 0x001fc800078e000a */
[----:B------:R-:W-:-:S05]  /*2aa0*/  IMAD.MOV.U32 R13, RZ, RZ, RZ ;  /* 0x000000ffff0d7224 */ /* 0x000fca00078e00ff */
[----:B------:R1:W-:Y:S02]  /*2ab0*/  REDG.E.ADD.64.STRONG.GPU desc[UR16][R10.64+0x400], R12 ;  /* 0x0004000c0a00798e */ /* 0x0003e4000c12e510 */
.L_x_188:
[----:B------:R-:W-:Y:S05]  /*2ac0*/  BSYNC.RECONVERGENT B1 ;  /* 0x0000000000017941 */ /* 0x000fea0003800200 */
.L_x_187:
[----:B------:R-:W-:Y:S04]  /*2ad0*/  BSSY.RECONVERGENT B1, `(.L_x_189) ;  /* 0x0000009000017945 */ /* 0x000fe80003800200 */
[----:B------:R-:W-:Y:S05]  /*2ae0*/  @!P2 BRA `(.L_x_190) ;  /* 0x00000000001ca947 */ /* 0x000fea0003800000 */
[----:B01----:R-:W0:Y:S01]  /*2af0*/  LDC.64 R10, c[0x0][0x380] ;  /* 0x0000e000ff0a7b82 */ /* 0x003e220000000a00 */
[----:B------:R-:W-:Y:S02]  /*2b00*/  IMAD R13, R9, 0x100, R0 ;  /* 0x00000100090d7824 */ /* 0x000fe400078e0200 */
[----:B------:R-:W-:-:S03]  /*2b10*/  IMAD.MOV.U32 R12, RZ, RZ, R15 ;  /* 0x000000ffff0c7224 */ /* 0x000fc600078e000f */
[----:B------:R-:W-:-:S05]  /*2b20*/  IADD3 R13, PT, PT, R13, 0x200, RZ ;  /* 0x000002000d0d7810 */ /* 0x000fca0007ffe0ff */
[----:B0-----:R-:W-:-:S04]  /*2b30*/  IMAD.WIDE.U32 R10, R13, 0x8, R10 ;  /* 0x000000080d0a7825 */ /* 0x001fc800078e000a */
[----:B------:R-:W-:-:S05]  /*2b40*/  IMAD.MOV.U32 R13, RZ, RZ, RZ ;  /* 0x000000ffff0d7224 */ /* 0x000fca00078e00ff */
[----:B------:R2:W-:Y:S02]  /*2b50*/  REDG.E.ADD.64.STRONG.GPU desc[UR16][R10.64+0x400], R12 ;  /* 0x0004000c0a00798e */ /* 0x0005e4000c12e510 */
.L_x_190:
[----:B------:R-:W-:Y:S05]  /*2b60*/  BSYNC.RECONVERGENT B1 ;  /* 0x0000000000017941 */ /* 0x000fea0003800200 */
.L_x_189:
        /* <DEDUP_REMOVED lines=9> */
.L_x_192:
[----:B------:R-:W-:Y:S05]  /*2c00*/  BSYNC.RECONVERGENT B1 ;  /* 0x0000000000017941 */ /* 0x000fea0003800200 */
.L_x_191:
[----:B------:R-:W-:-:S07]  /*2c10*/  IADD3 R9, PT, PT, R9, 0x4, RZ ;  /* 0x0000000409097810 */ /* 0x000fce0007ffe0ff */
.L_x_184:
[----:B------:R-:W-:-:S13]  /*2c20*/  ISETP.NE.AND P0, PT, R16, RZ, PT ;  /* 0x000000ff1000720c */ /* 0x000fda0003f05270 */
[----:B------:R-:W-:Y:S05]  /*2c30*/  @!P0 BRA `(.L_x_131) ;  /* 0x0000000000988947 */ /* 0x000fea0003800000 */
[----:B------:R-:W-:-:S13]  /*2c40*/  ISETP.NE.AND P0, PT, R19, RZ, PT ;  /* 0x000000ff1300720c */ /* 0x000fda0003f05270 */
[----:B------:R-:W-:Y:S05]  /*2c50*/  @!P0 BRA `(.L_x_193) ;  /* 0x0000000000648947 */ /* 0x000fea0003800000 */
[----:B01234-:R-:W-:Y:S01]  /*2c60*/  IMAD R10, R9, 0x400, R2 ;  /* 0x00000400090a7824 */ /* 0x01ffe200078e0202 */
[----:B------:R-:W-:Y:S04]  /*2c70*/  BSSY.RECONVERGENT B1, `(.L_x_194) ;  /* 0x000000c000017945 */ /* 0x000fe80003800200 */
[----:B------:R-:W0:Y:S04]  /*2c80*/  LDS R6, [R10+0x200] ;  /* 0x000200000a067984 */ /* 0x000e280000000800 */
[----:B------:R-:W1:Y:S01]  /*2c90*/  LDS R8, [R10+0x600] ;  /* 0x000600000a087984 */ /* 0x000e620000000800 */
[----:B0-----:R-:W-:-:S02]  /*2ca0*/  ISETP.NE.AND P0, PT, R6, RZ, PT ;  /* 0x000000ff0600720c */ /* 0x001fc40003f05270 */
[----:B-1----:R-:W-:-:S11]  /*2cb0*/  ISETP.NE.AND P1, PT, R8, RZ, PT ;  /* 0x000000ff0800720c */ /* 0x002fd60003f25270 */
[----:B------:R-:W-:Y:S05]  /*2cc0*/  @!P0 BRA `(.L_x_195) ;  /* 0x0000000000188947 */ /* 0x000fea0003800000 */
[----:B------:R-:W0:Y:S01]  /*2cd0*/  LDC.64 R10, c[0x0][0x380] ;  /* 0x0000e000ff0a7b82 */ /* 0x000e220000000a00 */
[----:B------:R-:W-:-:S04]  /*2ce0*/  IMAD R13, R9, 0x100, R0 ;  /* 0x00000100090d7824 */ /* 0x000fc800078e0200 */
[----:B0-----:R-:W-:-:S04]  /*2cf0*/  IMAD.WIDE.U32 R12, R13, 0x8, R10 ;  /* 0x000000080d0c7825 */ /* 0x001fc800078e000a */
[----:B------:R-:W-:Y:S02]  /*2d00*/  IMAD.MOV.U32 R10, RZ, RZ, R6 ;  /* 0x000000ffff0a7224 */ /* 0x000fe400078e0006 */
[----:B------:R-:W-:-:S05]  /*2d10*/  IMAD.MOV.U32 R11, RZ, RZ, RZ ;  /* 0x000000ffff0b7224 */ /* 0x000fca00078e00ff */
[----:B------:R0:W-:Y:S02]  /*2d20*/  REDG.E.ADD.64.STRONG.GPU desc[UR16][R12.64+0x400], R10 ;  /* 0x0004000a0c00798e */ /* 0x0001e4000c12e510 */
.L_x_195:
[----:B------:R-:W-:Y:S05]  /*2d30*/  BSYNC.RECONVERGENT B1 ;  /* 0x0000000000017941 */ /* 0x000fea0003800200 */
.L_x_194:
[----:B------:R-:W-:Y:S04]  /*2d40*/  BSSY.RECONVERGENT B1, `(.L_x_196) ;  /* 0x0000009000017945 */ /* 0x000fe80003800200 */
[----:B------:R-:W-:Y:S05]  /*2d50*/  @!P1 BRA `(.L_x_197) ;  /* 0x00000000001c9947 */ /* 0x000fea0003800000 */
[----:B0-----:R-:W0:Y:S01]  /*2d60*/  LDC.64 R10, c[0x0][0x380] ;  /* 0x0000e000ff0a7b82 */ /* 0x001e220000000a00 */
[----:B------:R-:W-:-:S04]  /*2d70*/  IMAD R6, R9, 0x100, R0 ;  /* 0x0000010009067824 */ /* 0x000fc800078e0200 */
[----:B------:R-:W-:-:S04]  /*2d80*/  VIADD R13, R6, 0x100 ;  /* 0x00000100060d7836 */ /* 0x000fc80000000000 */
[----:B0-----:R-:W-:Y:S01]  /*2d90*/  IMAD.WIDE.U32 R12, R13, 0x8, R10 ;  /* 0x000000080d0c7825 */ /* 0x001fe200078e000a */
[----:B------:R-:W-:-:S03]  /*2da0*/  MOV R10, R8 ;  /* 0x00000008000a7202 */ /* 0x000fc60000000f00 */
[----:B------:R-:W-:-:S05]  /*2db0*/  IMAD.MOV.U32 R11, RZ, RZ, RZ ;  /* 0x000000ffff0b7224 */ /* 0x000fca00078e00ff */
[----:B------:R1:W-:Y:S02]  /*2dc0*/  REDG.E.ADD.64.STRONG.GPU desc[UR16][R12.64+0x400], R10 ;  /* 0x0004000a0c00798e */ /* 0x0003e4000c12e510 */
.L_x_197:
[----:B------:R-:W-:Y:S05]  /*2dd0*/  BSYNC.RECONVERGENT B1 ;  /* 0x0000000000017941 */ /* 0x000fea0003800200 */
.L_x_196:
[----:B------:R-:W-:-:S07]  /*2de0*/  VIADD R9, R9, 0x2 ;  /* 0x0000000209097836 */ /* 0x000fce0000000000 */
.L_x_193:
[----:B------:R-:W-:-:S13]  /*2df0*/  ISETP.NE.AND P0, PT, R7, RZ, PT ;  /* 0x000000ff0700720c */ /* 0x000fda0003f05270 */
[----:B------:R-:W-:Y:S05]  /*2e00*/  @!P0 BRA `(.L_x_131) ;  /* 0x0000000000248947 */ /* 0x000fea0003800000 */
[----:B------:R-:W-:-:S05]  /*2e10*/  IMAD R6, R9, 0x400, R2 ;  /* 0x0000040009067824 */ /* 0x000fca00078e0202 */
[----:B------:R-:W5:Y:S02]  /*2e20*/  LDS R8, [R6+0x200] ;  /* 0x0002000006087984 */ /* 0x000f640000000800 */
[----:B-----5:R-:W-:-:S13]  /*2e30*/  ISETP.NE.AND P0, PT, R8, RZ, PT ;  /* 0x000000ff0800720c */ /* 0x020fda0003f05270 */
[----:B------:R-:W-:Y:S05]  /*2e40*/  @!P0 BRA `(.L_x_131) ;  /* 0x0000000000148947 */ /* 0x000fea0003800000 */
[----:B------:R-:W5:Y:S01]  /*2e50*/  LDC.64 R6, c[0x0][0x380] ;  /* 0x0000e000ff067b82 */ /* 0x000f620000000a00 */
[----:B------:R-:W-:-:S04]  /*2e60*/  IMAD R9, R9, 0x100, R0 ;  /* 0x0000010009097824 */ /* 0x000fc800078e0200 */
[----:B-----5:R-:W-:-:S04]  /*2e70*/  IMAD.WIDE.U32 R6, R9, 0x8, R6 ;  /* 0x0000000809067825 */ /* 0x020fc800078e0006 */
[----:B------:R-:W-:-:S05]  /*2e80*/  IMAD.MOV.U32 R9, RZ, RZ, RZ ;  /* 0x000000ffff097224 */ /* 0x000fca00078e00ff */
[----:B------:R0:W-:Y:S02]  /*2e90*/  REDG.E.ADD.64.STRONG.GPU desc[UR16][R6.64+0x400], R8 ;  /* 0x000400080600798e */ /* 0x0001e4000c12e510 */
.L_x_131:
[----:B------:R-:W-:Y:S05]  /*2ea0*/  BSYNC.RECONVERGENT B0 ;  /* 0x0000000000007941 */ /* 0x000fea0003800200 */
.L_x_130:
[----:B------:R-:W1:Y:S01]  /*2eb0*/  LDCU.64 UR4, c[0x0][0x390] ;  /* 0x00007200ff0477ac */ /* 0x000e620008000a00 */
[----:B------:R-:W-:-:S04]  /*2ec0*/  UIADD3 UR6, UP1, UPT, UR6, 0x1, URZ ;  /* 0x0000000106067890 */ /* 0x000fc8000ff3e0ff */
[----:B------:R-:W-:Y:S02]  /*2ed0*/  UIADD3.X UR7, UPT, UPT, URZ, UR7, URZ, UP1, !UPT ;  /* 0x00000007ff077290 */ /* 0x000fe40008ffe4ff */
[----:B-1----:R-:W-:-:S04]  /*2ee0*/  UIADD3 UR9, UP0, UPT, UR4, -0x1, URZ ;  /* 0xffffffff04097890 */ /* 0x002fc8000ff1e0ff */
[----:B------:R-:W-:-:S04]  /*2ef0*/  UIADD3.X UR10, UPT, UPT, UR5, -0x1, URZ, UP0, !UPT ;  /* 0xffffffff050a7890 */ /* 0x000fc800087fe4ff */
[----:B------:R-:W-:-:S04]  /*2f00*/  USHF.R.U64 UR9, UR9, 0x1e, UR10 ;  /* 0x0000001e09097899 */ /* 0x000fc8000800120a */
[----:B------:R-:W-:-:S04]  /*2f10*/  UIADD3 UR9, UP0, UPT, UR9, 0x1, URZ ;  /* 0x0000000109097890 */ /* 0x000fc8000ff1e0ff */
[----:B------:R-:W-:Y:S02]  /*2f20*/  ULEA.HI.X UR10, UR10, URZ, URZ, 0x2, UP0 ;  /* 0x000000ff0a0a7291 */ /* 0x000fe400080f14ff */
[----:B------:R-:W-:-:S04]  /*2f30*/  UISETP.LT.U32.AND UP0, UPT, UR9, UR4, UPT ;  /* 0x000000040900728c */ /* 0x000fc8000bf01070 */
[----:B------:R-:W-:-:S04]  /*2f40*/  UISETP.LT.U32.AND.EX UP0, UPT, UR10, UR5, UPT, UP0 ;  /* 0x000000050a00728c */ /* 0x000fc8000bf01100 */
[----:B------:R-:W-:Y:S02]  /*2f50*/  USEL UR4, UR9, UR4, UP0 ;  /* 0x0000000409047287 */ /* 0x000fe40008000000 */
[----:B------:R-:W-:Y:S02]  /*2f60*/  USEL UR5, UR10, UR5, UP0 ;  /* 0x000000050a057287 */ /* 0x000fe40008000000 */
[----:B------:R-:W-:-:S04]  /*2f70*/  UISETP.NE.U32.AND UP0, UPT, UR6, UR4, UPT ;  /* 0x000000040600728c */ /* 0x000fc8000bf05070 */
[----:B------:R-:W-:Y:S01]  /*2f80*/  UISETP.NE.AND.EX UP0, UPT, UR7, UR5, UPT, UP0 ;  /* 0x000000050700728c */ /* 0x000fe2000bf05300 */
[----:B------:R-:W-:Y:S08]  /*2f90*/  BAR.SYNC.DEFER_BLOCKING 0x0 ;  /* 0x0000000000007b1d */ /* 0x000ff00000010000 */
[----:B------:R-:W-:Y:S05]  /*2fa0*/  BRA.U UP0, `(.L_x_198) ;  /* 0xffffffd100807547 */ /* 0x000fea000b83ffff */
[----:B------:R-:W-:Y:S05]  /*2fb0*/  EXIT ;  /* 0x000000000000794d */ /* 0x000fea0003800000 */
.L_x_199:
        /* <DEDUP_REMOVED lines=12> */
.L_x_1660:


//--------------------- .text._ZN3cub18CUB_300001_SM_10006detail10radix_sort31DeviceRadixSortSingleTileKernelINS1_5radix10policy_hubImmyE10Policy1000ELNS0_9SortOrderE0EmmyNS1_21identity_decomposer_tEEEvPKT1_PSA_PKT2_PSE_T3_iiT4_ --------------------------
	.section	.text._ZN3cub18CUB_300001_SM_10006detail10radix_sort31DeviceRadixSortSingleTileKernelINS1_5radix10policy_hubImmyE10Policy1000ELNS0_9SortOrderE0EmmyNS1_21identity_decomposer_tEEEvPKT1_PSA_PKT2_PSE_T3_iiT4_,"ax",@progbits
	.align	128
        .global         _ZN3cub18CUB_300001_SM_10006detail10radix_sort31DeviceRadixSortSingleTileKernelINS1_5radix10policy_hubImmyE10Policy1000ELNS0_9SortOrderE0EmmyNS1_21identity_decomposer_tEEEvPKT1_PSA_PKT2_PSE_T3_iiT4_
        .type           _ZN3cub18CUB_300001_SM_10006detail10radix_sort31DeviceRadixSortSingleTileKernelINS1_5radix10policy_hubImmyE10Policy1000ELNS0_9SortOrderE0EmmyNS1_21identity_decomposer_tEEEvPKT1_PSA_PKT2_PSE_T3_iiT4_,@function
        .size           _ZN3cub18CUB_300001_SM_10006detail10radix_sort31DeviceRadixSortSingleTileKernelINS1_5radix10policy_hubImmyE10Policy1000ELNS0_9SortOrderE0EmmyNS1_21identity_decomposer_tEEEvPKT1_PSA_PKT2_PSE_T3_iiT4_,(.L_x_1661 - _ZN3cub18CUB_300001_SM_10006detail10radix_sort31DeviceRadixSortSingleTileKernelINS1_5radix10policy_hubImmyE10Policy1000ELNS0_9SortOrderE0EmmyNS1_21identity_decomposer_tEEEvPKT1_PSA_PKT2_PSE_T3_iiT4_)
        .other          _ZN3cub18CUB_300001_SM_10006detail10radix_sort31DeviceRadixSortSingleTileKernelINS1_5radix10policy_hubImmyE10Policy1000ELNS0_9SortOrderE0EmmyNS1_21identity_decomposer_tEEEvPKT1_PSA_PKT2_PSE_T3_iiT4_,@"STO_CUDA_ENTRY STV_DEFAULT"
_ZN3cub18CUB_300001_SM_10006detail10radix_sort31DeviceRadixSortSingleTileKernelINS1_5radix10policy_hubImmyE10Policy1000ELNS0_9SortOrderE0EmmyNS1_21identity_decomposer_tEEEvPKT1_PSA_PKT2_PSE_T3_iiT4_:
.text._ZN3cub18CUB_300001_SM_10006detail10radix_sort31DeviceRadixSortSingleTileKernelINS1_5radix10policy_hubImmyE10Policy1000ELNS0_9SortOrderE0EmmyNS1_21identity_decomposer_tEEEvPKT1_PSA_PKT2_PSE_T3_iiT4_:
[----:B------:R-:W-:Y:S01]  /*0000*/  LDC R1, c[0x0][0x37c] ;  /* 0x0000df00ff017b82 */ /* 0x000fe20000000800 */
[----:B------:R-:W0:Y:S01]  /*0010*/  S2R R0, SR_TID.X ;  /* 0x0000000000007919 */ /* 0x000e220000002100 */
[----:B------:R-:W1:Y:S06]  /*0020*/  LDCU UR4, c[0x0][0x3a0] ;  /* 0x00007400ff0477ac */ /* 0x000e6c0008000800 */
[----:B------:R-:W2:Y:S01]  /*0030*/  LDC.64 R4, c[0x0][0x380] ;  /* 0x0000e000ff047b82 */ /* 0x000ea20000000a00 */
[----:B------:R-:W-:Y:S01]  /*0040*/  IMAD.MOV.U32 R12, RZ, RZ, -0x1 ;  /* 0xffffffffff0c7424 */ /* 0x000fe200078e00ff */
[----:B------:R-:W-:Y:S01]  /*0050*/  MOV R17, 0xffffffff ;  /* 0xffffffff00117802 */ /* 0x000fe20000000f00 */
[----:B------:R-:W3:Y:S01]  /*0060*/  LDCU.64 UR10, c[0x0][0x358] ;  /* 0x00006b00ff0a77ac */ /* 0x000ee20008000a00 */
[----:B------:R-:W-:-:S02]  /*0070*/  IMAD.MOV.U32 R13, RZ, RZ, -0x1 ;  /* 0xffffffffff0d7424 */ /* 0x000fc400078e00ff */
[----:B------:R-:W-:Y:S01]  /*0080*/  IMAD.MOV.U32 R14, RZ, RZ, -0x1 ;  /* 0xffffffffff0e7424 */ /* 0x000fe200078e00ff */
[----:B------:R-:W4:Y:S01]  /*0090*/  LDCU.64 UR6, c[0x0][0x3a8] ;  /* 0x00007500ff0677ac */ /* 0x000f220008000a00 */
[----:B------:R-:W-:Y:S01]  /*00a0*/  IMAD.MOV.U32 R15, RZ, RZ, -0x1 ;  /* 0xffffffffff0f7424 */ /* 0x000fe200078e00ff */
[----:B------:R-:W4:Y:S01]  /*00b0*/  LDC.64 R6, c[0x0][0x390] ;  /* 0x0000e400ff067b82 */ /* 0x000f220000000a00 */
[----:B------:R-:W-:Y:S01]  /*00c0*/  IMAD.MOV.U32 R16, RZ, RZ, -0x1 ;  /* 0xffffffffff107424 */ /* 0x000fe200078e00ff */
[----:B------:R-:W0:Y:S01]  /*00d0*/  LDCU UR9, c[0x0][0x3ac] ;  /* 0x00007580ff0977ac */ /* 0x000e220008000800 */
[----:B------:R-:W-:Y:S02]  /*00e0*/  IMAD.MOV.U32 R18, RZ, RZ, -0x1 ;  /* 0xffffffffff127424 */ /* 0x000fe400078e00ff */
[----:B------:R-:W-:Y:S02]  /*00f0*/  IMAD.MOV.U32 R19, RZ, RZ, -0x1 ;  /* 0xffffffffff137424 */ /* 0x000fe400078e00ff */
[----:B------:R-:W-:-:S02]  /*0100*/  IMAD.MOV.U32 R20, RZ, RZ, -0x1 ;  /* 0xffffffffff147424 */ /* 0x000fc400078e00ff */
[----:B------:R-:W-:Y:S02]  /*0110*/  IMAD.MOV.U32 R21, RZ, RZ, -0x1 ;  /* 0xffffffffff157424 */ /* 0x000fe400078e00ff */
[----:B------:R-:W-:Y:S02]  /*0120*/  IMAD.MOV.U32 R22, RZ, RZ, -0x1 ;  /* 0xffffffffff167424 */ /* 0x000fe400078e00ff */
[----:B------:R-:W-:Y:S02]  /*0130*/  IMAD.MOV.U32 R23, RZ, RZ, -0x1 ;  /* 0xffffffffff177424 */ /* 0x000fe400078e00ff */
[----:B------:R-:W-:Y:S02]  /*0140*/  IMAD.MOV.U32 R24, RZ, RZ, -0x1 ;  /* 0xffffffffff187424 */ /* 0x000fe400078e00ff */
[----:B------:R-:W-:Y:S02]  /*0150*/  IMAD.MOV.U32 R25, RZ, RZ, -0x1 ;  /* 0xffffffffff197424 */ /* 0x000fe400078e00ff */
[----:B------:R-:W-:-:S02]  /*0160*/  IMAD.MOV.U32 R26, RZ, RZ, -0x1 ;  /* 0xffffffffff1a7424 */ /* 0x000fc400078e00ff */
[----:B0-----:R-:W-:Y:S02]  /*0170*/  IMAD R9, R0, 0x9, RZ ;  /* 0x0000000900097824 */ /* 0x001fe400078e02ff */
[----:B------:R-:W-:Y:S02]  /*0180*/  IMAD.MOV.U32 R27, RZ, RZ, -0x1 ;  /* 0xffffffffff1b7424 */ /* 0x000fe400078e00ff */
[C---:B------:R-:W-:Y:S01]  /*0190*/  VIADD R2, R9.reuse, 0x1 ;  /* 0x0000000109027836 */ /* 0x040fe20000000000 */
[C---:B-1----:R-:W-:Y:S01]  /*01a0*/  ISETP.GE.AND P6, PT, R9.reuse, UR4, PT ;  /* 0x0000000409007c0c */ /* 0x042fe2000bfc6270 */
[C---:B------:R-:W-:Y:S02]  /*01b0*/  VIADD R3, R9.reuse, 0x2 ;  /* 0x0000000209037836 */ /* 0x040fe40000000000 */
[C---:B------:R-:W-:Y:S01]  /*01c0*/  VIADD R8, R9.reuse, 0x3 ;  /* 0x0000000309087836 */ /* 0x040fe20000000000 */
[----:B------:R-:W-:Y:S01]  /*01d0*/  ISETP.GE.AND P5, PT, R2, UR4, PT ;  /* 0x0000000402007c0c */ /* 0x000fe2000bfa6270 */
[----:B------:R-:W-:Y:S01]  /*01e0*/  VIADD R2, R9, 0x4 ;  /* 0x0000000409027836 */ /* 0x000fe20000000000 */
[----:B------:R-:W-:Y:S01]  /*01f0*/  ISETP.GE.AND P0, PT, R3, UR4, PT ;  /* 0x0000000403007c0c */ /* 0x000fe2000bf06270 */
[C---:B------:R-:W-:Y:S01]  /*0200*/  VIADD R3, R9.reuse, 0x5 ;  /* 0x0000000509037836 */ /* 0x040fe20000000000 */
[----:B------:R-:W-:Y:S01]  /*0210*/  ISETP.GE.AND P1, PT, R8, UR4, PT ;  /* 0x0000000408007c0c */ /* 0x000fe2000bf26270 */
[----:B--2---:R-:W-:Y:S01]  /*0220*/  IMAD.WIDE.U32 R4, R9, 0x8, R4 ;  /* 0x0000000809047825 */ /* 0x004fe200078e0004 */
[----:B------:R-:W-:-:S02]  /*0230*/  ISETP.GE.AND P2, PT, R2, UR4, PT ;  /* 0x0000000402007c0c */ /* 0x000fc4000bf46270 */
[----:B------:R-:W-:Y:S01]  /*0240*/  ISETP.GE.AND P3, PT, R3, UR4, PT ;  /* 0x0000000403007c0c */ /* 0x000fe2000bf66270 */
[----:B------:R-:W-:Y:S01]  /*0250*/  IMAD.MOV.U32 R2, RZ, RZ, -0x1 ;  /* 0xffffffffff027424 */ /* 0x000fe200078e00ff */
[----:B------:R-:W-:Y:S01]  /*0260*/  P2R R8, PR, RZ, 0x20 ;  /* 0x00000020ff087803 */ /* 0x000fe20000000000 */
[----:B------:R-:W-:Y:S02]  /*0270*/  IMAD.MOV.U32 R3, RZ, RZ, -0x1 ;  /* 0xffffffffff037424 */ /* 0x000fe400078e00ff */
[C---:B------:R-:W-:Y:S01]  /*0280*/  VIADD R10, R9.reuse, 0x6 ;  /* 0x00000006090a7836 */ /* 0x040fe20000000000 */
[----:B---3--:R0:W5:Y:S01]  /*0290*/  @!P5 LDG.E.64 R12, desc[UR10][R4.64+0x8] ;  /* 0x0000080a040cd981 */ /* 0x008162000c1e1b00 */
[C---:B------:R-:W-:Y:S02]  /*02a0*/  VIADD R11, R9.reuse, 0x7 ;  /* 0x00000007090b7836 */ /* 0x040fe40000000000 */
[C---:B------:R-:W-:Y:S01]  /*02b0*/  VIADD R46, R9.reuse, 0x8 ;  /* 0x00000008092e7836 */ /* 0x040fe20000000000 */
[----:B------:R0:W5:Y:S01]  /*02c0*/  @!P6 LDG.E.64 R2, desc[UR10][R4.64] ;  /* 0x0000000a0402e981 */ /* 0x000162000c1e1b00 */
[----:B------:R-:W-:Y:S01]  /*02d0*/  ISETP.GE.AND P4, PT, R10, UR4, PT ;  /* 0x000000040a007c0c */ /* 0x000fe2000bf86270 */
[----:B----4-:R-:W-:Y:S01]  /*02e0*/  IMAD.WIDE.U32 R6, R9, 0x8, R6 ;  /* 0x0000000809067825 */ /* 0x010fe200078e0006 */
[----:B------:R-:W-:Y:S01]  /*02f0*/  ISETP.GE.AND P5, PT, R11, UR4, PT ;  /* 0x000000040b007c0c */ /* 0x000fe2000bfa6270 */
[----:B------:R0:W5:Y:S01]  /*0300*/  @!P0 LDG.E.64 R14, desc[UR10][R4.64+0x10] ;  /* 0x0000100a040e8981 */ /* 0x000162000c1e1b00 */
[----:B------:R-:W-:-:S03]  /*0310*/  ISETP.GE.AND P6, PT, R46, UR4, PT ;  /* 0x000000042e007c0c */ /* 0x000fc6000bfc6270 */
[----:B------:R0:W5:Y:S04]  /*0320*/  @!P1 LDG.E.64 R16, desc[UR10][R4.64+0x18] ;  /* 0x0000180a04109981 */ /* 0x000168000c1e1b00 */
[----:B------:R0:W5:Y:S04]  /*0330*/  @!P2 LDG.E.64 R18, desc[UR10][R4.64+0x20] ;  /* 0x0000200a0412a981 */ /* 0x000168000c1e1b00 */
[----:B------:R0:W5:Y:S04]  /*0340*/  @!P3 LDG.E.64 R20, desc[UR10][R4.64+0x28] ;  /* 0x0000280a0414b981 */ /* 0x000168000c1e1b00 */
[----:B------:R0:W5:Y:S04]  /*0350*/  @!P4 LDG.E.64 R22, desc[UR10][R4.64+0x30] ;  /* 0x0000300a0416c981 */ /* 0x000168000c1e1b00 */
[----:B------:R0:W5:Y:S04]  /*0360*/  @!P5 LDG.E.64 R24, desc[UR10][R4.64+0x38] ;  /* 0x0000380a0418d981 */ /* 0x000168000c1e1b00 */
[----:B------:R0:W5:Y:S01]  /*0370*/  @!P6 LDG.E.64 R26, desc[UR10][R4.64+0x40] ;  /* 0x0000400a041ae981 */ /* 0x000162000c1e1b00 */
[----:B------:R-:W-:Y:S01]  /*0380*/  BAR.SYNC.DEFER_BLOCKING 0x0 ;  /* 0x0000000000007b1d */ /* 0x000fe20000010000 */
[----:B------:R-:W-:-:S02]  /*0390*/  P2R R10, PR, RZ, 0x1 ;  /* 0x00000001ff0a7803 */ /* 0x000fc40000000000 */
[----:B------:R-:W-:-:S04]  /*03a0*/  ISETP.NE.AND P0, PT, R8, RZ, PT ;  /* 0x000000ff0800720c */ /* 0x000fc80003f05270 */
[----:B------:R-:W-:Y:S02]  /*03b0*/  P2R R8, PR, RZ, 0x1 ;  /* 0x00000001ff087803 */ /* 0x000fe40000000000 */
[----:B------:R-:W-:Y:S01]  /*03c0*/  ISETP.GE.AND P0, PT, R9, UR4, PT ;  /* 0x0000000409007c0c */ /* 0x000fe2000bf06270 */
[----:B------:R-:W1:-:S12]  /*03d0*/  S2UR UR5, SR_CgaCtaId ;  /* 0x00000000000579c3 */ /* 0x000e580000008800 */
[----:B------:R0:W5:Y:S01]  /*03e0*/  @!P0 LDG.E.64 R28, desc[UR10][R6.64] ;  /* 0x0000000a061c8981 */ /* 0x000162000c1e1b00 */
[----:B------:R-:W-:-:S03]  /*03f0*/  ISETP.NE.AND P0, PT, R8, RZ, PT ;  /* 0x000000ff0800720c */ /* 0x000fc60003f05270 */
[----:B------:R0:W5:Y:S04]  /*0400*/  @!P1 LDG.E.64 R34, desc[UR10][R6.64+0x18] ;  /* 0x0000180a06229981 */ /* 0x000168000c1e1b00 */
[----:B------:R0:W5:Y:S04]  /*0410*/  @!P2 LDG.E.64 R36, desc[UR10][R6.64+0x20] ;  /* 0x0000200a0624a981 */ /* 0x000168000c1e1b00 */
[----:B------:R0:W5:Y:S04]  /*0420*/  @!P3 LDG.E.64 R38, desc[UR10][R6.64+0x28] ;  /* 0x0000280a0626b981 */ /* 0x000168000c1e1b00 */
[----:B------:R0:W5:Y:S01]  /*0430*/  @!P0 LDG.E.64 R30, desc[UR10][R6.64+0x8] ;  /* 0x0000080a061e8981 */ /* 0x000162000c1e1b00 */
[----:B------:R-:W-:-:S03]  /*0440*/  ISETP.NE.AND P0, PT, R10, RZ, PT ;  /* 0x000000ff0a00720c */ /* 0x000fc60003f05270 */
[----:B------:R0:W5:Y:S04]  /*0450*/  @!P4 LDG.E.64 R40, desc[UR10][R6.64+0x30] ;  /* 0x0000300a0628c981 */ /* 0x000168000c1e1b00 */
[----:B------:R0:W5:Y:S04]  /*0460*/  @!P5 LDG.E.64 R42, desc[UR10][R6.64+0x38] ;  /* 0x0000380a062ad981 */ /* 0x000168000c1e1b00 */
[----:B------:R0:W5:Y:S04]  /*0470*/  @!P6 LDG.E.64 R44, desc[UR10][R6.64+0x40] ;  /* 0x0000400a062ce981 */ /* 0x000168000c1e1b00 */
[----:B------:R0:W5:Y:S01]  /*0480*/  @!P0 LDG.E.64 R32, desc[UR10][R6.64+0x10] ;  /* 0x0000100a06208981 */ /* 0x000162000c1e1b00 */
[----:B------:R-:W-:Y:S01]  /*0490*/  UMOV UR4, 0x400 ;  /* 0x0000040000047882 */ /* 0x000fe20000000000 */
[----:B------:R-:W2:Y:S01]  /*04a0*/  S2R R46, SR_LANEID ;  /* 0x00000000002e7919 */ /* 0x000ea20000000000 */
[----:B-1----:R-:W-:Y:S01]  /*04b0*/  ULEA UR4, UR5, UR4, 0x18 ;  /* 0x0000000405047291 */ /* 0x002fe2000f8ec0ff */
[----:B------:R-:W-:-:S05]  /*04c0*/  SHF.R.U32.HI R102, RZ, 0x5, R0 ;  /* 0x00000005ff667819 */ /* 0x000fca0000011600 */
[----:B------:R-:W-:-:S04]  /*04d0*/  LEA R47, R0, UR4, 0x2 ;  /* 0x00000004002f7c11 */ /* 0x000fc8000f8e10ff */
[----:B------:R-:W-:Y:S02]  /*04e0*/  LEA R49, R0, R47, 0x7 ;  /* 0x0000002f00317211 */ /* 0x000fe400078e38ff */
[----:B------:R-:W-:-:S03]  /*04f0*/  LEA R48, R102, UR4, 0x2 ;  /* 0x0000000466307c11 */ /* 0x000fc6000f8e10ff */
[----:B------:R-:W-:Y:S01]  /*0500*/  IMAD R51, R0, -0x3c, R49 ;  /* 0xffffffc400337824 */ /* 0x000fe200078e0231 */
[----:B------:R-:W-:Y:S02]  /*0510*/  UIADD3 UR8, UPT, UPT, UR6, 0x6, URZ ;  /* 0x0000000606087890 */ /* 0x000fe4000fffe0ff */
[----:B------:R-:W-:Y:S01]  /*0520*/  UIADD3 UR5, UPT, UPT, -UR6, UR7, URZ ;  /* 0x0000000706057290 */ /* 0x000fe2000fffe1ff */
[----:B0-----:R-:W-:Y:S11]  /*0530*/  BAR.SYNC.DEFER_BLOCKING 0x0 ;  /* 0x0000000000007b1d */ /* 0x001ff60000010000 */
.L_x_201:
[----:B------:R-:W-:Y:S01]  /*0540*/  UISETP.LT.AND UP0, UPT, UR5, 0x6, UPT ;  /* 0x000000060500788c */ /* 0x000fe2000bf01270 */
[----:B------:R-:W-:Y:S01]  /*0550*/  STS [R47], RZ ;  /* 0x000000ff2f007388 */ /* 0x000fe20000000800 */
[----:B------:R-:W-:Y:S01]  /*0560*/  UMOV UR6, 0x1 ;  /* 0x0000000100067882 */ /* 0x000fe20000000000 */
[----:B------:R-:W-:Y:S01]  /*0570*/  UIADD3 UR7, UPT, UPT, UR8, -0x6, URZ ;  /* 0xfffffffa08077890 */ /* 0x000fe2000fffe0ff */
[----:B--2---:R-:W-:Y:S01]  /*0580*/  ISETP.NE.AND P1, PT, R46, 0x1f, PT ;  /* 0x0000001f2e00780c */ /* 0x004fe20003f25270 */
[----:B------:R-:W-:Y:S01]  /*0590*/  USEL UR4, UR5, 0x6, UP0 ;  /* 0x0000000605047887 */ /* 0x000fe20008000000 */
[----:B------:R-:W-:Y:S01]  /*05a0*/  STS [R47+0x400], RZ ;  /* 0x000400ff2f007388 */ /* 0x000fe20000000800 */
[----:B------:R-:W-:Y:S01]  /*05b0*/  ISETP.NE.AND P2, PT, R102, 0x6, PT ;  /* 0x000000066600780c */ /* 0x000fe20003f45270 */
[----:B------:R-:W-:Y:S01]  /*05c0*/  UISETP.GE.AND UP0, UPT, UR8, UR9, UPT ;  /* 0x000000090800728c */ /* 0x000fe2000bf06270 */
[----:B-----5:R-:W-:Y:S01]  /*05d0*/  SHF.R.U64 R4, R2, UR7, R3 ;  /* 0x0000000702047c19 */ /* 0x020fe20008001203 */
[----:B------:R-:W-:Y:S01]  /*05e0*/  USHF.L.U32 UR4, UR6, UR4, URZ ;  /* 0x0000000406047299 */ /* 0x000fe200080006ff */
[----:B------:R-:W-:Y:S01]  /*05f0*/  STS [R47+0x800], RZ ;  /* 0x000800ff2f007388 */ /* 0x000fe20000000800 */
[----:B0-----:R-:W0:Y:S01]  /*0600*/  S2UR UR6, SR_CgaCtaId ;  /* 0x00000000000679c3 */ /* 0x001e220000008800 */
[----:B------:R-:W-:Y:S01]  /*0610*/  ISETP.NE.AND P3, PT, R102, 0x7, PT ;  /* 0x000000076600780c */ /* 0x000fe20003f65270 */
[----:B------:R-:W-:Y:S01]  /*0620*/  UIADD3 UR4, UPT, UPT, UR4, -0x1, URZ ;  /* 0xffffffff04047890 */ /* 0x000fe2000fffe0ff */
[----:B------:R-:W-:Y:S04]  /*0630*/  STS [R47+0xc00], RZ ;  /* 0x000c00ff2f007388 */ /* 0x000fe80000000800 */
[----:B------:R-:W-:Y:S01]  /*0640*/  STS [R47+0x1000], RZ ;  /* 0x001000ff2f007388 */ /* 0x000fe20000000800 */
[----:B------:R-:W-:-:S03]  /*0650*/  LOP3.LUT R4, R4, UR4, RZ, 0xc0, !PT ;  /* 0x0000000404047c12 */ /* 0x000fc6000f8ec0ff */
[----:B------:R-:W-:Y:S02]  /*0660*/  STS [R47+0x1400], RZ ;  /* 0x001400ff2f007388 */ /* 0x000fe40000000800 */
[----:B------:R-:W-:Y:S01]  /*0670*/  IMAD.SHL.U32 R5, R4, 0x400, RZ ;  /* 0x0000040004057824 */ /* 0x000fe200078e00ff */
[----:B------:R-:W-:Y:S01]  /*0680*/  SHF.R.U32.HI R4, RZ, 0x4, R4 ;  /* 0x00000004ff047819 */ /* 0x000fe20000011604 */
[----:B------:R-:W-:Y:S03]  /*0690*/  STS [R47+0x1800], RZ ;  /* 0x001800ff2f007388 */ /* 0x000fe60000000800 */
[----:B------:R-:W-:Y:S01]  /*06a0*/  LOP3.LUT R52, R5, 0x7c00, RZ, 0xc0, !PT ;  /* 0x00007c0005347812 */ /* 0x000fe200078ec0ff */
[----:B------:R-:W-:Y:S01]  /*06b0*/  STS [R47+0x1c00], RZ ;  /* 0x001c00ff2f007388 */ /* 0x000fe20000000800 */
[----:B------:R-:W-:-:S03]  /*06c0*/  LOP3.LUT R4, R4, 0xffffffe, RZ, 0xc0, !PT ;  /* 0x0ffffffe04047812 */ /* 0x000fc600078ec0ff */
[----:B------:R-:W-:Y:S01]  /*06d0*/  STS [R47+0x2000], RZ ;  /* 0x002000ff2f007388 */ /* 0x000fe20000000800 */
[----:B------:R-:W-:Y:S02]  /*06e0*/  IADD3 R52, PT, PT, R4, R47, R52 ;  /* 0x0000002f04347210 */ /* 0x000fe40007ffe034 */
[----:B------:R-:W-:Y:S01]  /*06f0*/  SHF.R.U64 R4, R12, UR7, R13 ;  /* 0x000000070c047c19 */ /* 0x000fe2000800120d */
[----:B------:R-:W-:Y:S03]  /*0700*/  STS [R47+0x2400], RZ ;  /* 0x002400ff2f007388 */ /* 0x000fe60000000800 */
[----:B------:R-:W-:Y:S01]  /*0710*/  LOP3.LUT R4, R4, UR4, RZ, 0xc0, !PT ;  /* 0x0000000404047c12 */ /* 0x000fe2000f8ec0ff */
[----:B------:R-:W-:Y:S04]  /*0720*/  STS [R47+0x2800], RZ ;  /* 0x002800ff2f007388 */ /* 0x000fe80000000800 */
[----:B------:R-:W-:Y:S01]  /*0730*/  STS [R47+0x2c00], RZ ;  /* 0x002c00ff2f007388 */ /* 0x000fe20000000800 */
[----:B------:R-:W-:Y:S01]  /*0740*/  IMAD.SHL.U32 R5, R4, 0x400, RZ ;  /* 0x0000040004057824 */ /* 0x000fe200078e00ff */
[----:B------:R-:W-:-:S02]  /*0750*/  SHF.R.U32.HI R4, RZ, 0x4, R4 ;  /* 0x00000004ff047819 */ /* 0x000fc40000011604 */
[----:B------:R-:W-:Y:S02]  /*0760*/  STS [R47+0x3000], RZ ;  /* 0x003000ff2f007388 */ /* 0x000fe40000000800 */
[----:B------:R-:W-:Y:S02]  /*0770*/  LOP3.LUT R54, R5, 0x7c00, RZ, 0xc0, !PT ;  /* 0x00007c0005367812 */ /* 0x000fe400078ec0ff */
        /* <DEDUP_REMOVED lines=31> */
[----:B------:R-:W1:Y:S02]  /*0970*/  LDS.U16 R50, [R52] ;  /* 0x0000000034327984 */ /* 0x000e640000000400 */
[----:B-1----:R-:W-:-:S05]  /*0980*/  VIADD R5, R50, 0x1 ;  /* 0x0000000132057836 */ /* 0x002fca0000000000 */
[----:B------:R1:W-:Y:S04]  /*0990*/  STS.U16 [R52], R5 ;  /* 0x0000000534007388 */ /* 0x0003e80000000400 */
[----:B------:R-:W2:Y:S01]  /*09a0*/  LDS.U16 R55, [R54] ;  /* 0x0000000036377984 */ /* 0x000ea20000000400 */
[----:B-1----:R-:W-:Y:S01]  /*09b0*/  IMAD.SHL.U32 R5, R4, 0x400, RZ ;  /* 0x0000040004057824 */ /* 0x002fe200078e00ff */
[----:B------:R-:W-:-:S04]  /*09c0*/  SHF.R.U32.HI R4, RZ, 0x4, R4 ;  /* 0x00000004ff047819 */ /* 0x000fc80000011604 */
[----:B------:R-:W-:Y:S02]  /*09d0*/  LOP3.LUT R58, R5, 0x7c00, RZ, 0xc0, !PT ;  /* 0x00007c00053a7812 */ /* 0x000fe400078ec0ff */
[----:B------:R-:W-:-:S04]  /*09e0*/  LOP3.LUT R4, R4, 0xffffffe, RZ, 0xc0, !PT ;  /* 0x0ffffffe04047812 */ /* 0x000fc800078ec0ff */
[----:B------:R-:W-:Y:S02]  /*09f0*/  IADD3 R58, PT, PT, R4, R47, R58 ;  /* 0x0000002f043a7210 */ /* 0x000fe40007ffe03a */
[----:B------:R-:W-:-:S04]  /*0a00*/  SHF.R.U64 R4, R18, UR7, R19 ;  /* 0x0000000712047c19 */ /* 0x000fc80008001213 */
[----:B------:R-:W-:-:S05]  /*0a10*/  LOP3.LUT R4, R4, UR4, RZ, 0xc0, !PT ;  /* 0x0000000404047c12 */ /* 0x000fca000f8ec0ff */
[----:B------:R-:W-:Y:S01]  /*0a20*/  IMAD.SHL.U32 R6, R4, 0x400, RZ ;  /* 0x0000040004067824 */ /* 0x000fe200078e00ff */
[----:B------:R-:W-:-:S04]  /*0a30*/  SHF.R.U32.HI R4, RZ, 0x4, R4 ;  /* 0x00000004ff047819 */ /* 0x000fc80000011604 */
[----:B------:R-:W-:Y:S02]  /*0a40*/  LOP3.LUT R6, R6, 0x7c00, RZ, 0xc0, !PT ;  /* 0x00007c0006067812 */ /* 0x000fe400078ec0ff */
[----:B------:R-:W-:-:S04]  /*0a50*/  LOP3.LUT R4, R4, 0xffffffe, RZ, 0xc0, !PT ;  /* 0x0ffffffe04047812 */ /* 0x000fc800078ec0ff */
[----:B------:R-:W-:Y:S01]  /*0a60*/  IADD3 R60, PT, PT, R4, R47, R6 ;  /* 0x0000002f043c7210 */ /* 0x000fe20007ffe006 */
[----:B--2---:R-:W-:Y:S01]  /*0a70*/  VIADD R7, R55, 0x1 ;  /* 0x0000000137077836 */ /* 0x004fe20000000000 */
[----:B------:R-:W-:-:S04]  /*0a80*/  SHF.R.U64 R4, R20, UR7, R21 ;  /* 0x0000000714047c19 */ /* 0x000fc80008001215 */
[----:B------:R-:W-:Y:S01]  /*0a90*/  STS.U16 [R54], R7 ;  /* 0x0000000736007388 */ /* 0x000fe20000000400 */
[----:B------:R-:W-:-:S03]  /*0aa0*/  LOP3.LUT R4, R4, UR4, RZ, 0xc0, !PT ;  /* 0x0000000404047c12 */ /* 0x000fc6000f8ec0ff */
        /* <DEDUP_REMOVED lines=10> */
[----:B------:R-:W-:-:S04]  /*0b50*/  LOP3.LUT R4, R4, UR4, RZ, 0xc0, !PT ;  /* 0x0000000404047c12 */ /* 0x000fc8000f8ec0ff */
[----:B------:R-:W-:Y:S02]  /*0b60*/  SHF.L.U32 R6, R4, 0xa, RZ ;  /* 0x0000000a04067819 */ /* 0x000fe400000006ff */
[----:B------:R-:W-:Y:S02]  /*0b70*/  SHF.R.U32.HI R4, RZ, 0x4, R4 ;  /* 0x00000004ff047819 */ /* 0x000fe40000011604 */
[----:B------:R-:W-:Y:S02]  /*0b80*/  LOP3.LUT R6, R6, 0x7c00, RZ, 0xc0, !PT ;  /* 0x00007c0006067812 */ /* 0x000fe400078ec0ff */
[----:B------:R-:W-:-:S04]  /*0b90*/  LOP3.LUT R4, R4, 0xffffffe, RZ, 0xc0, !PT ;  /* 0x0ffffffe04047812 */ /* 0x000fc800078ec0ff */
[----:B------:R-:W-:Y:S02]  /*0ba0*/  IADD3 R64, PT, PT, R4, R47, R6 ;  /* 0x0000002f04407210 */ /* 0x000fe40007ffe006 */
[----:B------:R-:W-:Y:S01]  /*0bb0*/  SHF.R.U64 R4, R24, UR7, R25 ;  /* 0x0000000718047c19 */ /* 0x000fe20008001219 */
[----:B--2---:R-:W-:-:S03]  /*0bc0*/  VIADD R7, R59, 0x1 ;  /* 0x000000013b077836 */ /* 0x004fc60000000000 */
[----:B------:R-:W-:Y:S02]  /*0bd0*/  LOP3.LUT R4, R4, UR4, RZ, 0xc0, !PT ;  /* 0x0000000404047c12 */ /* 0x000fe4000f8ec0ff */
[----:B------:R-:W-:Y:S04]  /*0be0*/  STS.U16 [R58], R7 ;  /* 0x000000073a007388 */ /* 0x000fe80000000400 */
        /* <DEDUP_REMOVED lines=10> */
[----:B------:R-:W-:Y:S01]  /*0c90*/  LOP3.LUT R4, R4, UR4, RZ, 0xc0, !PT ;  /* 0x0000000404047c12 */ /* 0x000fe2000f8ec0ff */
[----:B------:R-:W-:Y:S02]  /*0ca0*/  UMOV UR4, 0x400 ;  /* 0x0000040000047882 */ /* 0x000fe40000000000 */
[----:B0-----:R-:W-:Y:S02]  /*0cb0*/  ULEA UR4, UR6, UR4, 0x18 ;  /* 0x0000000406047291 */ /* 0x001fe4000f8ec0ff */
[----:B------:R-:W-:Y:S01]  /*0cc0*/  IMAD.SHL.U32 R6, R4, 0x400, RZ ;  /* 0x0000040004067824 */ /* 0x000fe200078e00ff */
[----:B------:R-:W-:-:S04]  /*0cd0*/  SHF.R.U32.HI R4, RZ, 0x4, R4 ;  /* 0x00000004ff047819 */ /* 0x000fc80000011604 */
[----:B------:R-:W-:Y:S02]  /*0ce0*/  LOP3.LUT R6, R6, 0x7c00, RZ, 0xc0, !PT ;  /* 0x00007c0006067812 */ /* 0x000fe400078ec0ff */
[----:B------:R-:W-:-:S04]  /*0cf0*/  LOP3.LUT R4, R4, 0xffffffe, RZ, 0xc0, !PT ;  /* 0x0ffffffe04047812 */ /* 0x000fc800078ec0ff */
[----:B------:R-:W-:Y:S01]  /*0d00*/  IADD3 R68, PT, PT, R4, R47, R6 ;  /* 0x0000002f04447210 */ /* 0x000fe20007ffe006 */
[----:B--2---:R-:W-:-:S05]  /*0d10*/  VIADD R7, R63, 0x1 ;  /* 0x000000013f077836 */ /* 0x004fca0000000000 */
[----:B------:R-:W-:Y:S04]  /*0d20*/  STS.U16 [R62], R7 ;  /* 0x000000073e007388 */ /* 0x000fe80000000400 */
[----:B------:R-:W0:Y:S02]  /*0d30*/  LDS.U16 R65, [R64] ;  /* 0x0000000040417984 */ /* 0x000e240000000400 */
[----:B0-----:R-:W-:-:S05]  /*0d40*/  VIADD R5, R65, 0x1 ;  /* 0x0000000141057836 */ /* 0x001fca0000000000 */
[----:B------:R-:W-:Y:S04]  /*0d50*/  STS.U16 [R64], R5 ;  /* 0x0000000540007388 */ /* 0x000fe80000000400 */
[----:B------:R-:W0:Y:S02]  /*0d60*/  LDS.U16 R67, [R66] ;  /* 0x0000000042437984 */ /* 0x000e240000000400 */
[----:B0-----:R-:W-:-:S05]  /*0d70*/  VIADD R7, R67, 0x1 ;  /* 0x0000000143077836 */ /* 0x001fca0000000000 */
[----:B------:R-:W-:Y:S04]  /*0d80*/  STS.U16 [R66], R7 ;  /* 0x0000000742007388 */ /* 0x000fe80000000400 */
[----:B------:R-:W0:Y:S02]  /*0d90*/  LDS.U16 R69, [R68] ;  /* 0x0000000044457984 */ /* 0x000e240000000400 */
[----:B0-----:R-:W-:-:S05]  /*0da0*/  VIADD R5, R69, 0x1 ;  /* 0x0000000145057836 */ /* 0x001fca0000000000 */
[----:B------:R-:W-:Y:S01]  /*0db0*/  STS.U16 [R68], R5 ;  /* 0x0000000544007388 */ /* 0x000fe20000000400 */
[----:B------:R-:W-:Y:S06]  /*0dc0*/  BAR.SYNC.DEFER_BLOCKING 0x0 ;  /* 0x0000000000007b1d */ /* 0x000fec0000010000 */
[----:B------:R-:W-:Y:S04]  /*0dd0*/  LDS R70, [R49] ;  /* 0x0000000031467984 */ /* 0x000fe80000000800 */
[----:B------:R-:W0:Y:S04]  /*0de0*/  LDS R71, [R49+0x4] ;  /* 0x0000040031477984 */ /* 0x000e280000000800 */
[----:B------:R-:W1:Y:S04]  /*0df0*/  LDS R72, [R49+0x8] ;  /* 0x0000080031487984 */ /* 0x000e680000000800 */
[----:B------:R-:W2:Y:S04]  /*0e00*/  LDS R73, [R49+0xc] ;  /* 0x00000c0031497984 */ /* 0x000ea80000000800 */
[----:B------:R-:W3:Y:S04]  /*0e10*/  LDS R74, [R49+0x10] ;  /* 0x00001000314a7984 */ /* 0x000ee80000000800 */
[----:B------:R-:W4:Y:S04]  /*0e20*/  LDS R75, [R49+0x14] ;  /* 0x00001400314b7984 */ /* 0x000f280000000800 */
[----:B------:R-:W4:Y:S04]  /*0e30*/  LDS R76, [R49+0x18] ;  /* 0x00001800314c7984 */ /* 0x000f280000000800 */
[----:B------:R-:W4:Y:S04]  /*0e40*/  LDS R77, [R49+0x1c] ;  /* 0x00001c00314d7984 */ /* 0x000f280000000800 */
[----:B------:R-:W4:Y:S04]  /*0e50*/  LDS R78, [R49+0x20] ;  /* 0x00002000314e7984 */ /* 0x000f280000000800 */
[----:B------:R-:W4:Y:S04]  /*0e60*/  LDS R79, [R49+0x24] ;  /* 0x00002400314f7984 */ /* 0x000f280000000800 */
[----:B------:R-:W4:Y:S01]  /*0e70*/  LDS R80, [R49+0x28] ;  /* 0x0000280031507984 */ /* 0x000f220000000800 */
[----:B0-----:R-:W-:-:S03]  /*0e80*/  IMAD.IADD R71, R70, 0x1, R71 ;  /* 0x0000000146477824 */ /* 0x001fc600078e0247 */
[----:B------:R-:W0:Y:S01]  /*0e90*/  LDS R81, [R49+0x2c] ;  /* 0x00002c0031517984 */ /* 0x000e220000000800 */
[----:B-1----:R-:W-:-:S03]  /*0ea0*/  IMAD.IADD R72, R72, 0x1, R71 ;  /* 0x0000000148487824 */ /* 0x002fc600078e0247 */
[----:B------:R-:W1:Y:S01]  /*0eb0*/  LDS R82, [R49+0x30] ;  /* 0x0000300031527984 */ /* 0x000e620000000800 */
[----:B--2---:R-:W-:-:S03]  /*0ec0*/  IMAD.IADD R73, R73, 0x1, R72 ;  /* 0x0000000149497824 */ /* 0x004fc600078e0248 */
[----:B------:R-:W2:Y:S01]  /*0ed0*/  LDS R83, [R49+0x34] ;  /* 0x0000340031537984 */ /* 0x000ea20000000800 */
[----:B---3--:R-:W-:-:S03]  /*0ee0*/  IMAD.IADD R74, R74, 0x1, R73 ;  /* 0x000000014a4a7824 */ /* 0x008fc600078e0249 */
[----:B------:R-:W3:Y:S01]  /*0ef0*/  LDS R84, [R49+0x38] ;  /* 0x0000380031547984 */ /* 0x000ee20000000800 */
[----:B----4-:R-:W-:-:S03]  /*0f00*/  IMAD.IADD R75, R75, 0x1, R74 ;  /* 0x000000014b4b7824 */ /* 0x010fc600078e024a */
[----:B------:R-:W4:Y:S02]  /*0f10*/  LDS R85, [R49+0x3c] ;  /* 0x00003c0031557984 */ /* 0x000f240000000800 */
[----:B------:R-:W-:Y:S02]  /*0f20*/  IADD3 R76, PT, PT, R76, R75, RZ ;  /* 0x0000004b4c4c7210 */ /* 0x000fe40007ffe0ff */
[----:B------:R-:W4:Y:S04]  /*0f30*/  LDS R86, [R49+0x40] ;  /* 0x0000400031567984 */ /* 0x000f280000000800 */
[----:B------:R-:W4:Y:S01]  /*0f40*/  LDS R87, [R49+0x44] ;  /* 0x0000440031577984 */ /* 0x000f220000000800 */
[----:B------:R-:W-:-:S03]  /*0f50*/  IMAD.IADD R77, R77, 0x1, R76 ;  /* 0x000000014d4d7824 */ /* 0x000fc600078e024c */
[----:B------:R-:W4:Y:S01]  /*0f60*/  LDS R88, [R49+0x48] ;  /* 0x0000480031587984 */ /* 0x000f220000000800 */
[----:B------:R-:W-:-:S03]  /*0f70*/  IMAD.IADD R78, R78, 0x1, R77 ;  /* 0x000000014e4e7824 */ /* 0x000fc600078e024d */
[----:B------:R-:W4:Y:S01]  /*0f80*/  LDS R89, [R49+0x4c] ;  /* 0x00004c0031597984 */ /* 0x000f220000000800 */
[----:B------:R-:W-:-:S03]  /*0f90*/  IMAD.IADD R79, R79, 0x1, R78 ;  /* 0x000000014f4f7824 */ /* 0x000fc600078e024e */
[----:B------:R-:W4:Y:S01]  /*0fa0*/  LDS R90, [R49+0x50] ;  /* 0x00005000315a7984 */ /* 0x000f220000000800 */
[----:B------:R-:W-:-:S03]  /*0fb0*/  IMAD.IADD R80, R80, 0x1, R79 ;  /* 0x0000000150507824 */ /* 0x000fc600078e024f */
        /* <DEDUP_REMOVED lines=10> */
[----:B------:R-:W4:Y:S01]  /*1060*/  LDS R96, [R49+0x68] ;  /* 0x0000680031607984 */ /* 0x000f220000000800 */
[----:B------:R-:W-:-:S03]  /*1070*/  IMAD.IADD R86, R86, 0x1, R85 ;  /* 0x0000000156567824 */ /* 0x000fc600078e0255 */
[----:B------:R-:W4:Y:S01]  /*1080*/  LDS R97, [R49+0x6c] ;  /* 0x00006c0031617984 */ /* 0x000f220000000800 */
[----:B------:R-:W-:-:S03]  /*1090*/  IMAD.IADD R87, R87, 0x1, R86 ;  /* 0x0000000157577824 */ /* 0x000fc600078e0256 */
[----:B------:R-:W4:Y:S02]  /*10a0*/  LDS R98, [R49+0x70] ;  /* 0x0000700031627984 */ /* 0x000f240000000800 */
[----:B------:R-:W-:Y:S02]  /*10b0*/  IADD3 R88, PT, PT, R88, R87, RZ ;  /* 0x0000005758587210 */ /* 0x000fe40007ffe0ff */
[----:B------:R-:W4:Y:S03]  /*10c0*/  LDS R99, [R49+0x74] ;  /* 0x0000740031637984 */ /* 0x000f260000000800 */
[----:B------:R-:W-:Y:S01]  /*10d0*/  IMAD.IADD R89, R89, 0x1, R88 ;  /* 0x0000000159597824 */ /* 0x000fe200078e0258 */
[----:B------:R-:W4:Y:S03]  /*10e0*/  LDS R100, [R49+0x78] ;  /* 0x0000780031647984 */ /* 0x000f260000000800 */
[----:B------:R-:W-:Y:S01]  /*10f0*/  IMAD.IADD R90, R90, 0x1, R89 ;  /* 0x000000015a5a7824 */ /* 0x000fe200078e0259 */
[----:B------:R-:W4:Y:S03]  /*1100*/  LDS R101, [R49+0x7c] ;  /* 0x00007c0031657984 */ /* 0x000f260000000800 */
[----:B------:R-:W-:Y:S01]  /*1110*/  IMAD.IADD R91, R91, 0x1, R90 ;  /* 0x000000015b5b7824 */ /* 0x000fe200078e025a */
[----:B------:R-:W4:Y:S03]  /*1120*/  LDS R4, [R49+0x80] ;  /* 0x0000800031047984 */ /* 0x000f260000000800 */
[----:B0-----:R-:W-:-:S04]  /*1130*/  IMAD.IADD R92, R92, 0x1, R91 ;  /* 0x000000015c5c7824 */ /* 0x001fc800078e025b */
[----:B-1----:R-:W-:-:S04]  /*1140*/  IMAD.IADD R93, R93, 0x1, R92 ;  /* 0x000000015d5d7824 */ /* 0x002fc800078e025c */
[----:B--2---:R-:W-:-:S04]  /*1150*/  IMAD.IADD R94, R94, 0x1, R93 ;  /* 0x000000015e5e7824 */ /* 0x004fc800078e025d */
[----:B---3--:R-:W-:-:S04]  /*1160*/  IMAD.IADD R95, R95, 0x1, R94 ;  /* 0x000000015f5f7824 */ /* 0x008fc800078e025e */
[----:B----4-:R-:W-:-:S04]  /*1170*/  IMAD.IADD R96, R96, 0x1, R95 ;  /* 0x0000000160607824 */ /* 0x010fc800078e025f */
[----:B------:R-:W-:-:S04]  /*1180*/  IMAD.IADD R97, R97, 0x1, R96 ;  /* 0x0000000161617824 */ /* 0x000fc800078e0260 */
[----:B------:R-:W-:-:S04]  /*1190*/  IMAD.IADD R98, R98, 0x1, R97 ;  /* 0x0000000162627824 */ /* 0x000fc800078e0261 */
[----:B------:R-:W-:-:S05]  /*11a0*/  IMAD.IADD R99, R99, 0x1, R98 ;  /* 0x0000000163637824 */ /* 0x000fca00078e0262 */
[----:B------:R-:W-:-:S05]  /*11b0*/  IADD3 R100, PT, PT, R100, R99, RZ ;  /* 0x0000006364647210 */ /* 0x000fca0007ffe0ff */
[----:B------:R-:W-:-:S04]  /*11c0*/  IMAD.IADD R101, R101, 0x1, R100 ;  /* 0x0000000165657824 */ /* 0x000fc800078e0264 */
[----:B------:R-:W-:-:S05]  /*11d0*/  IMAD.IADD R103, R4, 0x1, R101 ;  /* 0x0000000104677824 */ /* 0x000fca00078e0265 */
        /* <DEDUP_REMOVED lines=8> */
[----:B------:R-:W0:Y:S02]  /*1260*/  SHFL.UP P0, R104, R105, 0x10, RZ ;  /* 0x0600000069687989 */ /* 0x000e2400000000ff */
[----:B0-----:R-:W-:Y:S01]  /*1270*/  @P0 IMAD.IADD R104, R105, 0x1, R104 ;  /* 0x0000000169680824 */ /* 0x001fe200078e0268 */
[----:B------:R-:W-:-:S03]  /*1280*/  ISETP.NE.AND P0, PT, R102, 0x1, PT ;  /* 0x000000016600780c */ /* 0x000fc60003f05270 */
[----:B------:R-:W-:Y:S01]  /*1290*/  IMAD.IADD R103, R104, 0x1, -R103 ;  /* 0x0000000168677824 */ /* 0x000fe200078e0a67 */
[----:B------:R-:W-:Y:S01]  /*12a0*/  @!P1 STS [R48+0x8400], R104 ;  /* 0x0084006830009388 */ /* 0x000fe20000000800 */
[----:B------:R-:W-:Y:S01]  /*12b0*/  BAR.SYNC.DEFER_BLOCKING 0x0 ;  /* 0x0000000000007b1d */ /* 0x000fe20000010000 */
[----:B------:R-:W-:-:S05]  /*12c0*/  ISETP.NE.AND P1, PT, R102, 0x4, PT ;  /* 0x000000046600780c */ /* 0x000fca0003f25270 */
[----:B------:R-:W0:Y:S04]  /*12d0*/  LDS.128 R4, [UR4+0x8400] ;  /* 0x00840004ff047984 */ /* 0x000e280008000c00 */
[----:B------:R-:W1:Y:S01]  /*12e0*/  LDS.128 R8, [UR4+0x8410] ;  /* 0x00841004ff087984 */ /* 0x000e620008000c00 */
[C---:B0-----:R-:W-:Y:S01]  /*12f0*/  SEL R53, R4.reuse, R53, !P0 ;  /* 0x0000003504357207 */ /* 0x041fe20004000000 */
[----:B------:R-:W-:Y:S01]  /*1300*/  IMAD.IADD R5, R4, 0x1, R5 ;  /* 0x0000000104057824 */ /* 0x000fe200078e0205 */
[----:B------:R-:W-:-:S03]  /*1310*/  ISETP.NE.AND P0, PT, R102, 0x2, PT ;  /* 0x000000026600780c */ /* 0x000fc60003f05270 */
[----:B------:R-:W-:Y:S01]  /*1320*/  IMAD.IADD R6, R6, 0x1, R5 ;  /* 0x0000000106067824 */ /* 0x000fe200078e0205 */
[----:B------:R-:W-:Y:S02]  /*1330*/  SEL R53, R5, R53, !P0 ;  /* 0x0000003505357207 */ /* 0x000fe40004000000 */
[----:B------:R-:W-:Y:S01]  /*1340*/  ISETP.NE.AND P0, PT, R102, 0x3, PT ;  /* 0x000000036600780c */ /* 0x000fe20003f05270 */
[----:B------:R-:W-:-:S03]  /*1350*/  IMAD.IADD R7, R7, 0x1, R6 ;  /* 0x0000000107077824 */ /* 0x000fc600078e0206 */
[----:B------:R-:W-:Y:S01]  /*1360*/  SEL R53, R6, R53, !P0 ;  /* 0x0000003506357207 */ /* 0x000fe20004000000 */
[C---:B-1----:R-:W-:Y:S01]  /*1370*/  IMAD.IADD R8, R7.reuse, 0x1, R8 ;  /* 0x0000000107087824 */ /* 0x042fe200078e0208 */
[----:B------:R-:W-:Y:S02]  /*1380*/  ISETP.NE.AND P0, PT, R102, 0x5, PT ;  /* 0x000000056600780c */ /* 0x000fe40003f05270 */
[----:B------:R-:W-:Y:S02]  /*1390*/  SEL R53, R7, R53, !P1 ;  /* 0x0000003507357207 */ /* 0x000fe40004800000 */
[----:B------:R-:W-:Y:S02]  /*13a0*/  IADD3 R9, PT, PT, R9, R8, RZ ;  /* 0x0000000809097210 */ /* 0x000fe40007ffe0ff */
[----:B------:R-:W-:Y:S02]  /*13b0*/  SEL R53, R8, R53, !P0 ;  /* 0x0000003508357207 */ /* 0x000fe40004000000 */
[----:B------:R-:W-:Y:S01]  /*13c0*/  ISETP.NE.AND P1, PT, R46, RZ, PT ;  /* 0x000000ff2e00720c */ /* 0x000fe20003f25270 */
[----:B------:R-:W-:Y:S01]  /*13d0*/  IMAD.IADD R10, R10, 0x1, R9 ;  /* 0x000000010a0a7824 */ /* 0x000fe200078e0209 */
[----:B------:R-:W-:-:S02]  /*13e0*/  ISETP.GT.U32.AND P0, PT, R0, 0x1f, PT ;  /* 0x0000001f0000780c */ /* 0x000fc40003f04070 */
[----:B------:R-:W-:Y:S01]  /*13f0*/  SEL R53, R9, R53, !P2 ;  /* 0x0000003509357207 */ /* 0x000fe20005000000 */
[----:B------:R-:W-:Y:S01]  /*1400*/  IMAD.IADD R11, R11, 0x1, R10 ;  /* 0x000000010b0b7824 */ /* 0x000fe200078e020a */
[----:B------:R-:W-:Y:S02]  /*1410*/  ISETP.GT.U32.OR P2, PT, R0, 0x1f, P1 ;  /* 0x0000001f0000780c */ /* 0x000fe40000f44470 */
[----:B------:R-:W-:Y:S02]  /*1420*/  SEL R4, R103, RZ, P1 ;  /* 0x000000ff67047207 */ /* 0x000fe40000800000 */
[----:B------:R-:W-:-:S05]  /*1430*/  SEL R53, R10, R53, !P3 ;  /* 0x000000350a357207 */ /* 0x000fca0005800000 */
[----:B------:R-:W-:Y:S01]  /*1440*/  @P0 IMAD.IADD R103, R53, 0x1, R4 ;  /* 0x0000000135670824 */ /* 0x000fe200078e0204 */
[----:B------:R-:W-:-:S03]  /*1450*/  ISETP.NE.AND P0, PT, R0, RZ, PT ;  /* 0x000000ff0000720c */ /* 0x000fc60003f05270 */
[----:B------:R-:W-:-:S05]  /*1460*/  @!P2 IMAD.U32 R103, R11, 0x10000, RZ ;  /* 0x000100000b67a824 */ /* 0x000fca00078e00ff */
[----:B------:R-:W-:Y:S01]  /*1470*/  @!P2 STS [UR4+0x8428], R103 ;  /* 0x00842867ff00a988 */ /* 0x000fe20008000804 */
[----:B------:R-:W-:Y:S06]  /*1480*/  BAR.SYNC.DEFER_BLOCKING 0x0 ;  /* 0x0000000000007b1d */ /* 0x000fec0000010000 */
[----:B------:R-:W0:Y:S02]  /*1490*/  LDS R4, [UR4+0x8428] ;  /* 0x00842804ff047984 */ /* 0x000e240008000800 */
[----:B0-----:R-:W-:-:S05]  /*14a0*/  SEL R4, R4, RZ, P0 ;  /* 0x000000ff04047207 */ /* 0x001fca0000000000 */
[----:B------:R-:W-:-:S04]  /*14b0*/  IMAD.IADD R4, R4, 0x1, R103 ;  /* 0x0000000104047824 */ /* 0x000fc800078e0267 */
[--C-:B------:R-:W-:Y:S01]  /*14c0*/  IMAD.IADD R70, R70, 0x1, R4.reuse ;  /* 0x0000000146467824 */ /* 0x100fe200078e0204 */
[-C--:B------:R-:W-:Y:S01]  /*14d0*/  IADD3 R10, PT, PT, R75, R4.reuse, RZ ;  /* 0x000000044b0a7210 */ /* 0x080fe20007ffe0ff */
[--C-:B------:R-:W-:Y:S01]  /*14e0*/  IMAD.IADD R6, R71, 0x1, R4.reuse ;  /* 0x0000000147067824 */ /* 0x100fe200078e0204 */
[-C--:B------:R-:W-:Y:S01]  /*14f0*/  IADD3 R114, PT, PT, R87, R4.reuse, RZ ;  /* 0x0000000457727210 */ /* 0x080fe20007ffe0ff */
[--C-:B------:R-:W-:Y:S01]  /*1500*/  IMAD.IADD R72, R72, 0x1, R4.reuse ;  /* 0x0000000148487824 */ /* 0x100fe200078e0204 */
[----:B------:R-:W-:Y:S01]  /*1510*/  IADD3 R99, PT, PT, R99, R4, RZ ;  /* 0x0000000463637210 */ /* 0x000fe20007ffe0ff */
[--C-:B------:R-:W-:Y:S01]  /*1520*/  IMAD.IADD R8, R73, 0x1, R4.reuse ;  /* 0x0000000149087824 */ /* 0x100fe200078e0204 */
[----:B------:R-:W-:Y:S01]  /*1530*/  STS [R49], R4 ;  /* 0x0000000431007388 */ /* 0x000fe20000000800 */
[--C-:B------:R-:W-:Y:S02]  /*1540*/  IMAD.IADD R74, R74, 0x1, R4.reuse ;  /* 0x000000014a4a7824 */ /* 0x100fe400078e0204 */
[--C-:B------:R-:W-:Y:S01]  /*1550*/  IMAD.IADD R76, R76, 0x1, R4.reuse ;  /* 0x000000014c4c7824 */ /* 0x100fe200078e0204 */
[----:B------:R-:W-:Y:S01]  /*1560*/  STS [R49+0x4], R70 ;  /* 0x0000044631007388 */ /* 0x000fe20000000800 */
[----:B------:R-:W-:-:S02]  /*1570*/  IMAD.IADD R104, R77, 0x1, R4 ;  /* 0x000000014d687824 */ /* 0x000fc400078e0204 */
[--C-:B------:R-:W-:Y:S01]  /*1580*/  IMAD.IADD R78, R78, 0x1, R4.reuse ;  /* 0x000000014e4e7824 */ /* 0x100fe200078e0204 */
[----:B------:R-:W-:Y:S01]  /*1590*/  STS [R49+0x8], R6 ;  /* 0x0000080631007388 */ /* 0x000fe20000000800 */
[--C-:B------:R-:W-:Y:S02]  /*15a0*/  IMAD.IADD R106, R79, 0x1, R4.reuse ;  /* 0x000000014f6a7824 */ /* 0x100fe400078e0204 */
[--C-:B------:R-:W-:Y:S01]  /*15b0*/  IMAD.IADD R80, R80, 0x1, R4.reuse ;  /* 0x0000000150507824 */ /* 0x100fe200078e0204 */
[----:B------:R-:W-:Y:S01]  /*15c0*/  STS [R49+0xc], R72 ;  /* 0x00000c4831007388 */ /* 0x000fe20000000800 */
        /* <DEDUP_REMOVED lines=27> */
[----:B------:R-:W-:-:S03]  /*1780*/  IMAD.IADD R101, R101, 0x1, R4 ;  /* 0x0000000165657824 */ /* 0x000fc600078e0204 */
[----:B------:R-:W-:Y:S04]  /*1790*/  STS [R49+0x34], R82 ;  /* 0x0000345231007388 */ /* 0x000fe80000000800 */
        /* <DEDUP_REMOVED lines=18> */
[----:B------:R-:W-:Y:S01]  /*18c0*/  STS [R49+0x80], R101 ;  /* 0x0000806531007388 */ /* 0x000fe20000000800 */
[----:B------:R-:W-:Y:S06]  /*18d0*/  BAR.SYNC.DEFER_BLOCKING 0x0 ;  /* 0x0000000000007b1d */ /* 0x000fec0000010000 */
[----:B------:R-:W0:Y:S04]  /*18e0*/  LDS.U16 R54, [R54] ;  /* 0x0000000036367984 */ /* 0x000e280000000400 */
[----:B------:R-:W1:Y:S04]  /*18f0*/  LDS.U16 R5, [R52] ;  /* 0x0000000034057984 */ /* 0x000e680000000400 */
[----:B------:R-:W2:Y:S04]  /*1900*/  LDS.U16 R56, [R56] ;  /* 0x0000000038387984 */ /* 0x000ea80000000400 */
[----:B------:R-:W3:Y:S04]  /*1910*/  LDS.U16 R58, [R58] ;  /* 0x000000003a3a7984 */ /* 0x000ee80000000400 */
[----:B------:R-:W4:Y:S04]  /*1920*/  LDS.U16 R60, [R60] ;  /* 0x000000003c3c7984 */ /* 0x000f280000000400 */
[----:B------:R-:W4:Y:S04]  /*1930*/  LDS.U16 R62, [R62] ;  /* 0x000000003e3e7984 */ /* 0x000f280000000400 */
[----:B------:R-:W4:Y:S04]  /*1940*/  LDS.U16 R64, [R64] ;  /* 0x0000000040407984 */ /* 0x000f280000000400 */
[----:B------:R-:W4:Y:S04]  /*1950*/  LDS.U16 R66, [R66] ;  /* 0x0000000042427984 */ /* 0x000f280000000400 */
[----:B------:R-:W4:Y:S01]  /*1960*/  LDS.U16 R68, [R68] ;  /* 0x0000000044447984 */ /* 0x000f220000000400 */
[----:B0-----:R-:W-:-:S02]  /*1970*/  IMAD.IADD R7, R55, 0x1, R54 ;  /* 0x0000000137077824 */ /* 0x001fc400078e0236 */
[----:B-1----:R-:W-:Y:S02]  /*1980*/  IMAD.IADD R5, R50, 0x1, R5 ;  /* 0x0000000132057824 */ /* 0x002fe400078e0205 */
[----:B--2---:R-:W-:Y:S02]  /*1990*/  IMAD.IADD R9, R57, 0x1, R56 ;  /* 0x0000000139097824 */ /* 0x004fe400078e0238 */
[----:B---3--:R-:W-:Y:S02]  /*19a0*/  IMAD.IADD R11, R59, 0x1, R58 ;  /* 0x000000013b0b7824 */ /* 0x008fe400078e023a */
[----:B----4-:R-:W-:Y:S02]  /*19b0*/  IMAD.IADD R55, R61, 0x1, R60 ;  /* 0x000000013d377824 */ /* 0x010fe400078e023c */
[----:B------:R-:W-:Y:S02]  /*19c0*/  IMAD.IADD R62, R63, 0x1, R62 ;  /* 0x000000013f3e7824 */ /* 0x000fe400078e023e */
[----:B------:R-:W-:-:S02]  /*19d0*/  IMAD.IADD R64, R65, 0x1, R64 ;  /* 0x0000000141407824 */ /* 0x000fc400078e0240 */
[----:B------:R-:W-:Y:S02]  /*19e0*/  IMAD.IADD R66, R67, 0x1, R66 ;  /* 0x0000000143427824 */ /* 0x000fe400078e0242 */
[----:B------:R-:W-:Y:S01]  /*19f0*/  IMAD.IADD R68, R69, 0x1, R68 ;  /* 0x0000000145447824 */ /* 0x000fe200078e0244 */
[----:B------:R-:W-:Y:S06]  /*1a00*/  BAR.SYNC.DEFER_BLOCKING 0x0 ;  /* 0x0000000000007b1d */ /* 0x000fec0000010000 */
[----:B------:R-:W-:Y:S05]  /*1a10*/  BRA.U UP0, `(.L_x_200) ;  /* 0x0000000100d07547 */ /* 0x000fea000b800000 */
[----:B------:R-:W-:Y:S01]  /*1a20*/  LEA R5, R5, UR4, 0x3 ;  /* 0x0000000405057c11 */ /* 0x000fe2000f8e18ff */
[----:B------:R-:W-:Y:S01]  /*1a30*/  UIADD3 UR8, UPT, UPT, UR8, 0x6, URZ ;  /* 0x0000000608087890 */ /* 0x000fe2000fffe0ff */
[----:B------:R-:W-:Y:S01]  /*1a40*/  LEA R7, R7, UR4, 0x3 ;  /* 0x0000000407077c11 */ /* 0x000fe2000f8e18ff */
[----:B------:R-:W-:Y:S01]  /*1a50*/  UIADD3 UR5, UPT, UPT, UR5, -0x6, URZ ;  /* 0xfffffffa05057890 */ /* 0x000fe2000fffe0ff */
[----:B------:R-:W-:Y:S01]  /*1a60*/  LEA R9, R9, UR4, 0x3 ;  /* 0x0000000409097c11 */ /* 0x000fe2000f8e18ff */
[----:B------:R0:W-:Y:S01]  /*1a70*/  STS.64 [R5], R2 ;  /* 0x0000000205007388 */ /* 0x0001e20000000a00 */
[----:B------:R-:W-:Y:S02]  /*1a80*/  LEA R11, R11, UR4, 0x3 ;  /* 0x000000040b0b7c11 */ /* 0x000fe4000f8e18ff */
[----:B------:R-:W-:Y:S01]  /*1a90*/  LEA R55, R55, UR4, 0x3 ;  /* 0x0000000437377c11 */ /* 0x000fe2000f8e18ff */
[----:B------:R0:W-:Y:S01]  /*1aa0*/  STS.64 [R7], R12 ;  /* 0x0000000c07007388 */ /* 0x0001e20000000a00 */
[----:B------:R-:W-:-:S02]  /*1ab0*/  LEA R57, R62, UR4, 0x3 ;  /* 0x000000043e397c11 */ /* 0x000fc4000f8e18ff */
[----:B------:R-:W-:Y:S01]  /*1ac0*/  LEA R59, R64, UR4, 0x3 ;  /* 0x00000004403b7c11 */ /* 0x000fe2000f8e18ff */
[----:B------:R0:W-:Y:S01]  /*1ad0*/  STS.64 [R9], R14 ;  /* 0x0000000e09007388 */ /* 0x0001e20000000a00 */
[----:B------:R-:W-:Y:S02]  /*1ae0*/  LEA R61, R66, UR4, 0x3 ;  /* 0x00000004423d7c11 */ /* 0x000fe4000f8e18ff */
[----:B------:R-:W-:Y:S01]  /*1af0*/  LEA R63, R68, UR4, 0x3 ;  /* 0x00000004443f7c11 */ /* 0x000fe2000f8e18ff */
[----:B------:R0:W-:Y:S04]  /*1b00*/  STS.64 [R11], R16 ;  /* 0x000000100b007388 */ /* 0x0001e80000000a00 */
[----:B------:R0:W-:Y:S04]  /*1b10*/  STS.64 [R55], R18 ;  /* 0x0000001237007388 */ /* 0x0001e80000000a00 */
[----:B------:R0:W-:Y:S04]  /*1b20*/  STS.64 [R57], R20 ;  /* 0x0000001439007388 */ /* 0x0001e80000000a00 */
[----:B------:R0:W-:Y:S04]  /*1b30*/  STS.64 [R59], R22 ;  /* 0x000000163b007388 */ /* 0x0001e80000000a00 */
[----:B------:R0:W-:Y:S04]  /*1b40*/  STS.64 [R61], R24 ;  /* 0x000000183d007388 */ /* 0x0001e80000000a00 */
[----:B------:R0:W-:Y:S01]  /*1b50*/  STS.64 [R63], R26 ;  /* 0x0000001a3f007388 */ /* 0x0001e20000000a00 */
[----:B------:R-:W-:Y:S06]  /*1b60*/  BAR.SYNC.DEFER_BLOCKING 0x0 ;  /* 0x0000000000007b1d */ /* 0x000fec0000010000 */
[----:B------:R0:W1:Y:S04]  /*1b70*/  LDS.64 R2, [R51] ;  /* 0x0000000033027984 */ /* 0x0000680000000a00 */
[----:B------:R0:W3:Y:S04]  /*1b80*/  LDS.64 R12, [R51+0x8] ;  /* 0x00000800330c7984 */ /* 0x0000e80000000a00 */
[----:B------:R0:W4:Y:S04]  /*1b90*/  LDS.64 R14, [R51+0x10] ;  /* 0x00001000330e7984 */ /* 0x0001280000000a00 */
[----:B------:R0:W2:Y:S04]  /*1ba0*/  LDS.64 R16, [R51+0x18] ;  /* 0x0000180033107984 */ /* 0x0000a80000000a00 */
[----:B------:R0:W0:Y:S04]  /*1bb0*/  LDS.64 R18, [R51+0x20] ;  /* 0x0000200033127984 */ /* 0x0000280000000a00 */
[----:B------:R0:W0:Y:S04]  /*1bc0*/  LDS.64 R20, [R51+0x28] ;  /* 0x0000280033147984 */ /* 0x0000280000000a00 */
[----:B------:R0:W0:Y:S04]  /*1bd0*/  LDS.64 R22, [R51+0x30] ;  /* 0x0000300033167984 */ /* 0x0000280000000a00 */
[----:B------:R0:W0:Y:S04]  /*1be0*/  LDS.64 R24, [R51+0x38] ;  /* 0x0000380033187984 */ /* 0x0000280000000a00 */
[----:B------:R0:W0:Y:S01]  /*1bf0*/  LDS.64 R26, [R51+0x40] ;  /* 0x00004000331a7984 */ /* 0x0000220000000a00 */
[----:B------:R-:W-:Y:S06]  /*1c00*/  BAR.SYNC.DEFER_BLOCKING 0x0 ;  /* 0x0000000000007b1d */ /* 0x000fec0000010000 */
[----:B------:R0:W-:Y:S04]  /*1c10*/  STS.64 [R5], R28 ;  /* 0x0000001c05007388 */ /* 0x0001e80000000a00 */
[----:B------:R0:W-:Y:S04]  /*1c20*/  STS.64 [R7], R30 ;  /* 0x0000001e07007388 */ /* 0x0001e80000000a00 */
[----:B------:R0:W-:Y:S04]  /*1c30*/  STS.64 [R9], R32 ;  /* 0x0000002009007388 */ /* 0x0001e80000000a00 */
[----:B------:R0:W-:Y:S04]  /*1c40*/  STS.64 [R11], R34 ;  /* 0x000000220b007388 */ /* 0x0001e80000000a00 */
[----:B------:R0:W-:Y:S04]  /*1c50*/  STS.64 [R55], R36 ;  /* 0x0000002437007388 */ /* 0x0001e80000000a00 */
[----:B------:R0:W-:Y:S04]  /*1c60*/  STS.64 [R57], R38 ;  /* 0x0000002639007388 */ /* 0x0001e80000000a00 */
[----:B------:R0:W-:Y:S04]  /*1c70*/  STS.64 [R59], R40 ;  /* 0x000000283b007388 */ /* 0x0001e80000000a00 */
[----:B------:R0:W-:Y:S04]  /*1c80*/  STS.64 [R61], R42 ;  /* 0x0000002a3d007388 */ /* 0x0001e80000000a00 */
[----:B------:R0:W-:Y:S01]  /*1c90*/  STS.64 [R63], R44 ;  /* 0x0000002c3f007388 */ /* 0x0001e20000000a00 */
[----:B------:R-:W-:Y:S06]  /*1ca0*/  BAR.SYNC.DEFER_BLOCKING 0x0 ;  /* 0x0000000000007b1d */ /* 0x000fec0000010000 */
[----:B------:R0:W0:Y:S04]  /*1cb0*/  LDS.64 R28, [R51] ;  /* 0x00000000331c7984 */ /* 0x0000280000000a00 */
[----:B------:R0:W0:Y:S04]  /*1cc0*/  LDS.64 R30, [R51+0x8] ;  /* 0x00000800331e7984 */ /* 0x0000280000000a00 */
[----:B------:R0:W0:Y:S04]  /*1cd0*/  LDS.64 R32, [R51+0x10] ;  /* 0x0000100033207984 */ /* 0x0000280000000a00 */
[----:B------:R0:W0:Y:S04]  /*1ce0*/  LDS.64 R34, [R51+0x18] ;  /* 0x0000180033227984 */ /* 0x0000280000000a00 */
[----:B------:R0:W0:Y:S04]  /*1cf0*/  LDS.64 R36, [R51+0x20] ;  /* 0x0000200033247984 */ /* 0x0000280000000a00 */
[----:B------:R0:W0:Y:S04]  /*1d00*/  LDS.64 R38, [R51+0x28] ;  /* 0x0000280033267984 */ /* 0x0000280000000a00 */
[----:B------:R0:W0:Y:S04]  /*1d10*/  LDS.64 R40, [R51+0x30] ;  /* 0x0000300033287984 */ /* 0x0000280000000a00 */
[----:B------:R0:W0:Y:S04]  /*1d20*/  LDS.64 R42, [R51+0x38] ;  /* 0x00003800332a7984 */ /* 0x0000280000000a00 */
[----:B------:R0:W0:Y:S01]  /*1d30*/  LDS.64 R44, [R51+0x40] ;  /* 0x00004000332c7984 */ /* 0x0000220000000a00 */
[----:B------:R-:W-:Y:S06]  /*1d40*/  BAR.SYNC.DEFER_BLOCKING 0x0 ;  /* 0x0000000000007b1d */ /* 0x000fec0000010000 */
[----:B-1234-:R-:W-:Y:S05]  /*1d50*/  BRA `(.L_x_201) ;  /* 0xffffffe400f87947 */ /* 0x01efea000383ffff */
.L_x_200:
[----:B------:R-:W-:Y:S01]  /*1d60*/  LEA R49, R5, UR4, 0x3 ;  /* 0x0000000405317c11 */ /* 0x000fe2000f8e18ff */
[----:B------:R-:W0:Y:S01]  /*1d70*/  LDCU.64 UR6, c[0x0][0x3a0] ;  /* 0x00007400ff0677ac */ /* 0x000e220008000a00 */
[----:B------:R-:W-:Y:S01]  /*1d80*/  LEA R53, R7, UR4, 0x3 ;  /* 0x0000000407357c11 */ /* 0x000fe2000f8e18ff */
[----:B------:R-:W-:Y:S01]  /*1d90*/  IMAD R52, R0, -0x40, R51 ;  /* 0xffffffc000347824 */ /* 0x000fe200078e0233 */
[----:B------:R-:W-:Y:S01]  /*1da0*/  LEA R57, R9, UR4, 0x3 ;  /* 0x0000000409397c11 */ /* 0x000fe2000f8e18ff */
[----:B------:R-:W-:Y:S01]  /*1db0*/  STS.64 [R49], R2 ;  /* 0x0000000231007388 */ /* 0x000fe20000000a00 */
[----:B------:R-:W-:Y:S01]  /*1dc0*/  LEA R59, R11, UR4, 0x3 ;  /* 0x000000040b3b7c11 */ /* 0x000fe2000f8e18ff */
[----:B------:R-:W1:Y:S01]  /*1dd0*/  LDC.64 R50, c[0x0][0x398] ;  /* 0x0000e600ff327b82 */ /* 0x000e620000000a00 */
[----:B------:R-:W-:Y:S01]  /*1de0*/  LEA R55, R55, UR4, 0x3 ;  /* 0x0000000437377c11 */ /* 0x000fe2000f8e18ff */
[----:B------:R-:W-:Y:S01]  /*1df0*/  STS.64 [R53], R12 ;  /* 0x0000000c35007388 */ /* 0x000fe20000000a00 */
[----:B------:R-:W-:-:S02]  /*1e00*/  LEA R61, R62, UR4, 0x3 ;  /* 0x000000043e3d7c11 */ /* 0x000fc4000f8e18ff */
[----:B------:R-:W-:Y:S01]  /*1e10*/  LEA R63, R64, UR4, 0x3 ;  /* 0x00000004403f7c11 */ /* 0x000fe2000f8e18ff */
[----:B------:R-:W-:Y:S01]  /*1e20*/  STS.64 [R57], R14 ;  /* 0x0000000e39007388 */ /* 0x000fe20000000a00 */
[----:B------:R-:W-:Y:S02]  /*1e30*/  LEA R65, R66, UR4, 0x3 ;  /* 0x0000000442417c11 */ /* 0x000fe4000f8e18ff */
[----:B------:R-:W-:Y:S01]  /*1e40*/  LEA R67, R68, UR4, 0x3 ;  /* 0x0000000444437c11 */ /* 0x000fe2000f8e18ff */
[----:B------:R-:W-:Y:S01]  /*1e50*/  STS.64 [R59], R16 ;  /* 0x000000103b007388 */ /* 0x000fe20000000a00 */
[----:B0-----:R-:W-:-:S03]  /*1e60*/  MOV R4, UR7 ;  /* 0x0000000700047c02 */ /* 0x001fc60008000f00 */
[----:B------:R-:W-:Y:S01]  /*1e70*/  STS.64 [R55], R18 ;  /* 0x0000001237007388 */ /* 0x000fe20000000a00 */
[----:B------:R-:W-:-:S03]  /*1e80*/  ISETP.LT.U32.AND P2, PT, R0, UR6, PT ;  /* 0x0000000600007c0c */ /* 0x000fc6000bf41070 */
[----:B------:R-:W-:Y:S01]  /*1e90*/  STS.64 [R61], R20 ;  /* 0x000000143d007388 */ /* 0x000fe20000000a00 */
[----:B------:R-:W-:-:S03]  /*1ea0*/  ISETP.GT.U32.AND.EX P2, PT, R4, RZ, PT, P2 ;  /* 0x000000ff0400720c */ /* 0x000fc60003f44120 */
[----:B------:R0:W-:Y:S04]  /*1eb0*/  STS.64 [R63], R22 ;  /* 0x000000163f007388 */ /* 0x0001e80000000a00 */
[----:B------:R2:W-:Y:S04]  /*1ec0*/  STS.64 [R65], R24 ;  /* 0x0000001841007388 */ /* 0x0005e80000000a00 */
[----:B------:R3:W-:Y:S01]  /*1ed0*/  STS.64 [R67], R26 ;  /* 0x0000001a43007388 */ /* 0x0007e20000000a00 */
[----:B------:R-:W-:Y:S01]  /*1ee0*/  BAR.SYNC.DEFER_BLOCKING 0x0 ;  /* 0x0000000000007b1d */ /* 0x000fe20000010000 */
[----:B0-----:R-:W-:-:S02]  /*1ef0*/  VIADD R22, R0, 0x100 ;  /* 0x0000010000167836 */ /* 0x001fc40000000000 */
[C---:B------:R-:W-:Y:S02]  /*1f00*/  VIADD R23, R0.reuse, 0x200 ;  /* 0x0000020000177836 */ /* 0x040fe40000000000 */
[----:B--2---:R-:W-:Y:S01]  /*1f10*/  VIADD R24, R0, 0x300 ;  /* 0x0000030000187836 */ /* 0x004fe20000000000 */
[----:B------:R-:W-:Y:S02]  /*1f20*/  ISETP.LT.U32.AND P1, PT, R22, UR6, PT ;  /* 0x0000000616007c0c */ /* 0x000fe4000bf21070 */
[----:B---3--:R-:W-:Y:S02]  /*1f30*/  LOP3.LUT R26, R0, 0x400, RZ, 0xfc, !PT ;  /* 0x00000400001a7812 */ /* 0x008fe400078efcff */
[----:B------:R-:W-:Y:S02]  /*1f40*/  ISETP.LT.U32.AND P0, PT, R23, UR6, PT ;  /* 0x0000000617007c0c */ /* 0x000fe4000bf01070 */
[----:B------:R-:W-:Y:S02]  /*1f50*/  ISETP.LT.U32.AND P4, PT, R24, UR6, PT ;  /* 0x0000000618007c0c */ /* 0x000fe4000bf81070 */
[----:B------:R-:W-:Y:S01]  /*1f60*/  ISETP.LT.U32.AND P6, PT, R26, UR6, PT ;  /* 0x000000061a007c0c */ /* 0x000fe2000bfc1070 */
[----:B------:R-:W0:Y:S04]  /*1f70*/  LDS.64 R2, [R52] ;  /* 0x0000000034027984 */ /* 0x000e280000000a00 */
[----:B------:R-:W-:Y:S04]  /*1f80*/  LDS.64 R4, [R52+0x800] ;  /* 0x0008000034047984 */ /* 0x000fe80000000a00 */
[----:B------:R-:W-:Y:S04]  /*1f90*/  LDS.64 R6, [R52+0x1000] ;  /* 0x0010000034067984 */ /* 0x000fe80000000a00 */
[----:B------:R-:W-:Y:S04]  /*1fa0*/  LDS.64 R8, [R52+0x1800] ;  /* 0x0018000034087984 */ /* 0x000fe80000000a00 */
[----:B------:R-:W-:Y:S04]  /*1fb0*/  LDS.64 R10, [R52+0x2000] ;  /* 0x00200000340a7984 */ /* 0x000fe80000000a00 */
[----:B------:R-:W-:Y:S04]  /*1fc0*/  LDS.64 R12, [R52+0x2800] ;  /* 0x00280000340c7984 */ /* 0x000fe80000000a00 */
[----:B------:R-:W-:Y:S04]  /*1fd0*/  LDS.64 R14, [R52+0x3000] ;  /* 0x00300000340e7984 */ /* 0x000fe80000000a00 */
[----:B------:R-:W-:Y:S04]  /*1fe0*/  LDS.64 R16, [R52+0x3800] ;  /* 0x0038000034107984 */ /* 0x000fe80000000a00 */
[----:B------:R-:W-:Y:S01]  /*1ff0*/  LDS.64 R18, [R52+0x4000] ;  /* 0x0040000034127984 */ /* 0x000fe20000000a00 */
[----:B------:R-:W-:Y:S06]  /*2000*/  BAR.SYNC.DEFER_BLOCKING 0x0 ;  /* 0x0000000000007b1d */ /* 0x000fec0000010000 */
[----:B------:R2:W-:Y:S04]  /*2010*/  STS.64 [R49], R28 ;  /* 0x0000001c31007388 */ /* 0x0005e80000000a00 */
[----:B------:R-:W-:Y:S04]  /*2020*/  STS.64 [R53], R30 ;  /* 0x0000001e35007388 */ /* 0x000fe80000000a00 */
[----:B------:R-:W-:Y:S04]  /*2030*/  STS.64 [R57], R32 ;  /* 0x0000002039007388 */ /* 0x000fe80000000a00 */
[----:B------:R-:W-:Y:S01]  /*2040*/  STS.64 [R59], R34 ;  /* 0x000000223b007388 */ /* 0x000fe20000000a00 */
[----:B--2---:R-:W2:Y:S01]  /*2050*/  LDC.64 R48, c[0x0][0x388] ;  /* 0x0000e200ff307b82 */ /* 0x004ea20000000a00 */
[----:B------:R-:W-:-:S02]  /*2060*/  IMAD.U32 R28, RZ, RZ, UR7 ;  /* 0x00000007ff1c7e24 */ /* 0x000fc4000f8e00ff */
[----:B------:R1:W-:Y:S03]  /*2070*/  STS.64 [R55], R36 ;  /* 0x0000002437007388 */ /* 0x0003e60000000a00 */
[----:B------:R-:W-:Y:S01]  /*2080*/  ISETP.GT.U32.AND.EX P1, PT, R28, RZ, PT, P1 ;  /* 0x000000ff1c00720c */ /* 0x000fe20003f24110 */
[----:B------:R3:W-:Y:S04]  /*2090*/  STS.64 [R61], R38 ;  /* 0x000000263d007388 */ /* 0x0007e80000000a00 */
[----:B------:R-:W-:Y:S04]  /*20a0*/  STS.64 [R63], R40 ;  /* 0x000000283f007388 */ /* 0x000fe80000000a00 */
[----:B------:R-:W-:Y:S01]  /*20b0*/  STS.64 [R65], R42 ;  /* 0x0000002a41007388 */ /* 0x000fe20000000a00 */
[----:B-1----:R-:W-:-:S03]  /*20c0*/  IMAD.WIDE.U32 R36, R0, 0x8, R50 ;  /* 0x0000000800247825 */ /* 0x002fc600078e0032 */
[----:B------:R-:W-:Y:S01]  /*20d0*/  STS.64 [R67], R44 ;  /* 0x0000002c43007388 */ /* 0x000fe20000000a00 */
[C---:B---3--:R-:W-:Y:S02]  /*20e0*/  VIADD R38, R0.reuse, 0x500 ;  /* 0x0000050000267836 */ /* 0x048fe40000000000 */
[C---:B------:R-:W-:Y:S01]  /*20f0*/  VIADD R39, R0.reuse, 0x600 ;  /* 0x0000060000277836 */ /* 0x040fe20000000000 */
[----:B------:R-:W-:Y:S01]  /*2100*/  BAR.SYNC.DEFER_BLOCKING 0x0 ;  /* 0x0000000000007b1d */ /* 0x000fe20000010000 */
[----:B--2---:R-:W-:Y:S01]  /*2110*/  IMAD.WIDE.U32 R34, R0, 0x8, R48 ;  /* 0x0000000800227825 */ /* 0x004fe200078e0030 */
[----:B------:R-:W-:Y:S02]  /*2120*/  ISETP.LT.U32.AND P5, PT, R38, UR6, PT ;  /* 0x0000000626007c0c */ /* 0x000fe4000bfa1070 */
[----:B------:R-:W-:Y:S01]  /*2130*/  ISETP.LT.U32.AND P3, PT, R39, UR6, PT ;  /* 0x0000000627007c0c */ /* 0x000fe2000bf61070 */
[C---:B------:R-:W-:Y:S01]  /*2140*/  VIADD R38, R0.reuse, 0x700 ;  /* 0x0000070000267836 */ /* 0x040fe20000000000 */
[----:B------:R-:W-:Y:S01]  /*2150*/  LOP3.LUT R0, R0, 0x800, RZ, 0xfc, !PT ;  /* 0x0000080000007812 */ /* 0x000fe200078efcff */
[----:B------:R-:W1:Y:S04]  /*2160*/  @P2 LDS.64 R46, [R52] ;  /* 0x00000000342e2984 */ /* 0x000e680000000a00 */
[----:B------:R-:W2:Y:S04]  /*2170*/  LDS.64 R20, [R52+0x800] ;  /* 0x0008000034147984 */ /* 0x000ea80000000a00 */
[----:B------:R-:W3:Y:S04]  /*2180*/  LDS.64 R22, [R52+0x1000] ;  /* 0x0010000034167984 */ /* 0x000ee80000000a00 */
[----:B------:R-:W4:Y:S04]  /*2190*/  LDS.64 R24, [R52+0x1800] ;  /* 0x0018000034187984 */ /* 0x000f280000000a00 */
[----:B------:R-:W5:Y:S04]  /*21a0*/  LDS.64 R26, [R52+0x2000] ;  /* 0x00200000341a7984 */ /* 0x000f680000000a00 */
[----:B------:R-:W5:Y:S04]  /*21b0*/  LDS.64 R28, [R52+0x2800] ;  /* 0x00280000341c7984 */ /* 0x000f680000000a00 */
[----:B------:R-:W5:Y:S04]  /*21c0*/  LDS.64 R30, [R52+0x3000] ;  /* 0x00300000341e7984 */ /* 0x000f680000000a00 */
[----:B------:R-:W5:Y:S04]  /*21d0*/  LDS.64 R32, [R52+0x3800] ;  /* 0x0038000034207984 */ /* 0x000f680000000a00 */
[----:B0-----:R0:W-:Y:S04]  /*21e0*/  @P2 STG.E.64 desc[UR10][R34.64], R2 ;  /* 0x0000000222002986 */ /* 0x0011e8000c101b0a */
[----:B-1----:R1:W-:Y:S01]  /*21f0*/  @P2 STG.E.64 desc[UR10][R36.64], R46 ;  /* 0x0000002e24002986 */ /* 0x0023e2000c101b0a */
[----:B------:R-:W-:Y:S01]  /*2200*/  ISETP.LT.U32.AND P2, PT, R38, UR6, PT ;  /* 0x0000000626007c0c */ /* 0x000fe2000bf41070 */
[----:B------:R-:W-:-:S02]  /*2210*/  IMAD.U32 R38, RZ, RZ, UR7 ;  /* 0x00000007ff267e24 */ /* 0x000fc4000f8e00ff */
[----:B------:R1:W-:Y:S01]  /*2220*/  @P1 STG.E.64 desc[UR10][R34.64+0x800], R4 ;  /* 0x0008000422001986 */ /* 0x0003e2000c101b0a */
[----:B0-----:R-:W-:Y:S02]  /*2230*/  IMAD.U32 R2, RZ, RZ, UR7 ;  /* 0x00000007ff027e24 */ /* 0x001fe4000f8e00ff */
[----:B------:R-:W-:Y:S01]  /*2240*/  ISETP.GT.U32.AND.EX P0, PT, R38, RZ, PT, P0 ;  /* 0x000000ff2600720c */ /* 0x000fe20003f04100 */
[----:B--2---:R1:W-:Y:S01]  /*2250*/  @P1 STG.E.64 desc[UR10][R36.64+0x800], R20 ;  /* 0x0008001424001986 */ /* 0x0043e2000c101b0a */
[----:B------:R-:W-:Y:S01]  /*2260*/  ISETP.LT.U32.AND P1, PT, R0, UR6, PT ;  /* 0x0000000600007c0c */ /* 0x000fe2000bf21070 */
[----:B------:R-:W-:Y:S01]  /*2270*/  IMAD.U32 R0, RZ, RZ, UR7 ;  /* 0x00000007ff007e24 */ /* 0x000fe2000f8e00ff */
[----:B------:R-:W-:Y:S02]  /*2280*/  ISETP.GT.U32.AND.EX P6, PT, R38, RZ, PT, P6 ;  /* 0x000000ff2600720c */ /* 0x000fe40003fc4160 */
[----:B------:R-:W-:Y:S02]  /*2290*/  ISETP.GT.U32.AND.EX P5, PT, R2, RZ, PT, P5 ;  /* 0x000000ff0200720c */ /* 0x000fe40003fa4150 */
[----:B------:R-:W-:-:S02]  /*22a0*/  ISETP.GT.U32.AND.EX P4, PT, R0, RZ, PT, P4 ;  /* 0x000000ff0000720c */ /* 0x000fc40003f84140 */
[----:B------:R-:W-:Y:S02]  /*22b0*/  ISETP.GT.U32.AND.EX P3, PT, R0, RZ, PT, P3 ;  /* 0x000000ff0000720c */ /* 0x000fe40003f64130 */
[----:B------:R-:W-:Y:S01]  /*22c0*/  ISETP.GT.U32.AND.EX P2, PT, R2, RZ, PT, P2 ;  /* 0x000000ff0200720c */ /* 0x000fe20003f44120 */
[----:B------:R1:W-:Y:S01]  /*22d0*/  @P0 STG.E.64 desc[UR10][R34.64+0x1000], R6 ;  /* 0x0010000622000986 */ /* 0x0003e2000c101b0a */
[----:B------:R-:W-:-:S03]  /*22e0*/  ISETP.GT.U32.AND.EX P1, PT, R0, RZ, PT, P1 ;  /* 0x000000ff0000720c */ /* 0x000fc60003f24110 */
[----:B---3--:R1:W-:Y:S04]  /*22f0*/  @P0 STG.E.64 desc[UR10][R36.64+0x1000], R22 ;  /* 0x0010001624000986 */ /* 0x0083e8000c101b0a */
[----:B------:R1:W-:Y:S04]  /*2300*/  @P4 STG.E.64 desc[UR10][R34.64+0x1800], R8 ;  /* 0x0018000822004986 */ /* 0x0003e8000c101b0a */
[----:B----4-:R1:W-:Y:S04]  /*2310*/  @P4 STG.E.64 desc[UR10][R36.64+0x1800], R24 ;  /* 0x0018001824004986 */ /* 0x0103e8000c101b0a */
[----:B------:R1:W-:Y:S04]  /*2320*/  @P6 STG.E.64 desc[UR10][R34.64+0x2000], R10 ;  /* 0x0020000a22006986 */ /* 0x0003e8000c101b0a */
[----:B-----5:R1:W-:Y:S04]  /*2330*/  @P6 STG.E.64 desc[UR10][R36.64+0x2000], R26 ;  /* 0x0020001a24006986 */ /* 0x0203e8000c101b0a */
[----:B------:R1:W-:Y:S04]  /*2340*/  @P5 STG.E.64 desc[UR10][R34.64+0x2800], R12 ;  /* 0x0028000c22005986 */ /* 0x0003e8000c101b0a */
[----:B------:R1:W-:Y:S04]  /*2350*/  @P5 STG.E.64 desc[UR10][R36.64+0x2800], R28 ;  /* 0x0028001c24005986 */ /* 0x0003e8000c101b0a */
[----:B------:R1:W-:Y:S04]  /*2360*/  @P3 STG.E.64 desc[UR10][R34.64+0x3000], R14 ;  /* 0x0030000e22003986 */ /* 0x0003e8000c101b0a */
[----:B------:R1:W-:Y:S04]  /*2370*/  @P3 STG.E.64 desc[UR10][R36.64+0x3000], R30 ;  /* 0x0030001e24003986 */ /* 0x0003e8000c101b0a */
[----:B------:R1:W-:Y:S04]  /*2380*/  @P2 STG.E.64 desc[UR10][R34.64+0x3800], R16 ;  /* 0x0038001022002986 */ /* 0x0003e8000c101b0a */
[----:B------:R1:W-:Y:S01]  /*2390*/  @P2 STG.E.64 desc[UR10][R36.64+0x3800], R32 ;  /* 0x0038002024002986 */ /* 0x0003e2000c101b0a */
[----:B------:R-:W-:Y:S05]  /*23a0*/  @!P1 EXIT ;  /* 0x000000000000994d */ /* 0x000fea0003800000 */
[----:B------:R-:W0:Y:S04]  /*23b0*/  LDS.64 R2, [R52+0x4000] ;  /* 0x0040000034027984 */ /* 0x000e280000000a00 */
[----:B------:R-:W-:Y:S04]  /*23c0*/  STG.E.64 desc[UR10][R34.64+0x4000], R18 ;  /* 0x0040001222007986 */ /* 0x000fe8000c101b0a */
[----:B0-----:R-:W-:Y:S01]  /*23d0*/  STG.E.64 desc[UR10][R36.64+0x4000], R2 ;  /* 0x0040000224007986 */ /* 0x001fe2000c101b0a */
[----:B------:R-:W-:Y:S05]  /*23e0*/  EXIT ;  /* 0x000000000000794d */ /* 0x000fea0003800000 */
.L_x_202:
        /* <DEDUP_REMOVED lines=9> */
.L_x_1661:


//--------------------- .text._ZN3cub18CUB_300001_SM_10006detail10radix_sort29DeviceRadixSortOnesweepKernelINS1_5radix10policy_hubIm7double2yE10Policy1000ELNS0_9SortOrderE0EmS6_yiiNS1_21identity_decomposer_tEEEvPT5_SC_PT3_PKSD_PT1_PKSH_PT2_PKSL_T4_iiT6_ --------------------------
	.section	.text._ZN3cub18CUB_300001_SM_10006detail10radix_sort29DeviceRadixSortOnesweepKernelINS1_5radix10policy_hubIm7double2yE10Policy1000ELNS0_9SortOrderE0EmS6_yiiNS1_21identity_decomposer_tEEEvPT5_SC_PT3_PKSD_PT1_PKSH_PT2_PKSL_T4_iiT6_,"ax",@progbits
	.align	128
        .global         _ZN3cub18CUB_300001_SM_10006detail10radix_sort29DeviceRadixSortOnesweepKernelINS1_5radix10policy_hubIm7double2yE10Policy1000ELNS0_9SortOrderE0EmS6_yiiNS1_21identity_decomposer_tEEEvPT5_SC_PT3_PKSD_PT1_PKSH_PT2_PKSL_T4_iiT6_
        .type           _ZN3cub18CUB_300001_SM_10006detail10radix_sort29DeviceRadixSortOnesweepKernelINS1_5radix10policy_hubIm7double2yE10Policy1000ELNS0_9SortOrderE0EmS6_yiiNS1_21identity_decomposer_tEEEvPT5_SC_PT3_PKSD_PT1_PKSH_PT2_PKSL_T4_iiT6_,@function
        .size           _ZN3cub18CUB_300001_SM_10006detail10radix_sort29DeviceRadixSortOnesweepKernelINS1_5radix10policy_hubIm7double2yE10Policy1000ELNS0_9SortOrderE0EmS6_yiiNS1_21identity_decomposer_tEEEvPT5_SC_PT3_PKSD_PT1_PKSH_PT2_PKSL_T4_iiT6_,(.L_x_1662 - _ZN3cub18CUB_300001_SM_10006detail10radix_sort29DeviceRadixSortOnesweepKernelINS1_5radix10policy_hubIm7double2yE10Policy1000ELNS0_9SortOrderE0EmS6_yiiNS1_21identity_decomposer_tEEEvPT5_SC_PT3_PKSD_PT1_PKSH_PT2_PKSL_T4_iiT6_)
        .other          _ZN3cub18CUB_300001_SM_10006detail10radix_sort29DeviceRadixSortOnesweepKernelINS1_5radix10policy_hubIm7double2yE10Policy1000ELNS0_9SortOrderE0EmS6_yiiNS1_21identity_decomposer_tEEEvPT5_SC_PT3_PKSD_PT1_PKSH_PT2_PKSL_T4_iiT6_,@"STO_CUDA_ENTRY STV_DEFAULT"
_ZN3cub18CUB_300001_SM_10006detail10radix_sort29DeviceRadixSortOnesweepKernelINS1_5radix10policy_hubIm7double2yE10Policy1000ELNS0_9SortOrderE0EmS6_yiiNS1_21identity_decomposer_tEEEvPT5_SC_PT3_PKSD_PT1_PKSH_PT2_PKSL_T4_iiT6_:
.text._ZN3cub18CUB_300001_SM_10006detail10radix_sort29DeviceRadixSortOnesweepKernelINS1_5radix10policy_hubIm7double2yE10Policy1000ELNS0_9SortOrderE0EmS6_yiiNS1_21identity_decomposer_tEEEvPT5_SC_PT3_PKSD_PT1_PKSH_PT2_PKSL_T4_iiT6_:
        /* <DEDUP_REMOVED lines=16> */
.L_x_204:
[----:B------:R-:W-:Y:S05]  /*0100*/  BSYNC.RECONVERGENT B0 ;  /* 0x0000000000007941 */ /* 0x000fea0003800200 */
.L_x_203:
        /* <DEDUP_REMOVED lines=23> */
[----:B------:R0:W5:Y:S01]  /*0280*/  LDG.E.64 R6, desc[UR8][R16.64+0x500] ;  /* 0x0005000810067981 */ /* 0x000162000c1e1b00 */
[----:B------:R-:W-:Y:S05]  /*0290*/  BRA `(.L_x_206) ;  /* 0x0000000000987947 */ /* 0x000fea0003800000 */
.L_x_205:
[C---:B------:R-:W-:Y:S01]  /*02a0*/  LOP3.LUT R28, R5.reuse, 0x1f, RZ, 0xc0, !PT ;  /* 0x0000001f051c7812 */ /* 0x040fe200078ec0ff */
[----:B------:R-:W0:Y:S01]  /*02b0*/  LDCU.64 UR6, c[0x0][0x3a8] ;  /* 0x00007500ff0677ac */ /* 0x000e220008000a00 */
[----:B------:R-:W-:Y:S01]  /*02c0*/  LOP3.LUT R3, R5, 0x3e0, RZ, 0xc0, !PT ;  /* 0x000003e005037812 */ /* 0x000fe200078ec0ff */
[----:B------:R-:W-:Y:S01]  /*02d0*/  IMAD.MOV.U32 R18, RZ, RZ, -0x1 ;  /* 0xffffffffff127424 */ /* 0x000fe200078e00ff */
[----:B------:R-:W-:Y:S01]  /*02e0*/  IADD3 R7, PT, PT, -R27, UR4, RZ ;  /* 0x000000041b077c10 */ /* 0x000fe2000fffe1ff */
[----:B------:R-:W-:Y:S02]  /*02f0*/  IMAD.MOV.U32 R19, RZ, RZ, -0x1 ;  /* 0xffffffffff137424 */ /* 0x000fe400078e00ff */
[----:B------:R-:W-:Y:S02]  /*0300*/  IMAD R28, R3, 0x6, R28 ;  /* 0x00000006031c7824 */ /* 0x000fe400078e021c */
[----:B------:R-:W-:Y:S02]  /*0310*/  IMAD.MOV.U32 R14, RZ, RZ, -0x1 ;  /* 0xffffffffff0e7424 */ /* 0x000fe400078e00ff */
        /* <DEDUP_REMOVED lines=10> */
[----:B------:R-:W-:Y:S01]  /*03c0*/  IMAD.X R20, RZ, RZ, R20, P3 ;  /* 0x000000ffff147224 */ /* 0x000fe200018e0614 */
[-C--:B------:R-:W-:Y:S01]  /*03d0*/  ISETP.GE.AND P3, PT, R6, R7.reuse, PT ;  /* 0x000000070600720c */ /* 0x080fe20003f66270 */
[----:B------:R-:W-:Y:S01]  /*03e0*/  IMAD.MOV.U32 R15, RZ, RZ, -0x1 ;  /* 0xffffffffff0f7424 */ /* 0x000fe200078e00ff */
[----:B------:R-:W-:Y:S01]  /*03f0*/  ISETP.GE.AND P4, PT, R8, R7, PT ;  /* 0x000000070800720c */ /* 0x000fe20003f86270 */
[----:B------:R-:W-:Y:S01]  /*0400*/  IMAD.MOV.U32 R12, RZ, RZ, -0x1 ;  /* 0xffffffffff0c7424 */ /* 0x000fe200078e00ff */
[----:B0-----:R-:W-:Y:S01]  /*0410*/  LEA R16, P6, R3, UR6, 0x3 ;  /* 0x0000000603107c11 */ /* 0x001fe2000f8c18ff */
[----:B------:R-:W-:-:S02]  /*0420*/  IMAD.MOV.U32 R13, RZ, RZ, -0x1 ;  /* 0xffffffffff0d7424 */ /* 0x000fc400078e00ff */
[----:B------:R-:W-:Y:S01]  /*0430*/  IMAD.MOV.U32 R10, RZ, RZ, -0x1 ;  /* 0xffffffffff0a7424 */ /* 0x000fe200078e00ff */
[----:B------:R-:W-:Y:S01]  /*0440*/  LEA.HI.X R17, R3, UR7, R20, 0x3, P6 ;  /* 0x0000000703117c11 */ /* 0x000fe2000b0f1c14 */
[----:B------:R-:W-:Y:S02]  /*0450*/  IMAD.MOV.U32 R11, RZ, RZ, -0x1 ;  /* 0xffffffffff0b7424 */ /* 0x000fe400078e00ff */
[----:B------:R-:W-:Y:S02]  /*0460*/  IMAD.MOV.U32 R8, RZ, RZ, -0x1 ;  /* 0xffffffffff087424 */ /* 0x000fe400078e00ff */
[----:B------:R-:W-:Y:S01]  /*0470*/  IMAD.MOV.U32 R9, RZ, RZ, -0x1 ;  /* 0xffffffffff097424 */ /* 0x000fe200078e00ff */
[----:B------:R1:W5:Y:S01]  /*0480*/  @!P0 LDG.E.64 R18, desc[UR8][R16.64] ;  /* 0x0000000810128981 */ /* 0x000362000c1e1b00 */
[----:B------:R-:W-:Y:S02]  /*0490*/  IMAD.MOV.U32 R6, RZ, RZ, -0x1 ;  /* 0xffffffffff067424 */ /* 0x000fe400078e00ff */
[----:B------:R-:W-:Y:S01]  /*04a0*/  IMAD.MOV.U32 R7, RZ, RZ, -0x1 ;  /* 0xffffffffff077424 */ /* 0x000fe200078e00ff */
[----:B------:R1:W5:Y:S04]  /*04b0*/  @!P1 LDG.E.64 R14, desc[UR8][R16.64+0x100] ;  /* 0x00010008100e9981 */ /* 0x000368000c1e1b00 */
[----:B------:R1:W5:Y:S04]  /*04c0*/  @!P2 LDG.E.64 R12, desc[UR8][R16.64+0x200] ;  /* 0x00020008100ca981 */ /* 0x000368000c1e1b00 */
[----:B------:R1:W5:Y:S04]  /*04d0*/  @!P3 LDG.E.64 R10, desc[UR8][R16.64+0x300] ;  /* 0x00030008100ab981 */ /* 0x000368000c1e1b00 */
[----:B------:R1:W5:Y:S04]  /*04e0*/  @!P4 LDG.E.64 R8, desc[UR8][R16.64+0x400] ;  /* 0x000400081008c981 */ /* 0x000368000c1e1b00 */
[----:B------:R1:W5:Y:S02]  /*04f0*/  @!P5 LDG.E.64 R6, desc[UR8][R16.64+0x500] ;  /* 0x000500081006d981 */ /* 0x000364000c1e1b00 */
.L_x_206:
[----:B01----:R-:W-:Y:S01]  /*0500*/  VIMNMX R17, PT, PT, R24, 0xe0, !PT ;  /* 0x000000e018117848 */ /* 0x003fe20007fe0100 */
[----:B------:R-:W0:Y:S01]  /*0510*/  LDCU UR4, c[0x0][0x3c8] ;  /* 0x00007900ff0477ac */ /* 0x000e220008000800 */
[----:B------:R-:W-:Y:S01]  /*0520*/  BSSY.RECONVERGENT B0, `(.L_x_207) ;  /* 0x0000025000007945 */ /* 0x000fe20003800200 */
[----:B------:R-:W-:Y:S01]  /*0530*/  IMAD.SHL.U32 R2, R2, 0x400, RZ ;  /* 0x0000040002027824 */ /* 0x000fe200078e00ff */
[--C-:B------:R-:W-:Y:S01]  /*0540*/  IADD3 R17, PT, PT, R17, 0x1f, -R24.reuse ;  /* 0x0000001f11117810 */ /* 0x100fe20007ffe818 */
[----:B------:R-:W-:Y:S01]  /*0550*/  UMOV UR5, 0xffffffff ;  /* 0xffffffff00057882 */ /* 0x000fe20000000000 */
[----:B------:R-:W-:Y:S02]  /*0560*/  IMAD.MOV.U32 R26, RZ, RZ, R24 ;  /* 0x000000ffff1a7224 */ /* 0x000fe400078e0018 */
[C---:B------:R-:W-:Y:S02]  /*0570*/  ISETP.GE.U32.AND P0, PT, R17.reuse, 0x1e0, PT ;  /* 0x000001e01100780c */ /* 0x040fe40003f06070 */
[----:B------:R-:W-:-:S04]  /*0580*/  LEA.HI R16, R17, 0x1, RZ, 0x1b ;  /* 0x0000000111107811 */ /* 0x000fc800078fd8ff */
[----:B------:R-:W-:-:S04]  /*0590*/  LOP3.LUT R21, R16, 0xf, RZ, 0xc0, !PT ;  /* 0x0000000f10157812 */ /* 0x000fc800078ec0ff */
[----:B------:R-:W-:Y:S01]  /*05a0*/  ISETP.NE.AND P1, PT, R21, RZ, PT ;  /* 0x000000ff1500720c */ /* 0x000fe20003f25270 */
[----:B0-----:R-:W-:Y:S02]  /*05b0*/  USHF.L.U32 UR4, UR5, UR4, URZ ;  /* 0x0000000405047299 */ /* 0x001fe400080006ff */
[----:B------:R-:W-:Y:S10]  /*05c0*/  @!P0 BRA `(.L_x_208) ;  /* 0x0000000000688947 */ /* 0x000ff40003800000 */
[----:B------:R-:W-:Y:S01]  /*05d0*/  IMAD R30, R24, 0x4, R2 ;  /* 0x00000004181e7824 */ /* 0x000fe200078e0202 */
[----:B------:R-:W-:Y:S01]  /*05e0*/  LOP3.LUT R17, R16, 0xffffff0, RZ, 0xc0, !PT ;  /* 0x0ffffff010117812 */ /* 0x000fe200078ec0ff */
[----:B------:R-:W-:-:S03]  /*05f0*/  IMAD.MOV.U32 R26, RZ, RZ, R24 ;  /* 0x000000ffff1a7224 */ /* 0x000fc600078e0018 */
[----:B------:R-:W-:Y:S01]  /*0600*/  IADD3 R30, PT, PT, R30, 0x400, R25 ;  /* 0x000004001e1e7810 */ /* 0x000fe20007ffe019 */
[----:B------:R-:W-:-:S07]  /*0610*/  IMAD.MOV R17, RZ, RZ, -R17 ;  /* 0x000000ffff117224 */ /* 0x000fce00078e0a11 */
.L_x_209:
        /* <DEDUP_REMOVED lines=21> */
.L_x_208:
[----:B------:R-:W-:Y:S05]  /*0770*/  BSYNC.RECONVERGENT B0 ;  /* 0x0000000000007941 */ /* 0x000fea0003800200 */
.L_x_207:
        /* <DEDUP_REMOVED lines=18> */
.L_x_213:
[----:B------:R-:W-:Y:S05]  /*08a0*/  BSYNC.RECONVERGENT B1 ;  /* 0x0000000000017941 */ /* 0x000fea0003800200 */
.L_x_212:
        /* <DEDUP_REMOVED lines=11> */
[----:B------:R-:W-:Y:S02]  /*0960*/  IMAD R2, R26, 0x4, R2 ;  /* 0x000000041a027824 */ /* 0x000fe400078e0202 */
[----:B------:R-:W-:Y:S02]  /*0970*/  IMAD.MOV R16, RZ, RZ, -R16 ;  /* 0x000000ffff107224 */ /* 0x000fe400078e0a10 */
[----:B------:R-:W-:-:S07]  /*0980*/  IMAD.IADD R2, R25, 0x1, R2 ;  /* 0x0000000119027824 */ /* 0x000fce00078e0202 */
.L_x_214:
[----:B------:R-:W-:Y:S01]  /*0990*/  VIADD R16, R16, 0x1 ;  /* 0x0000000110107836 */ /* 0x000fe20000000000 */
[----:B------:R0:W-:Y:S04]  /*09a0*/  STS [R2], RZ ;  /* 0x000000ff02007388 */ /* 0x0001e80000000800 */
[----:B------:R-:W-:Y:S01]  /*09b0*/  ISETP.NE.AND P0, PT, R16, RZ, PT ;  /* 0x000000ff1000720c */ /* 0x000fe20003f05270 */
[----:B0-----:R-:W-:-:S12]  /*09c0*/  VIADD R2, R2, 0x80 ;  /* 0x0000008002027836 */ /* 0x001fd80000000000 */
[----:B------:R-:W-:Y:S05]  /*09d0*/  @P0 BRA `(.L_x_214) ;  /* 0xfffffffc00ec0947 */ /* 0x000fea000383ffff */
.L_x_211:
[----:B------:R-:W-:Y:S05]  /*09e0*/  BSYNC.RECONVERGENT B0 ;  /* 0x0000000000007941 */ /* 0x000fea0003800200 */
.L_x_210:
[----:B------:R-:W2:Y:S01]  /*09f0*/  LDCU UR5, c[0x0][0x3c4] ;  /* 0x00007880ff0577ac */ /* 0x000ea20008000800 */
[----:B01----:R-:W0:Y:S01]  /*0a00*/  LDC.64 R16, c[0x0][0x380] ;  /* 0x0000e000ff107b82 */ /* 0x003e220000000a00 */
[C---:B------:R-:W-:Y:S01]  /*0a10*/  ISETP.GT.U32.AND P2, PT, R5.reuse, 0xff, PT ;  /* 0x000000ff0500780c */ /* 0x040fe20003f44070 */
[----:B------:R-:W-:Y:S01]  /*0a20*/  BSSY.RECONVERGENT B0, `(.L_x_215) ;  /* 0x0000042000007945 */ /* 0x000fe20003800200 */
[----:B------:R-:W-:Y:S02]  /*0a30*/  IMAD R40, R5, 0x4, R25 ;  /* 0x0000000405287824 */ /* 0x000fe400078e0219 */
[----:B------:R-:W-:Y:S01]  /*0a40*/  IMAD.MOV.U32 R23, RZ, RZ, RZ ;  /* 0x000000ffff177224 */ /* 0x000fe200078e00ff */
[----:B------:R-:W-:Y:S02]  /*0a50*/  P2R R49, PR, RZ, 0x4 ;  /* 0x00000004ff317803 */ /* 0x000fe40000000000 */
[----:B--2--5:R-:W-:Y:S02]  /*0a60*/  SHF.R.U64 R29, R18, UR5, R19 ;  /* 0x00000005121d7c19 */ /* 0x024fe40008001213 */
[----:B------:R-:W-:-:S02]  /*0a70*/  SHF.R.U64 R38, R14, UR5, R15 ;  /* 0x000000050e267c19 */ /* 0x000fc4000800120f */
[----:B------:R-:W-:Y:S02]  /*0a80*/  SHF.R.U64 R36, R12, UR5, R13 ;  /* 0x000000050c247c19 */ /* 0x000fe4000800120d */
[----:B------:R-:W-:Y:S02]  /*0a90*/  SHF.R.U64 R34, R10, UR5, R11 ;  /* 0x000000050a227c19 */ /* 0x000fe4000800120b */
[----:B------:R-:W-:Y:S02]  /*0aa0*/  SHF.R.U64 R26, R8, UR5, R9 ;  /* 0x00000005081a7c19 */ /* 0x000fe40008001209 */
[----:B------:R-:W-:Y:S02]  /*0ab0*/  LOP3.LUT R29, R29, UR4, RZ, 0x30, !PT ;  /* 0x000000041d1d7c12 */ /* 0x000fe4000f8e30ff */
[----:B------:R-:W-:Y:S02]  /*0ac0*/  SHF.R.U64 R30, R6, UR5, R7 ;  /* 0x00000005061e7c19 */ /* 0x000fe40008001207 */
[----:B------:R-:W-:Y:S01]  /*0ad0*/  LOP3.LUT R38, R38, UR4, RZ, 0x30, !PT ;  /* 0x0000000426267c12 */ /* 0x000fe2000f8e30ff */
[--C-:B------:R-:W-:Y:S01]  /*0ae0*/  IMAD R39, R29, 0x4, R33.reuse ;  /* 0x000000041d277824 */ /* 0x100fe200078e0221 */
[----:B------:R-:W-:Y:S01]  /*0af0*/  LOP3.LUT R36, R36, UR4, RZ, 0x30, !PT ;  /* 0x0000000424247c12 */ /* 0x000fe2000f8e30ff */
[----:B------:R-:W-:Y:S01]  /*0b00*/  NOP ;  /* 0x0000000000007918 */ /* 0x000fe20000000000 */
[----:B------:R-:W-:Y:S01]  /*0b10*/  LOP3.LUT R34, R34, UR4, RZ, 0x30, !PT ;  /* 0x0000000422227c12 */ /* 0x000fe2000f8e30ff */
[--C-:B------:R-:W-:Y:S01]  /*0b20*/  IMAD R37, R38, 0x4, R33.reuse ;  /* 0x0000000426257824 */ /* 0x100fe200078e0221 */
[----:B------:R-:W-:Y:S01]  /*0b30*/  LOP3.LUT R26, R26, UR4, RZ, 0x30, !PT ;  /* 0x000000041a1a7c12 */ /* 0x000fe2000f8e30ff */
[--C-:B------:R-:W-:Y:S01]  /*0b40*/  IMAD R35, R36, 0x4, R33.reuse ;  /* 0x0000000424237824 */ /* 0x100fe200078e0221 */
[----:B------:R-:W-:Y:S01]  /*0b50*/  LOP3.LUT R30, R30, UR4, RZ, 0x30, !PT ;  /* 0x000000041e1e7c12 */ /* 0x000fe2000f8e30ff */
[--C-:B------:R-:W-:Y:S01]  /*0b60*/  IMAD R31, R34, 0x4, R33.reuse ;  /* 0x00000004221f7824 */ /* 0x100fe200078e0221 */
[----:B------:R1:W-:Y:S01]  /*0b70*/  ATOMS.POPC.INC.32 RZ, [R39+URZ] ;  /* 0x0000000027ff7f8c */ /* 0x0003e2000d8000ff */
[----:B------:R-:W-:-:S02]  /*0b80*/  IMAD R32, R26, 0x4, R33 ;  /* 0x000000041a207824 */ /* 0x000fc400078e0221 */
[----:B------:R-:W-:Y:S01]  /*0b90*/  IMAD R33, R30, 0x4, R33 ;  /* 0x000000041e217824 */ /* 0x000fe200078e0221 */
[----:B------:R1:W-:Y:S04]  /*0ba0*/  ATOMS.POPC.INC.32 RZ, [R37+URZ] ;  /* 0x0000000025ff7f8c */ /* 0x0003e8000d8000ff */
[----:B------:R1:W-:Y:S04]  /*0bb0*/  ATOMS.POPC.INC.32 RZ, [R35+URZ] ;  /* 0x0000000023ff7f8c */ /* 0x0003e8000d8000ff */
[----:B------:R1:W-:Y:S04]  /*0bc0*/  ATOMS.POPC.INC.32 RZ, [R31+URZ] ;  /* 0x000000001fff7f8c */ /* 0x0003e8000d8000ff */
[----:B------:R1:W-:Y:S04]  /*0bd0*/  ATOMS.POPC.INC.32 RZ, [R32+URZ] ;  /* 0x0000000020ff7f8c */ /* 0x0003e8000d8000ff */
[----:B------:R1:W-:Y:S01]  /*0be0*/  ATOMS.POPC.INC.32 RZ, [R33+URZ] ;  /* 0x0000000021ff7f8c */ /* 0x0003e2000d8000ff */
[----:B------:R-:W-:Y:S06]  /*0bf0*/  BAR.SYNC.DEFER_BLOCKING 0x0 ;  /* 0x0000000000007b1d */ /* 0x000fec0000010000 */
[----:B0-----:R-:W-:Y:S05]  /*0c00*/  @P2 BRA `(.L_x_216) ;  /* 0x00000000008c2947 */ /* 0x001fea0003800000 */
[----:B------:R-:W-:Y:S04]  /*0c10*/  LDS R21, [R40] ;  /* 0x0000000028157984 */ /* 0x000fe80000000800 */
[----:B------:R-:W0:Y:S04]  /*0c20*/  LDS R2, [R40+0x400] ;  /* 0x0004000028027984 */ /* 0x000e280000000800 */
[----:B------:R-:W2:Y:S04]  /*0c30*/  LDS R42, [R40+0x800] ;  /* 0x00080000282a7984 */ /* 0x000ea80000000800 */
[----:B------:R-:W3:Y:S04]  /*0c40*/  LDS R44, [R40+0xc00] ;  /* 0x000c0000282c7984 */ /* 0x000ee80000000800 */
[----:B------:R-:W4:Y:S04]  /*0c50*/  LDS R46, [R40+0x1000] ;  /* 0x00100000282e7984 */ /* 0x000f280000000800 */
[----:B------:R-:W5:Y:S04]  /*0c60*/  LDS R48, [R40+0x1400] ;  /* 0x0014000028307984 */ /* 0x000f680000000800 */
[----:B------:R-:W1:Y:S04]  /*0c70*/  LDS R50, [R40+0x1800] ;  /* 0x0018000028327984 */ /* 0x000e680000000800 */
[----:B------:R-:W1:Y:S04]  /*0c80*/  LDS R52, [R40+0x1c00] ;  /* 0x001c000028347984 */ /* 0x000e680000000800 */
[----:B------:R-:W1:Y:S04]  /*0c90*/  LDS R54, [R40+0x2000] ;  /* 0x0020000028367984 */ /* 0x000e680000000800 */
[----:B------:R-:W1:Y:S04]  /*0ca0*/  LDS R56, [R40+0x2400] ;  /* 0x0024000028387984 */ /* 0x000e680000000800 */
[----:B------:R-:W1:Y:S01]  /*0cb0*/  LDS R58, [R40+0x2800] ;  /* 0x00280000283a7984 */ /* 0x000e620000000800 */
[----:B0-----:R-:W-:-:S03]  /*0cc0*/  IMAD.IADD R23, R21, 0x1, R2 ;  /* 0x0000000115177824 */ /* 0x001fc600078e0202 */
[----:B------:R-:W-:Y:S01]  /*0cd0*/  STS [R40+0x400], R21 ;  /* 0x0004001528007388 */ /* 0x000fe20000000800 */
[----:B--2---:R-:W-:-:S03]  /*0ce0*/  IMAD.IADD R41, R23, 0x1, R42 ;  /* 0x0000000117297824 */ /* 0x004fc600078e022a */
[----:B------:R-:W0:Y:S01]  /*0cf0*/  LDS R2, [R40+0x2c00] ;  /* 0x002c000028027984 */ /* 0x000e220000000800 */
[----:B---3--:R-:W-:-:S03]  /*0d00*/  IMAD.IADD R43, R41, 0x1, R44 ;  /* 0x00000001292b7824 */ /* 0x008fc600078e022c */
[----:B------:R-:W-:Y:S01]  /*0d10*/  STS [R40+0xc00], R41 ;  /* 0x000c002928007388 */ /* 0x000fe20000000800 */
[----:B----4-:R-:W-:-:S03]  /*0d20*/  IMAD.IADD R45, R43, 0x1, R46 ;  /* 0x000000012b2d7824 */ /* 0x010fc600078e022e */
[----:B------:R-:W-:Y:S01]  /*0d30*/  STS [R40+0x1000], R43 ;  /* 0x0010002b28007388 */ /* 0x000fe20000000800 */
[----:B-----5:R-:W-:-:S03]  /*0d40*/  IMAD.IADD R47, R45, 0x1, R48 ;  /* 0x000000012d2f7824 */ /* 0x020fc600078e0230 */
[----:B------:R-:W-:Y:S01]  /*0d50*/  STS [R40+0x1400], R45 ;  /* 0x0014002d28007388 */ /* 0x000fe20000000800 */
[----:B-1----:R-:W-:-:S03]  /*0d60*/  IMAD.IADD R51, R47, 0x1, R50 ;  /* 0x000000012f337824 */ /* 0x002fc600078e0232 */
[----:B------:R-:W-:Y:S01]  /*0d70*/  STS [R40+0x1800], R47 ;  /* 0x0018002f28007388 */ /* 0x000fe20000000800 */
[----:B------:R-:W-:-:S03]  /*0d80*/  IMAD.IADD R53, R51, 0x1, R52 ;  /* 0x0000000133357824 */ /* 0x000fc600078e0234 */
[----:B------:R-:W-:Y:S01]  /*0d90*/  STS [R40+0x1c00], R51 ;  /* 0x001c003328007388 */ /* 0x000fe20000000800 */
[----:B------:R-:W-:-:S03]  /*0da0*/  IMAD.IADD R55, R53, 0x1, R54 ;  /* 0x0000000135377824 */ /* 0x000fc600078e0236 */
[----:B------:R-:W-:Y:S01]  /*0db0*/  STS [R40+0x2000], R53 ;  /* 0x0020003528007388 */ /* 0x000fe20000000800 */
[----:B------:R-:W-:-:S03]  /*0dc0*/  IMAD.IADD R57, R55, 0x1, R56 ;  /* 0x0000000137397824 */ /* 0x000fc600078e0238 */
[----:B------:R-:W-:Y:S01]  /*0dd0*/  STS [R40+0x2400], R55 ;  /* 0x0024003728007388 */ /* 0x000fe20000000800 */
[----:B------:R-:W-:-:S03]  /*0de0*/  IMAD.IADD R59, R57, 0x1, R58 ;  /* 0x00000001393b7824 */ /* 0x000fc600078e023a */
[----:B------:R-:W-:Y:S04]  /*0df0*/  STS [R40+0x2800], R57 ;  /* 0x0028003928007388 */ /* 0x000fe80000000800 */
[----:B------:R-:W-:Y:S04]  /*0e00*/  STS [R40], RZ ;  /* 0x000000ff28007388 */ /* 0x000fe80000000800 */
[----:B------:R-:W-:Y:S04]  /*0e10*/  STS [R40+0x2c00], R59 ;  /* 0x002c003b28007388 */ /* 0x000fe80000000800 */
[----:B------:R0:W-:Y:S02]  /*0e20*/  STS [R40+0x800], R23 ;  /* 0x0008001728007388 */ /* 0x0001e40000000800 */
[----:B0-----:R-:W-:-:S07]  /*0e30*/  IMAD.IADD R23, R59, 0x1, R2 ;  /* 0x000000013b177824 */ /* 0x001fce00078e0202 */
.L_x_216:
[----:B------:R-:W-:Y:S05]  /*0e40*/  BSYNC.RECONVERGENT B0 ;  /* 0x0000000000007941 */ /* 0x000fea0003800200 */
.L_x_215:
[C---:B------:R-:W-:Y:S01]  /*0e50*/  ISETP.NE.AND P0, PT, R23.reuse, 0x900, PT ;  /* 0x000009001700780c */ /* 0x040fe20003f05270 */
[----:B------:R-:W-:Y:S01]  /*0e60*/  IMAD R21, R0, 0x100, R5 ;  /* 0x0000010000157824 */ /* 0x000fe200078e0205 */
[----:B------:R-:W-:Y:S01]  /*0e70*/  @!P2 LOP3.LUT R41, R23, 0x40000000, RZ, 0xfc, !PT ;  /* 0x400000001729a812 */ /* 0x000fe200078efcff */
[----:B------:R-:W0:Y:S01]  /*0e80*/  LDCU.64 UR6, c[0x0][0x3b8] ;  /* 0x00007700ff0677ac */ /* 0x000e220008000a00 */
[----:B------:R-:W-:Y:S01]  /*0e90*/  ISETP.LT.U32.AND P0, PT, R5, 0x100, !P0 ;  /* 0x000001000500780c */ /* 0x000fe20004701070 */
[----:B------:R-:W-:Y:S01]  /*0ea0*/  IMAD.WIDE R16, R21, 0x4, R16 ;  /* 0x0000000415107825 */ /* 0x000fe200078e0210 */
[----:B------:R-:W2:Y:S04]  /*0eb0*/  LDC.64 R44, c[0x0][0x398] ;  /* 0x0000e600ff2c7b82 */ /* 0x000ea80000000a00 */
[----:B------:R3:W-:Y:S04]  /*0ec0*/  @!P2 STG.E.STRONG.SYS desc[UR8][R16.64], R41 ;  /* 0x000000291000a986 */ /* 0x0007e8000c115908 */
[----:B------:R-:W4:Y:S08]  /*0ed0*/  LDC.64 R42, c[0x0][0x390] ;  /* 0x0000e400ff2a7b82 */ /* 0x000f300000000a00 */
[----:B------:R-:W-:Y:S06]  /*0ee0*/  BAR.RED.OR.DEFER_BLOCKING 0x0, P0 ;  /* 0x0000000000007b1d */ /* 0x000fec0000014800 */
[----:B------:R-:W5:Y:S01]  /*0ef0*/  B2R.RESULT RZ, P0 ;  /* 0x0000000000ff731c */ /* 0x000f620000004000 */
[----:B0-----:R-:W-:-:S04]  /*0f00*/  LEA R2, P1, R3, UR6, 0x4 ;  /* 0x0000000603027c11 */ /* 0x001fc8000f8220ff */
[----:B------:R-:W-:Y:S01]  /*0f10*/  LEA.HI.X R3, R3, UR7, R20, 0x4, P1 ;  /* 0x0000000703037c11 */ /* 0x000fe200088f2414 */
[----:B--2---:R-:W-:Y:S01]  /*0f20*/  IMAD.WIDE.U32 R20, R5, 0x8, R44 ;  /* 0x0000000805147825 */ /* 0x004fe200078e002c */
[----:B---3-5:R-:W-:Y:S07]  /*0f30*/  @!P0 BRA `(.L_x_217) ;  /* 0x0000000800888947 */ /* 0x028fee0003800000 */
[C---:B------:R-:W-:Y:S01]  /*0f40*/  ISETP.GT.U32.AND P0, PT, R5.reuse, R29, PT ;  /* 0x0000001d0500720c */ /* 0x040fe20003f04070 */
[----:B------:R-:W-:Y:S01]  /*0f50*/  BSSY B1, `(.L_x_218) ;  /* 0x000002d000017945 */ /* 0x000fe20003800000 */
[C---:B-1--4-:R-:W-:Y:S02]  /*0f60*/  IMAD.WIDE.U32 R30, R5.reuse, 0x8, R42 ;  /* 0x00000008051e7825 */ /* 0x052fe400078e002a */
[----:B------:R-:W-:Y:S02]  /*0f70*/  SEL R37, RZ, 0x900, !P0 ;  /* 0x00000900ff257807 */ /* 0x000fe40004000000 */
[----:B------:R-:W-:Y:S01]  /*0f80*/  IMAD R35, R5, 0x8, R25 ;  /* 0x0000000805237824 */ /* 0x000fe200078e0219 */
[----:B------:R-:W-:Y:S06]  /*0f90*/  @P2 BRA `(.L_x_219) ;  /* 0x0000000000a02947 */ /* 0x000fec0003800000 */
[----:B------:R-:W2:Y:S01]  /*0fa0*/  LDG.E.64 R20, desc[UR8][R20.64] ;  /* 0x0000000814147981 */ /* 0x000ea2000c1e1b00 */
[----:B------:R-:W-:Y:S01]  /*0fb0*/  IMAD.MOV.U32 R26, RZ, RZ, R23 ;  /* 0x000000ffff1a7224 */ /* 0x000fe200078e0017 */
[----:B--2---:R-:W-:-:S04]  /*0fc0*/  IADD3 R24, P0, PT, -R37, R20, RZ ;  /* 0x0000001425187210 */ /* 0x004fc80007f1e1ff */
[----:B------:R-:W-:Y:S02]  /*0fd0*/  IADD3.X R25, PT, PT, R21, -0x1, RZ, P0, !PT ;  /* 0xffffffff15197810 */ /* 0x000fe400007fe4ff */
[----:B------:R-:W-:-:S03]  /*0fe0*/  ISETP.GE.AND P0, PT, R0, 0x1, PT ;  /* 0x000000010000780c */ /* 0x000fc60003f06270 */
[----:B------:R0:W-:Y:S10]  /*0ff0*/  STS.64 [R35+0x9000], R24 ;  /* 0x0090001823007388 */ /* 0x0001f40000000a00 */
[----:B------:R-:W-:Y:S05]  /*1000*/  @!P0 BRA `(.L_x_220) ;  /* 0x00000000006c8947 */ /* 0x000fea0003800000 */
[----:B------:R-:W-:Y:S01]  /*1010*/  BSSY B0, `(.L_x_221) ;  /* 0x0000019000007945 */ /* 0x000fe20003800000 */
[----:B0-----:R-:W-:Y:S02]  /*1020*/  IMAD.MOV.U32 R24, RZ, RZ, -0x1 ;  /* 0xffffffffff187424 */ /* 0x001fe400078e00ff */
[----:B------:R-:W-:Y:S02]  /*1030*/  IMAD.MOV.U32 R25, RZ, RZ, R0 ;  /* 0x000000ffff197224 */ /* 0x000fe400078e0000 */
[----:B------:R-:W-:-:S07]  /*1040*/  IMAD.MOV.U32 R26, RZ, RZ, R23 ;  /* 0x000000ffff1a7224 */ /* 0x000fce00078e0017 */
.L_x_225:
[----:B------:R-:W0:Y:S01]  /*1050*/  LDC.64 R20, c[0x0][0x380] ;  /* 0x0000e000ff147b82 */ /* 0x000e220000000a00 */
[----:B------:R-:W-:Y:S01]  /*1060*/  VIADD R39, R25, 0xffffffff ;  /* 0xffffffff19277836 */ /* 0x000fe20000000000 */
[----:B------:R-:W-:Y:S03]  /*1070*/  BSSY B2, `(.L_x_222) ;  /* 0x0000008000027945 */ /* 0x000fe60003800000 */
[----:B------:R-:W-:-:S04]  /*1080*/  IMAD R33, R39, 0x100, R5 ;  /* 0x0000010027217824 */ /* 0x000fc800078e0205 */
[----:B0-----:R-:W-:-:S07]  /*1090*/  IMAD.WIDE R20, R33, 0x4, R20 ;  /* 0x0000000421147825 */ /* 0x001fce00078e0214 */
.L_x_223:
[----:B------:R-:W-:Y:S05]  /*10a0*/  YIELD ;  /* 0x0000000000007946 */ /* 0x000fea0003800000 */
[----:B------:R0:W-:Y:S06]  /*10b0*/  MEMBAR.SC.CTA ;  /* 0x0000000000007992 */ /* 0x0001ec0000000000 */
[----:B0-----:R-:W2:Y:S02]  /*10c0*/  LDG.E.STRONG.SYS R32, desc[UR8][R20.64] ;  /* 0x0000000814207981 */ /* 0x001ea4000c1f5900 */
[----:B--2---:R-:W-:-:S13]  /*10d0*/  ISETP.NE.AND P0, PT, R32, RZ, PT ;  /* 0x000000ff2000720c */ /* 0x004fda0003f05270 */
[----:B------:R-:W-:Y:S05]  /*10e0*/  @!P0 BRA `(.L_x_223) ;  /* 0xfffffffc00ec8947 */ /* 0x000fea000383ffff */
[----:B------:R-:W-:Y:S05]  /*10f0*/  BSYNC B2 ;  /* 0x0000000000027941 */ /* 0x000fea0003800000 */
.L_x_222:
[----:B------:R-:W-:Y:S01]  /*1100*/  BSSY.RECONVERGENT B2, `(.L_x_224) ;  /* 0x0000006000027945 */ /* 0x000fe20003800200 */
[C---:B------:R-:W-:Y:S02]  /*1110*/  ISETP.GT.AND P0, PT, R32.reuse, -0x1, PT ;  /* 0xffffffff2000780c */ /* 0x040fe40003f04270 */
[----:B------:R-:W-:Y:S01]  /*1120*/  LOP3.LUT R21, R32, 0x3fffffff, RZ, 0xc0, !PT ;  /* 0x3fffffff20157812 */ /* 0x000fe200078ec0ff */
[----:B------:R-:W-:Y:S05]  /*1130*/  WARPSYNC.EXCLUSIVE R24 ;  /* 0x0000000018007348 */ /* 0x000fea0003a00000 */
[----:B------:R-:W-:-:S05]  /*1140*/  IMAD.IADD R26, R21, 0x1, R26 ;  /* 0x00000001151a7824 */ /* 0x000fca00078e021a */
[----:B------:R-:W-:-:S07]  /*1150*/  VOTE.ANY R24, PT, P0 ;  /* 0x0000000000187806 */ /* 0x000fce00000e0100 */
[----:B------:R-:W-:Y:S05]  /*1160*/  BSYNC.RECONVERGENT B2 ;  /* 0x0000000000027941 */ /* 0x000fea0003800200 */
.L_x_224:
[----:B------:R-:W-:Y:S01]  /*1170*/  ISETP.GT.U32.AND P1, PT, R25, 0x1, PT ;  /* 0x000000011900780c */ /* 0x000fe20003f24070 */
[----:B------:R-:W-:-:S12]  /*1180*/  IMAD.MOV.U32 R25, RZ, RZ, R39 ;  /* 0x000000ffff197224 */ /* 0x000fd800078e0027 */
[----:B------:R-:W-:Y:S05]  /*1190*/  @P0 BRA P1, `(.L_x_225) ;  /* 0xfffffffc00ac0947 */ /* 0x000fea000083ffff */
[----:B------:R-:W-:Y:S05]  /*11a0*/  BSYNC B0 ;  /* 0x0000000000007941 */ /* 0x000fea0003800000 */
.L_x_221:
[----:B------:R1:W2:Y:S02]  /*11b0*/  LDS.64 R24, [R35+0x9000] ;  /* 0x0090000023187984 */ /* 0x0002a40000000a00 */
.L_x_220:
[C---:B------:R-:W-:Y:S01]  /*11c0*/  IMAD.IADD R21, R26.reuse, 0x1, -R23 ;  /* 0x000000011a157824 */ /* 0x040fe200078e0a17 */
[----:B------:R-:W-:-:S04]  /*11d0*/  LOP3.LUT R33, R26, 0x80000000, RZ, 0xfc, !PT ;  /* 0x800000001a217812 */ /* 0x000fc800078efcff */
[C---:B--2---:R-:W-:Y:S01]  /*11e0*/  IADD3 R20, P0, PT, R21.reuse, R24, RZ ;  /* 0x0000001815147210 */ /* 0x044fe20007f1e0ff */
[----:B------:R2:W-:Y:S03]  /*11f0*/  STG.E.STRONG.SYS desc[UR8][R16.64], R33 ;  /* 0x0000002110007986 */ /* 0x0005e6000c115908 */
[----:B------:R-:W-:-:S05]  /*1200*/  LEA.HI.X.SX32 R21, R21, R25, 0x1, P0 ;  /* 0x0000001915157211 */ /* 0x000fca00000f0eff */
[----:B------:R2:W-:Y:S04]  /*1210*/  STS.64 [R35+0x9000], R20 ;  /* 0x0090001423007388 */ /* 0x0005e80000000a00 */
.L_x_219:
[----:B------:R-:W-:Y:S05]  /*1220*/  BSYNC B1 ;  /* 0x0000000000017941 */ /* 0x000fea0003800000 */
.L_x_218:
[----:B--2---:R-:W2:Y:S01]  /*1230*/  LDC.64 R16, c[0x0][0x390] ;  /* 0x0000e400ff107b82 */ /* 0x004ea20000000a00 */
[----:B------:R-:W-:Y:S05]  /*1240*/  WARPSYNC.ALL ;  /* 0x0000000000007948 */ /* 0x000fea0003800000 */
[----:B------:R-:W-:Y:S02]  /*1250*/  UMOV UR5, 0x400 ;  /* 0x0000040000057882 */ /* 0x000fe40000000000 */
[----:B------:R-:W3:Y:S08]  /*1260*/  LDC R33, c[0x0][0x3c0] ;  /* 0x0000f000ff217b82 */ /* 0x000ef00000000800 */
[----:B------:R-:W4:Y:S01]  /*1270*/  S2UR UR6, SR_CgaCtaId ;  /* 0x00000000000679c3 */ /* 0x000f220000008800 */
[----:B--2---:R-:W-:-:S02]  /*1280*/  ISETP.EQ.U32.AND P1, PT, R16, RZ, PT ;  /* 0x000000ff1000720c */ /* 0x004fc40003f22070 */
[----:B---3--:R-:W-:-:S04]  /*1290*/  ISETP.GE.AND P0, PT, R22, R33, PT ;  /* 0x000000211600720c */ /* 0x008fc80003f06270 */
[----:B------:R-:W-:-:S04]  /*12a0*/  ISETP.EQ.OR.EX P0, PT, R17, RZ, !P0, P1 ;  /* 0x000000ff1100720c */ /* 0x000fc80004702710 */
[----:B------:R-:W-:Y:S01]  /*12b0*/  ISETP.GT.U32.OR P0, PT, R5, 0xff, P0 ;  /* 0x000000ff0500780c */ /* 0x000fe20000704470 */
[----:B----4-:R-:W-:-:S06]  /*12c0*/  ULEA UR5, UR6, UR5, 0x18 ;  /* 0x0000000506057291 */ /* 0x010fcc000f8ec0ff */
[----:B------:R-:W-:-:S06]  /*12d0*/  LEA R16, R29, UR5, 0x3 ;  /* 0x000000051d107c11 */ /* 0x000fcc000f8e18ff */
[----:B------:R-:W2:Y:S02]  /*12e0*/  @!P0 LDS.64 R4, [R35+0x9000] ;  /* 0x0090000023048984 */ /* 0x000ea40000000a00 */
[--C-:B--2---:R-:W-:Y:S02]  /*12f0*/  @!P0 IADD3 R4, P1, P2, R4, R37, R23.reuse ;  /* 0x0000002504048210 */ /* 0x104fe40007a3e017 */
[----:B------:R-:W-:-:S04]  /*1300*/  @!P0 SHF.R.S32.HI R23, RZ, 0x1f, R23 ;  /* 0x0000001fff178819 */ /* 0x000fc80000011417 */
[----:B------:R-:W-:-:S05]  /*1310*/  @!P0 IADD3.X R5, PT, PT, R5, RZ, R23, P1, P2 ;  /* 0x000000ff05058210 */ /* 0x000fca0000fe4417 */
[----:B------:R2:W-:Y:S01]  /*1320*/  @!P0 STG.E.64 desc[UR8][R30.64], R4 ;  /* 0x000000041e008986 */ /* 0x0005e2000c101b08 */
[----:B------:R-:W-:Y:S01]  /*1330*/  BAR.SYNC.DEFER_BLOCKING 0x0 ;  /* 0x0000000000007b1d */ /* 0x000fe20000010000 */
[----:B------:R-:W-:-:S05]  /*1340*/  ISETP.GT.AND P0, PT, R22, R33, PT ;  /* 0x000000211600720c */ /* 0x000fca0003f04270 */
[----:B------:R-:W3:Y:S08]  /*1350*/  LDS.64 R16, [R16+0x9000] ;  /* 0x0090000010107984 */ /* 0x000ef00000000a00 */
[----:B--2---:R-:W-:Y:S05]  /*1360*/  @P0 BRA `(.L_x_226) ;  /* 0x0000000000300947 */ /* 0x004fea0003800000 */
[----:B------:R-:W2:Y:S01]  /*1370*/  LDCU.64 UR4, c[0x0][0x3a0] ;  /* 0x00007400ff0477ac */ /* 0x000ea20008000a00 */
[----:B---3--:R-:W-:-:S05]  /*1380*/  IADD3 R29, P1, PT, R28, R16, RZ ;  /* 0x000000101c1d7210 */ /* 0x008fca0007f3e0ff */
        /* <DEDUP_REMOVED lines=8> */
[----:B------:R3:W-:Y:S01]  /*1410*/  STG.E.64 desc[UR8][R4.64+0x500], R6 ;  /* 0x0005000604007986 */ /* 0x0007e2000c101b08 */
[----:B------:R-:W-:Y:S05]  /*1420*/  BRA `(.L_x_227) ;  /* 0x00000000005c7947 */ /* 0x000fea0003800000 */
.L_x_226:
[----:B------:R-:W2:Y:S01]  /*1430*/  LDCU.64 UR4, c[0x0][0x3a0] ;  /* 0x00007400ff0477ac */ /* 0x000ea20008000a00 */
[----:B---3--:R-:W-:Y:S01]  /*1440*/  IADD3 R29, P1, PT, R28, R16, RZ ;  /* 0x000000101c1d7210 */ /* 0x008fe20007f3e0ff */
[----:B------:R-:W-:Y:S02]  /*1450*/  IMAD R21, R0, -0x900, R33 ;  /* 0xfffff70000157824 */ /* 0x000fe400078e0221 */
[C---:B------:R-:W-:Y:S02]  /*1460*/  VIADD R4, R28.reuse, 0x20 ;  /* 0x000000201c047836 */ /* 0x040fe40000000000 */
[----:B------:R-:W-:Y:S02]  /*1470*/  VIADD R16, R28, 0x40 ;  /* 0x000000401c107836 */ /* 0x000fe40000000000 */
[----:B------:R-:W-:Y:S01]  /*1480*/  IMAD.X R30, RZ, RZ, R17, P1 ;  /* 0x000000ffff1e7224 */ /* 0x000fe200008e0611 */
[-C--:B------:R-:W-:Y:S01]  /*1490*/  ISETP.GE.AND P2, PT, R4, R21.reuse, PT ;  /* 0x000000150400720c */ /* 0x080fe20003f46270 */
[----:B------:R-:W-:Y:S01]  /*14a0*/  VIADD R20, R28, 0x80 ;  /* 0x000000801c147836 */ /* 0x000fe20000000000 */
[-C--:B------:R-:W-:Y:S01]  /*14b0*/  ISETP.GE.AND P3, PT, R16, R21.reuse, PT ;  /* 0x000000151000720c */ /* 0x080fe20003f66270 */
[C---:B------:R-:W-:Y:S01]  /*14c0*/  VIADD R16, R28.reuse, 0x60 ;  /* 0x000000601c107836 */ /* 0x040fe20000000000 */
[CC--:B------:R-:W-:Y:S01]  /*14d0*/  ISETP.GE.AND P1, PT, R28.reuse, R21.reuse, PT ;  /* 0x000000151c00720c */ /* 0x0c0fe20003f26270 */
[----:B------:R-:W-:Y:S01]  /*14e0*/  VIADD R22, R28, 0xa0 ;  /* 0x000000a01c167836 */ /* 0x000fe20000000000 */
[----:B------:R-:W-:-:S02]  /*14f0*/  ISETP.GE.AND P5, PT, R20, R21, PT ;  /* 0x000000151400720c */ /* 0x000fc40003fa6270 */
[----:B------:R-:W-:Y:S02]  /*1500*/  ISETP.GE.AND P4, PT, R16, R21, PT ;  /* 0x000000151000720c */ /* 0x000fe40003f86270 */
[----:B--2---:R-:W-:-:S04]  /*1510*/  LEA R4, P6, R29, UR4, 0x3 ;  /* 0x000000041d047c11 */ /* 0x004fc8000f8c18ff */
[----:B------:R-:W-:Y:S02]  /*1520*/  LEA.HI.X R5, R29, UR5, R30, 0x3, P6 ;  /* 0x000000051d057c11 */ /* 0x000fe4000b0f1c1e */
[----:B------:R-:W-:-:S03]  /*1530*/  ISETP.GE.AND P6, PT, R22, R21, PT ;  /* 0x000000151600720c */ /* 0x000fc60003fc6270 */
[----:B------:R2:W-:Y:S04]  /*1540*/  @!P1 STG.E.64 desc[UR8][R4.64], R18 ;  /* 0x0000001204009986 */ /* 0x0005e8000c101b08 */
[----:B------:R2:W-:Y:S04]  /*1550*/  @!P2 STG.E.64 desc[UR8][R4.64+0x100], R14 ;  /* 0x0001000e0400a986 */ /* 0x0005e8000c101b08 */
[----:B------:R2:W-:Y:S04]  /*1560*/  @!P3 STG.E.64 desc[UR8][R4.64+0x200], R12 ;  /* 0x0002000c0400b986 */ /* 0x0005e8000c101b08 */
[----:B------:R2:W-:Y:S04]  /*1570*/  @!P4 STG.E.64 desc[UR8][R4.64+0x300], R10 ;  /* 0x0003000a0400c986 */ /* 0x0005e8000c101b08 */
[----:B------:R2:W-:Y:S04]  /*1580*/  @!P5 STG.E.64 desc[UR8][R4.64+0x400], R8 ;  /* 0x000400080400d986 */ /* 0x0005e8000c101b08 */
[----:B------:R2:W-:Y:S02]  /*1590*/  @!P6 STG.E.64 desc[UR8][R4.64+0x500], R6 ;  /* 0x000500060400e986 */ /* 0x0005e4000c101b08 */
.L_x_227:
[----:B------:R-:W-:Y:S05]  /*15a0*/  @P0 BRA `(.L_x_228) ;  /* 0x00000000001c0947 */ /* 0x000fea0003800000 */
[----:B--23--:R2:W5:Y:S04]  /*15b0*/  LDG.E.128 R4, desc[UR8][R2.64] ;  /* 0x0000000802047981 */ /* 0x00c568000c1e1d00 */
[----:B------:R2:W5:Y:S04]  /*15c0*/  LDG.E.128 R8, desc[UR8][R2.64+0x200] ;  /* 0x0002000802087981 */ /* 0x000568000c1e1d00 */
[----:B------:R2:W5:Y:S04]  /*15d0*/  LDG.E.128 R12, desc[UR8][R2.64+0x400] ;  /* 0x00040008020c7981 */ /* 0x000568000c1e1d00 */
[----:B------:R2:W5:Y:S04]  /*15e0*/  LDG.E.128 R16, desc[UR8][R2.64+0x600] ;  /* 0x0006000802107981 */ /* 0x000568000c1e1d00 */
[----:B------:R2:W5:Y:S04]  /*15f0*/  LDG.E.128 R20, desc[UR8][R2.64+0x800] ;  /* 0x0008000802147981 */ /* 0x000568000c1e1d00 */
[----:B0-----:R2:W5:Y:S01]  /*1600*/  LDG.E.128 R24, desc[UR8][R2.64+0xa00] ;  /* 0x000a000802187981 */ /* 0x001562000c1e1d00 */
[----:B------:R-:W-:Y:S05]  /*1610*/  BRA `(.L_x_229) ;  /* 0x0000000000487947 */ /* 0x000fea0003800000 */
.L_x_228:
[----:B------:R-:W-:Y:S02]  /*1620*/  IMAD.IADD R31, R33, 0x1, -R27 ;  /* 0x00000001211f7824 */ /* 0x000fe400078e0a1b */
        /* <DEDUP_REMOVED lines=9> */
[-C--:B------:R-:W-:Y:S02]  /*16c0*/  ISETP.GE.AND P5, PT, R32, R31.reuse, PT ;  /* 0x0000001f2000720c */ /* 0x080fe40003fa6270 */
[----:B------:R-:W-:-:S03]  /*16d0*/  ISETP.GE.AND P6, PT, R38, R31, PT ;  /* 0x0000001f2600720c */ /* 0x000fc60003fc6270 */
[----:B--23--:R3:W5:Y:S04]  /*16e0*/  @!P1 LDG.E.128 R4, desc[UR8][R2.64] ;  /* 0x0000000802049981 */ /* 0x00c768000c1e1d00 */
[----:B------:R3:W5:Y:S04]  /*16f0*/  @!P2 LDG.E.128 R8, desc[UR8][R2.64+0x200] ;  /* 0x000200080208a981 */ /* 0x000768000c1e1d00 */
[----:B------:R3:W5:Y:S04]  /*1700*/  @!P3 LDG.E.128 R12, desc[UR8][R2.64+0x400] ;  /* 0x00040008020cb981 */ /* 0x000768000c1e1d00 */
[----:B------:R3:W5:Y:S04]  /*1710*/  @!P4 LDG.E.128 R16, desc[UR8][R2.64+0x600] ;  /* 0x000600080210c981 */ /* 0x000768000c1e1d00 */
[----:B------:R3:W5:Y:S04]  /*1720*/  @!P5 LDG.E.128 R20, desc[UR8][R2.64+0x800] ;  /* 0x000800080214d981 */ /* 0x000768000c1e1d00 */
[----:B0-----:R3:W5:Y:S02]  /*1730*/  @!P6 LDG.E.128 R24, desc[UR8][R2.64+0xa00] ;  /* 0x000a00080218e981 */ /* 0x001764000c1e1d00 */
.L_x_229:
[----:B------:R-:W-:Y:S05]  /*1740*/  @P0 BRA `(.L_x_230) ;  /* 0x0000000000280947 */ /* 0x000fea0003800000 */
[----:B------:R-:W2:Y:S02]  /*1750*/  LDCU.64 UR4, c[0x0][0x3b0] ;  /* 0x00007600ff0477ac */ /* 0x000ea40008000a00 */
[----:B--23--:R-:W-:-:S04]  /*1760*/  LEA R2, P0, R29, UR4, 0x4 ;  /* 0x000000041d027c11 */ /* 0x00cfc8000f8020ff */
[----:B------:R-:W-:-:S05]  /*1770*/  LEA.HI.X R3, R29, UR5, R30, 0x4, P0 ;  /* 0x000000051d037c11 */ /* 0x000fca00080f241e */
[----:B-----5:R-:W-:Y:S04]  /*1780*/  STG.E.128 desc[UR8][R2.64], R4 ;  /* 0x0000000402007986 */ /* 0x020fe8000c101d08 */
[----:B------:R-:W-:Y:S04]  /*1790*/  STG.E.128 desc[UR8][R2.64+0x200], R8 ;  /* 0x0002000802007986 */ /* 0x000fe8000c101d08 */
[----:B------:R-:W-:Y:S04]  /*17a0*/  STG.E.128 desc[UR8][R2.64+0x400], R12 ;  /* 0x0004000c02007986 */ /* 0x000fe8000c101d08 */
[----:B------:R-:W-:Y:S04]  /*17b0*/  STG.E.128 desc[UR8][R2.64+0x600], R16 ;  /* 0x0006001002007986 */ /* 0x000fe8000c101d08 */
[----:B------:R-:W-:Y:S04]  /*17c0*/  STG.E.128 desc[UR8][R2.64+0x800], R20 ;  /* 0x0008001402007986 */ /* 0x000fe8000c101d08 */
[----:B------:R-:W-:Y:S01]  /*17d0*/  STG.E.128 desc[UR8][R2.64+0xa00], R24 ;  /* 0x000a001802007986 */ /* 0x000fe2000c101d08 */
[----:B------:R-:W-:Y:S05]  /*17e0*/  EXIT ;  /* 0x000000000000794d */ /* 0x000fea0003800000 */
.L_x_230:
[----:B------:R-:W0:Y:S01]  /*17f0*/  LDCU.64 UR4, c[0x0][0x3b0] ;  /* 0x00007600ff0477ac */ /* 0x000e220008000a00 */
[----:B------:R-:W-:Y:S02]  /*1800*/  IMAD R33, R0, -0x900, R33 ;  /* 0xfffff70000217824 */ /* 0x000fe400078e0221 */
[C---:B------:R-:W-:Y:S02]  /*1810*/  VIADD R0, R28.reuse, 0x20 ;  /* 0x000000201c007836 */ /* 0x040fe40000000000 */
[C---:B--23--:R-:W-:Y:S01]  /*1820*/  VIADD R2, R28.reuse, 0x40 ;  /* 0x000000401c027836 */ /* 0x04cfe20000000000 */
[CC--:B------:R-:W-:Y:S01]  /*1830*/  ISETP.GE.AND P0, PT, R28.reuse, R33.reuse, PT ;  /* 0x000000211c00720c */ /* 0x0c0fe20003f06270 */
[----:B------:R-:W-:Y:S01]  /*1840*/  VIADD R32, R28, 0x80 ;  /* 0x000000801c207836 */ /* 0x000fe20000000000 */
[-C--:B------:R-:W-:Y:S01]  /*1850*/  ISETP.GE.AND P2, PT, R0, R33.reuse, PT ;  /* 0x000000210000720c */ /* 0x080fe20003f46270 */
[----:B------:R-:W-:Y:S01]  /*1860*/  VIADD R0, R28, 0x60 ;  /* 0x000000601c007836 */ /* 0x000fe20000000000 */
[-C--:B------:R-:W-:Y:S01]  /*1870*/  ISETP.GE.AND P3, PT, R2, R33.reuse, PT ;  /* 0x000000210200720c */ /* 0x080fe20003f66270 */
[----:B------:R-:W-:Y:S01]  /*1880*/  VIADD R28, R28, 0xa0 ;  /* 0x000000a01c1c7836 */ /* 0x000fe20000000000 */
[----:B------:R-:W-:-:S02]  /*1890*/  ISETP.GE.AND P5, PT, R32, R33, PT ;  /* 0x000000212000720c */ /* 0x000fc40003fa6270 */
[----:B------:R-:W-:Y:S02]  /*18a0*/  ISETP.GE.AND P4, PT, R0, R33, PT ;  /* 0x000000210000720c */ /* 0x000fe40003f86270 */
[----:B0-----:R-:W-:-:S04]  /*18b0*/  LEA R2, P1, R29, UR4, 0x4 ;  /* 0x000000041d027c11 */ /* 0x001fc8000f8220ff */
[----:B------:R-:W-:Y:S02]  /*18c0*/  LEA.HI.X R3, R29, UR5, R30, 0x4, P1 ;  /* 0x000000051d037c11 */ /* 0x000fe400088f241e */
[----:B------:R-:W-:-:S03]  /*18d0*/  ISETP.GE.AND P1, PT, R28, R33, PT ;  /* 0x000000211c00720c */ /* 0x000fc60003f26270 */
[----:B-----5:R0:W-:Y:S04]  /*18e0*/  @!P0 STG.E.128 desc[UR8][R2.64], R4 ;  /* 0x0000000402008986 */ /* 0x0201e8000c101d08 */
[----:B------:R0:W-:Y:S04]  /*18f0*/  @!P2 STG.E.128 desc[UR8][R2.64+0x200], R8 ;  /* 0x000200080200a986 */ /* 0x0001e8000c101d08 */
[----:B------:R0:W-:Y:S04]  /*1900*/  @!P3 STG.E.128 desc[UR8][R2.64+0x400], R12 ;  /* 0x0004000c0200b986 */ /* 0x0001e8000c101d08 */
[----:B------:R0:W-:Y:S04]  /*1910*/  @!P4 STG.E.128 desc[UR8][R2.64+0x600], R16 ;  /* 0x000600100200c986 */ /* 0x0001e8000c101d08 */
[----:B------:R0:W-:Y:S01]  /*1920*/  @!P5 STG.E.128 desc[UR8][R2.64+0x800], R20 ;  /* 0x000800140200d986 */ /* 0x0001e2000c101d08 */
[----:B------:R-:W-:Y:S05]  /*1930*/  @P1 EXIT ;  /* 0x000000000000194d */ /* 0x000fea0003800000 */
[----:B------:R-:W-:Y:S01]  /*1940*/  STG.E.128 desc[UR8][R2.64+0xa00], R24 ;  /* 0x000a001802007986 */ /* 0x000fe2000c101d08 */
[----:B------:R-:W-:Y:S05]  /*1950*/  EXIT ;  /* 0x000000000000794d */ /* 0x000fea0003800000 */
.L_x_217:
[----:B------:R-:W-:Y:S01]  /*1960*/  IMAD.MOV.U32 R4, RZ, RZ, RZ ;  /* 0x000000ffff047224 */ /* 0x000fe200078e00ff */
[C---:B------:R-:W-:Y:S01]  /*1970*/  ISETP.GT.U32.AND P0, PT, R5.reuse, 0x1f, PT ;  /* 0x0000001f0500780c */ /* 0x040fe20003f04070 */
[----:B------:R-:W-:Y:S05]  /*1980*/  WARPSYNC.ALL ;  /* 0x0000000000007948 */ /* 0x000fea0003800000 */
[----:B----4-:R-:W-:-:S04]  /*1990*/  IMAD.HI.U32 R42, R5, 0x15555556, R4 ;  /* 0x15555556052a7827 */ /* 0x010fc800078e0004 */
        /* <DEDUP_REMOVED lines=15> */
[----:B------:R-:W-:Y:S04]  /*1a90*/  LDS R44, [R27+0x3434] ;  /* 0x003434001b2c7984 */ /* 0x000fe80000000800 */
[----:B------:R-:W0:Y:S04]  /*1aa0*/  LDS R41, [R27+0x3438] ;  /* 0x003438001b297984 */ /* 0x000e280000000800 */
[----:B------:R-:W1:Y:S01]  /*1ab0*/  LDS R54, [R27+0x343c] ;  /* 0x00343c001b367984 */ /* 0x000e620000000800 */
[----:B--2---:R-:W-:-:S04]  /*1ac0*/  IADD3 R55, PT, PT, R47, R48, R45 ;  /* 0x000000302f377210 */ /* 0x004fc80007ffe02d */
[----:B---3--:R-:W-:-:S04]  /*1ad0*/  IADD3 R55, PT, PT, R51, R55, R50 ;  /* 0x0000003733377210 */ /* 0x008fc80007ffe032 */
[----:B----4-:R-:W-:-:S04]  /*1ae0*/  IADD3 R55, PT, PT, R53, R55, R52 ;  /* 0x0000003735377210 */ /* 0x010fc80007ffe034 */
[----:B-----5:R-:W-:-:S04]  /*1af0*/  IADD3 R55, PT, PT, R43, R55, R46 ;  /* 0x000000372b377210 */ /* 0x020fc80007ffe02e */
[----:B0-----:R-:W-:-:S05]  /*1b00*/  IADD3 R55, PT, PT, R41, R55, R44 ;  /* 0x0000003729377210 */ /* 0x001fca0007ffe02c */
[----:B-1----:R-:W-:Y:S01]  /*1b10*/  IMAD.IADD R54, R54, 0x1, R55 ;  /* 0x0000000136367824 */ /* 0x002fe200078e0237 */
        /* <DEDUP_REMOVED lines=10> */
.L_x_287:
        /* <DEDUP_REMOVED lines=25> */
.L_x_231:
[----:B------:R-:W-:Y:S05]  /*1d50*/  WARPSYNC.ALL ;  /* 0x0000000000007948 */ /* 0x000fea0003800000 */
[----:B------:R-:W-:Y:S01]  /*1d60*/  BAR.SYNC.DEFER_BLOCKING 0x0 ;  /* 0x0000000000007b1d */ /* 0x000fe20000010000 */
[----:B------:R-:W-:-:S05]  /*1d70*/  ISETP.NE.AND P0, PT, R49, RZ, PT ;  /* 0x000000ff3100720c */ /* 0x000fca0003f05270 */
[----:B------:R-:W-:Y:S01]  /*1d80*/  BSSY.RECONVERGENT B0, `(.L_x_233) ;  /* 0x0000027000007945 */ /* 0x000fe20003800200 */
[----:B0-----:R-:W0:Y:S07]  /*1d90*/  LDS R42, [R42+0x3410] ;  /* 0x003410002a2a7984 */ /* 0x001e2e0000000800 */
[----:B------:R-:W-:Y:S05]  /*1da0*/  @P0 BRA `(.L_x_234) ;  /* 0x0000000000900947 */ /* 0x000fea0003800000 */
[----:B--2---:R-:W0:Y:S04]  /*1db0*/  LDS R27, [R40] ;  /* 0x00000000281b7984 */ /* 0x004e280000000800 */
        /* <DEDUP_REMOVED lines=8> */
[----:B------:R-:W1:Y:S04]  /*1e40*/  LDS R59, [R40+0x2400] ;  /* 0x00240000283b7984 */ /* 0x000e680000000800 */
[----:B------:R-:W1:Y:S01]  /*1e50*/  LDS R61, [R40+0x2800] ;  /* 0x00280000283d7984 */ /* 0x000e620000000800 */
[----:B0-----:R-:W-:-:S03]  /*1e60*/  IMAD.IADD R27, R42, 0x1, R27 ;  /* 0x000000012a1b7824 */ /* 0x001fc600078e021b */
[----:B------:R-:W0:Y:S01]  /*1e70*/  LDS R63, [R40+0x2c00] ;  /* 0x002c0000283f7984 */ /* 0x000e220000000800 */
[C---:B--2---:R-:W-:Y:S02]  /*1e80*/  IMAD.IADD R41, R42.reuse, 0x1, R41 ;  /* 0x000000012a297824 */ /* 0x044fe400078e0229 */
[C---:B---3--:R-:W-:Y:S01]  /*1e90*/  IMAD.IADD R43, R42.reuse, 0x1, R43 ;  /* 0x000000012a2b7824 */ /* 0x048fe200078e022b */
[----:B------:R3:W-:Y:S01]  /*1ea0*/  STS [R40], R27 ;  /* 0x0000001b28007388 */ /* 0x0007e20000000800 */
[----:B----4-:R-:W-:-:S03]  /*1eb0*/  IMAD.IADD R45, R42, 0x1, R45 ;  /* 0x000000012a2d7824 */ /* 0x010fc600078e022d */
[----:B------:R3:W-:Y:S01]  /*1ec0*/  STS [R40+0x400], R41 ;  /* 0x0004002928007388 */ /* 0x0007e20000000800 */
[----:B-----5:R-:W-:-:S03]  /*1ed0*/  IMAD.IADD R47, R42, 0x1, R47 ;  /* 0x000000012a2f7824 */ /* 0x020fc600078e022f */
[----:B------:R3:W-:Y:S01]  /*1ee0*/  STS [R40+0x800], R43 ;  /* 0x0008002b28007388 */ /* 0x0007e20000000800 */
[----:B-1----:R-:W-:-:S03]  /*1ef0*/  IMAD.IADD R51, R42, 0x1, R51 ;  /* 0x000000012a337824 */ /* 0x002fc600078e0233 */
        /* <DEDUP_REMOVED lines=11> */
[----:B0-----:R-:W-:-:S03]  /*1fb0*/  IMAD.IADD R63, R42, 0x1, R63 ;  /* 0x000000012a3f7824 */ /* 0x001fc600078e023f */
[----:B------:R3:W-:Y:S04]  /*1fc0*/  STS [R40+0x2400], R59 ;  /* 0x0024003b28007388 */ /* 0x0007e80000000800 */
[----:B------:R3:W-:Y:S04]  /*1fd0*/  STS [R40+0x2800], R61 ;  /* 0x0028003d28007388 */ /* 0x0007e80000000800 */
[----:B------:R3:W-:Y:S02]  /*1fe0*/  STS [R40+0x2c00], R63 ;  /* 0x002c003f28007388 */ /* 0x0007e40000000800 */
.L_x_234:
[----:B------:R-:W-:Y:S05]  /*1ff0*/  BSYNC.RECONVERGENT B0 ;  /* 0x0000000000007941 */ /* 0x000fea0003800200 */
.L_x_233:
[----:B------:R-:W-:Y:S01]  /*2000*/  BAR.SYNC.DEFER_BLOCKING 0x0 ;  /* 0x0000000000007b1d */ /* 0x000fe20000010000 */
[----:B------:R-:W-:-:S05]  /*2010*/  R2P PR, R29, 0x7f ;  /* 0x0000007f1d007804 */ /* 0x000fca0000000000 */
[----:B------:R-:W-:Y:S08]  /*2020*/  BSSY.RECONVERGENT B0, `(.L_x_235) ;  /* 0x0000021000007945 */ /* 0x000ff00003800200 */
[----:B--23--:R-:W-:Y:S02]  /*2030*/  VOTE.ANY R27, PT, P0 ;  /* 0x00000000001b7806 */ /* 0x00cfe400000e0100 */
        /* <DEDUP_REMOVED lines=8> */
[----:B------:R-:W-:Y:S02]  /*20c0*/  LOP3.LUT R27, R44, R27, RZ, 0xc0, !PT ;  /* 0x0000001b2c1b7212 */ /* 0x000fe400078ec0ff */
[----:B------:R-:W-:Y:S02]  /*20d0*/  VOTE.ANY R40, PT, P4 ;  /* 0x0000000000287806 */ /* 0x000fe400020e0100 */
[----:B------:R-:W-:Y:S02]  /*20e0*/  LOP3.LUT R27, R46, R27, RZ, 0xc0, !PT ;  /* 0x0000001b2e1b7212 */ /* 0x000fe400078ec0ff */
[----:B------:R-:W-:Y:S02]  /*20f0*/  @!P4 LOP3.LUT R40, RZ, R40, RZ, 0x33, !PT ;  /* 0x00000028ff28c212 */ /* 0x000fe400078e33ff */
[----:B------:R-:W-:-:S02]  /*2100*/  VOTE.ANY R44, PT, P5 ;  /* 0x00000000002c7806 */ /* 0x000fc400028e0100 */
[----:B------:R-:W-:Y:S02]  /*2110*/  LOP3.LUT R27, R40, R27, RZ, 0xc0, !PT ;  /* 0x0000001b281b7212 */ /* 0x000fe400078ec0ff */
[----:B------:R-:W-:Y:S02]  /*2120*/  LOP3.LUT P0, RZ, R29, 0x80, RZ, 0xc0, !PT ;  /* 0x000000801dff7812 */ /* 0x000fe4000780c0ff */
[----:B------:R-:W-:Y:S02]  /*2130*/  @!P5 LOP3.LUT R44, RZ, R44, RZ, 0x33, !PT ;  /* 0x0000002cff2cd212 */ /* 0x000fe400078e33ff */
[----:B------:R-:W-:Y:S02]  /*2140*/  VOTE.ANY R29, PT, P6 ;  /* 0x00000000001d7806 */ /* 0x000fe400030e0100 */
[----:B------:R-:W-:Y:S02]  /*2150*/  LOP3.LUT R44, R44, R27, RZ, 0xc0, !PT ;  /* 0x0000001b2c2c7212 */ /* 0x000fe400078ec0ff */
[----:B------:R-:W2:Y:S01]  /*2160*/  S2R R27, SR_LEMASK ;  /* 0x00000000001b7919 */ /* 0x000ea20000003a00 */
[----:B------:R-:W-:-:S04]  /*2170*/  @!P6 LOP3.LUT R29, RZ, R29, RZ, 0x33, !PT ;  /* 0x0000001dff1de212 */ /* 0x000fc800078e33ff */
[----:B------:R-:W-:Y:S02]  /*2180*/  VOTE.ANY R41, PT, P0 ;  /* 0x0000000000297806 */ /* 0x000fe400000e0100 */
[----:B------:R-:W-:Y:S01]  /*2190*/  LOP3.LUT R44, R29, R44, RZ, 0xc0, !PT ;  /* 0x0000002c1d2c7212 */ /* 0x000fe200078ec0ff */
[----:B------:R-:W-:Y:S01]  /*21a0*/  IMAD.MOV.U32 R29, RZ, RZ, RZ ;  /* 0x000000ffff1d7224 */ /* 0x000fe200078e00ff */
[----:B------:R-:W-:-:S04]  /*21b0*/  @!P0 LOP3.LUT R41, RZ, R41, RZ, 0x33, !PT ;  /* 0x00000029ff298212 */ /* 0x000fc800078e33ff */
[----:B------:R-:W-:-:S04]  /*21c0*/  LOP3.LUT R44, R41, R44, RZ, 0xc0, !PT ;  /* 0x0000002c292c7212 */ /* 0x000fc800078ec0ff */
[----:B------:R-:W3:Y:S01]  /*21d0*/  FLO.U32 R41, R44 ;  /* 0x0000002c00297300 */ /* 0x000ee200000e0000 */
[----:B--2---:R-:W-:Y:S02]  /*21e0*/  LOP3.LUT R40, R27, R44, RZ, 0xc0, !PT ;  /* 0x0000002c1b287212 */ /* 0x004fe400078ec0ff */
[----:B---3--:R-:W-:-:S05]  /*21f0*/  ISETP.NE.AND P0, PT, R24, R41, PT ;  /* 0x000000291800720c */ /* 0x008fca0003f05270 */
[----:B------:R-:W2:Y:S08]  /*2200*/  POPC R40, R40 ;  /* 0x0000002800287309 */ /* 0x000eb00000000000 */
[----:B------:R-:W-:Y:S05]  /*2210*/  @P0 BRA `(.L_x_236) ;  /* 0x0000000000040947 */ /* 0x000fea0003800000 */
[----:B--2---:R3:W4:Y:S02]  /*2220*/  ATOMS.ADD R29, [R39], R40 ;  /* 0x00000028271d738c */ /* 0x0047240000000000 */
.L_x_236:
[----:B------:R-:W-:Y:S05]  /*2230*/  BSYNC.RECONVERGENT B0 ;  /* 0x0000000000007941 */ /* 0x000fea0003800200 */
.L_x_235:
[----:B------:R-:W-:Y:S01]  /*2240*/  R2P PR, R38, 0x7f ;  /* 0x0000007f26007804 */ /* 0x000fe20000000000 */
[----:B----4-:R4:W0:Y:S01]  /*2250*/  SHFL.IDX PT, R29, R29, R41, 0x1f ;  /* 0x00001f291d1d7589 */ /* 0x01082200000e0000 */
[----:B------:R-:W-:Y:S11]  /*2260*/  BSSY.RECONVERGENT B0, `(.L_x_237) ;  /* 0x0000020000007945 */ /* 0x000ff60003800200 */
[----:B-1-3--:R-:W-:-:S02]  /*2270*/  VOTE.ANY R39, PT, P0 ;  /* 0x0000000000277806 */ /* 0x00afc400000e0100 */
[----:B------:R-:W-:Y:S02]  /*2280*/  VOTE.ANY R44, PT, P1 ;  /* 0x00000000002c7806 */ /* 0x000fe400008e0100 */
[----:B------:R-:W-:Y:S02]  /*2290*/  @!P0 LOP3.LUT R39, RZ, R39, RZ, 0x33, !PT ;  /* 0x00000027ff278212 */ /* 0x000fe400078e33ff */
[----:B------:R-:W-:Y:S02]  /*22a0*/  @!P1 LOP3.LUT R44, RZ, R44, RZ, 0x33, !PT ;  /* 0x0000002cff2c9212 */ /* 0x000fe400078e33ff */
[----:B------:R-:W-:Y:S02]  /*22b0*/  VOTE.ANY R46, PT, P2 ;  /* 0x00000000002e7806 */ /* 0x000fe400010e0100 */
[----:B------:R-:W-:Y:S02]  /*22c0*/  LOP3.LUT R39, R44, R39, RZ, 0xc0, !PT ;  /* 0x000000272c277212 */ /* 0x000fe400078ec0ff */
[----:B------:R-:W-:-:S02]  /*22d0*/  @!P2 LOP3.LUT R46, RZ, R46, RZ, 0x33, !PT ;  /* 0x0000002eff2ea212 */ /* 0x000fc400078e33ff */
[----:B------:R-:W-:Y:S02]  /*22e0*/  VOTE.ANY R44, PT, P3 ;  /* 0x00000000002c7806 */ /* 0x000fe400018e0100 */
[----:B------:R-:W-:Y:S02]  /*22f0*/  LOP3.LUT P0, RZ, R38, 0x80, RZ, 0xc0, !PT ;  /* 0x0000008026ff7812 */ /* 0x000fe4000780c0ff */
[----:B------:R-:W-:Y:S02]  /*2300*/  LOP3.LUT R39, R46, R39, RZ, 0xc0, !PT ;  /* 0x000000272e277212 */ /* 0x000fe400078ec0ff */
        /* <DEDUP_REMOVED lines=10> */
[----:B------:R-:W-:Y:S02]  /*23b0*/  LOP3.LUT R39, R44, R39, RZ, 0xc0, !PT ;  /* 0x000000272c277212 */ /* 0x000fe400078ec0ff */
[----:B------:R-:W-:Y:S02]  /*23c0*/  @!P0 LOP3.LUT R46, RZ, R46, RZ, 0x33, !PT ;  /* 0x0000002eff2e8212 */ /* 0x000fe400078e33ff */
[----:B------:R-:W-:-:S04]  /*23d0*/  LOP3.LUT R39, R38, R39, RZ, 0xc0, !PT ;  /* 0x0000002726277212 */ /* 0x000fc800078ec0ff */
[----:B------:R-:W-:Y:S01]  /*23e0*/  LOP3.LUT R46, R46, R39, RZ, 0xc0, !PT ;  /* 0x000000272e2e7212 */ /* 0x000fe200078ec0ff */
[----:B------:R-:W-:-:S03]  /*23f0*/  IMAD.MOV.U32 R39, RZ, RZ, RZ ;  /* 0x000000ffff277224 */ /* 0x000fc600078e00ff */
[----:B------:R-:W1:Y:S01]  /*2400*/  FLO.U32 R43, R46 ;  /* 0x0000002e002b7300 */ /* 0x000e6200000e0000 */
[----:B------:R-:W-:-:S07]  /*2410*/  LOP3.LUT R38, R27, R46, RZ, 0xc0, !PT ;  /* 0x0000002e1b267212 */ /* 0x000fce00078ec0ff */
[----:B------:R-:W3:Y:S01]  /*2420*/  POPC R38, R38 ;  /* 0x0000002600267309 */ /* 0x000ee20000000000 */
[----:B-1----:R-:W-:-:S13]  /*2430*/  ISETP.NE.AND P0, PT, R24, R43, PT ;  /* 0x0000002b1800720c */ /* 0x002fda0003f05270 */
[----:B0--34-:R-:W-:Y:S05]  /*2440*/  @P0 BRA `(.L_x_238) ;  /* 0x0000000000040947 */ /* 0x019fea0003800000 */
[----:B------:R0:W1:Y:S02]  /*2450*/  ATOMS.ADD R39, [R37], R38 ;  /* 0x000000262527738c */ /* 0x0000640000000000 */
.L_x_238:
[----:B------:R-:W-:Y:S05]  /*2460*/  BSYNC.RECONVERGENT B0 ;  /* 0x0000000000007941 */ /* 0x000fea0003800200 */
.L_x_237:
        /* <DEDUP_REMOVED lines=27> */
[----:B-1----:R0:W1:Y:S02]  /*2620*/  SHFL.IDX PT, R37, R39, R43, 0x1f ;  /* 0x00001f2b27257589 */ /* 0x00206400000e0000 */
[----:B------:R-:W3:Y:S01]  /*2630*/  FLO.U32 R45, R46 ;  /* 0x0000002e002d7300 */ /* 0x000ee200000e0000 */
[----:B------:R-:W-:-:S07]  /*2640*/  LOP3.LUT R36, R27, R46, RZ, 0xc0, !PT ;  /* 0x0000002e1b247212 */ /* 0x000fce00078ec0ff */
[----:B------:R-:W4:Y:S01]  /*2650*/  POPC R36, R36 ;  /* 0x0000002400247309 */ /* 0x000f220000000000 */
[----:B---3--:R-:W-:-:S13]  /*2660*/  ISETP.NE.AND P0, PT, R24, R45, PT ;  /* 0x0000002d1800720c */ /* 0x008fda0003f05270 */
[----:B01--4-:R-:W-:Y:S05]  /*2670*/  @P0 BRA `(.L_x_240) ;  /* 0x0000000000040947 */ /* 0x013fea0003800000 */
[----:B------:R0:W1:Y:S02]  /*2680*/  ATOMS.ADD R41, [R35], R36 ;  /* 0x000000242329738c */ /* 0x0000640000000000 */
.L_x_240:
[----:B------:R-:W-:Y:S05]  /*2690*/  BSYNC.RECONVERGENT B0 ;  /* 0x0000000000007941 */ /* 0x000fea0003800200 */
.L_x_239:
[----:B------:R-:W-:Y:S01]  /*26a0*/  R2P PR, R34, 0x7f ;  /* 0x0000007f22007804 */ /* 0x000fe20000000000 */
[----:B------:R-:W-:-:S12]  /*26b0*/  BSSY.RECONVERGENT B0, `(.L_x_241) ;  /* 0x0000021000007945 */ /* 0x000fd80003800200 */
        /* <DEDUP_REMOVED lines=22> */
[----:B------:R-:W-:Y:S01]  /*2820*/  LOP3.LUT R35, R34, R35, RZ, 0xc0, !PT ;  /* 0x0000002322237212 */ /* 0x000fe200078ec0ff */
[----:B------:R-:W-:-:S03]  /*2830*/  IMAD.MOV.U32 R34, RZ, RZ, RZ ;  /* 0x000000ffff227224 */ /* 0x000fc600078e00ff */
        /* <DEDUP_REMOVED lines=8> */
.L_x_242:
[----:B------:R-:W-:Y:S05]  /*28c0*/  BSYNC.RECONVERGENT B0 ;  /* 0x0000000000007941 */ /* 0x000fea0003800200 */
.L_x_241:
        /* <DEDUP_REMOVED lines=30> */
[----:B------:R0:W4:Y:S01]  /*2ab0*/  POPC R47, R26 ;  /* 0x0000001a002f7309 */ /* 0x0001220000000000 */
[----:B---3--:R-:W-:-:S13]  /*2ac0*/  ISETP.NE.AND P0, PT, R24, R46, PT ;  /* 0x0000002e1800720c */ /* 0x008fda0003f05270 */
[----:B01--4-:R-:W-:Y:S05]  /*2ad0*/  @P0 BRA `(.L_x_244) ;  /* 0x0000000000040947 */ /* 0x013fea0003800000 */
[----:B------:R0:W1:Y:S02]  /*2ae0*/  ATOMS.ADD R39, [R32], R47 ;  /* 0x0000002f2027738c */ /* 0x0000640000000000 */
.L_x_244:
[----:B------:R-:W-:Y:S05]  /*2af0*/  BSYNC.RECONVERGENT B0 ;  /* 0x0000000000007941 */ /* 0x000fea0003800200 */
.L_x_243:
[----:B------:R-:W-:Y:S01]  /*2b00*/  R2P PR, R30, 0x7f ;  /* 0x0000007f1e007804 */ /* 0x000fe20000000000 */
[----:B-1----:R1:W3:Y:S01]  /*2b10*/  SHFL.IDX PT, R39, R39, R46, 0x1f ;  /* 0x00001f2e27277589 */ /* 0x0022e200000e0000 */
[----:B------:R-:W-:Y:S11]  /*2b20*/  BSSY.RECONVERGENT B0, `(.L_x_245) ;  /* 0x0000020000007945 */ /* 0x000ff60003800200 */
[----:B------:R-:W-:-:S02]  /*2b30*/  VOTE.ANY R26, PT, P0 ;  /* 0x00000000001a7806 */ /* 0x000fc400000e0100 */
        /* <DEDUP_REMOVED lines=22> */
[----:B------:R-:W-:-:S04]  /*2ca0*/  LOP3.LUT R26, R45, R26, RZ, 0xc0, !PT ;  /* 0x0000001a2d1a7212 */ /* 0x000fc800078ec0ff */
[----:B------:R-:W4:Y:S01]  /*2cb0*/  FLO.U32 R41, R26 ;  /* 0x0000001a00297300 */ /* 0x000f2200000e0000 */
[----:B------:R-:W-:-:S07]  /*2cc0*/  LOP3.LUT R27, R27, R26, RZ, 0xc0, !PT ;  /* 0x0000001a1b1b7212 */ /* 0x000fce00078ec0ff */
[----:B------:R-:W0:Y:S01]  /*2cd0*/  POPC R27, R27 ;  /* 0x0000001b001b7309 */ /* 0x000e220000000000 */
[----:B----4-:R-:W-:Y:S01]  /*2ce0*/  ISETP.NE.AND P0, PT, R24, R41, PT ;  /* 0x000000291800720c */ /* 0x010fe20003f05270 */
[----:B------:R-:W-:-:S12]  /*2cf0*/  IMAD.MOV.U32 R24, RZ, RZ, RZ ;  /* 0x000000ffff187224 */ /* 0x000fd800078e00ff */
[----:B01-3--:R-:W-:Y:S05]  /*2d00*/  @P0 BRA `(.L_x_246) ;  /* 0x0000000000040947 */ /* 0x00bfea0003800000 */
[----:B------:R0:W1:Y:S02]  /*2d10*/  ATOMS.ADD R24, [R33], R27 ;  /* 0x0000001b2118738c */ /* 0x0000640000000000 */
.L_x_246:
[----:B------:R-:W-:Y:S05]  /*2d20*/  BSYNC.RECONVERGENT B0 ;  /* 0x0000000000007941 */ /* 0x000fea0003800200 */
.L_x_245:
[----:B-1----:R-:W1:Y:S01]  /*2d30*/  SHFL.IDX PT, R24, R24, R41, 0x1f ;  /* 0x00001f2918187589 */ /* 0x002e6200000e0000 */
[----:B--2---:R-:W-:Y:S01]  /*2d40*/  IMAD.IADD R30, R40, 0x1, R29 ;  /* 0x00000001281e7824 */ /* 0x004fe200078e021d */
[----:B------:R-:W-:Y:S01]  /*2d50*/  BAR.SYNC.DEFER_BLOCKING 0x0 ;  /* 0x0000000000007b1d */ /* 0x000fe20000010000 */
[----:B------:R-:W-:Y:S01]  /*2d60*/  IMAD.IADD R32, R38, 0x1, R37 ;  /* 0x0000000126207824 */ /* 0x000fe200078e0225 */
[----:B------:R-:W-:Y:S01]  /*2d70*/  ISETP.NE.AND P0, PT, R49, RZ, PT ;  /* 0x000000ff3100720c */ /* 0x000fe20003f05270 */
[----:B------:R-:W-:Y:S02]  /*2d80*/  IMAD.IADD R34, R36, 0x1, R35 ;  /* 0x0000000124227824 */ /* 0x000fe400078e0223 */
[----:B------:R-:W-:Y:S01]  /*2d90*/  IMAD.IADD R36, R44, 0x1, R31 ;  /* 0x000000012c247824 */ /* 0x000fe200078e021f */
[----:B------:R-:W-:Y:S01]  /*2da0*/  BSSY B1, `(.L_x_247) ;  /* 0x000003a000017945 */ /* 0x000fe20003800000 */
[----:B------:R-:W-:Y:S02]  /*2db0*/  IMAD R29, R30, 0x8, R25 ;  /* 0x000000081e1d7824 */ /* 0x000fe400078e0219 */
[----:B------:R-:W-:-:S02]  /*2dc0*/  IMAD.IADD R38, R47, 0x1, R39 ;  /* 0x000000012f267824 */ /* 0x000fc400078e0227 */
[--C-:B------:R-:W-:Y:S02]  /*2dd0*/  IMAD R31, R34, 0x8, R25.reuse ;  /* 0x00000008221f7824 */ /* 0x100fe400078e0219 */
[--C-:B0-----:R-:W-:Y:S02]  /*2de0*/  IMAD R33, R36, 0x8, R25.reuse ;  /* 0x0000000824217824 */ /* 0x101fe400078e0219 */
[--C-:B------:R-:W-:Y:S02]  /*2df0*/  IMAD R35, R38, 0x8, R25.reuse ;  /* 0x0000000826237824 */ /* 0x100fe400078e0219 */
[----:B-1----:R-:W-:Y:S02]  /*2e00*/  IMAD.IADD R40, R27, 0x1, R24 ;  /* 0x000000011b287824 */ /* 0x002fe400078e0218 */
[--C-:B------:R-:W-:Y:S01]  /*2e10*/  IMAD R27, R32, 0x8, R25.reuse ;  /* 0x00000008201b7824 */ /* 0x100fe200078e0219 */
[----:B------:R0:W-:Y:S01]  /*2e20*/  STS.64 [R29+-0x8], R18 ;  /* 0xfffff8121d007388 */ /* 0x0001e20000000a00 */
[----:B------:R-:W-:-:S03]  /*2e30*/  IMAD R37, R40, 0x8, R25 ;  /* 0x0000000828257824 */ /* 0x000fc600078e0219 */
[----:B------:R1:W-:Y:S04]  /*2e40*/  STS.64 [R27+-0x8], R14 ;  /* 0xfffff80e1b007388 */ /* 0x0003e80000000a00 */
[----:B------:R1:W-:Y:S04]  /*2e50*/  STS.64 [R31+-0x8], R12 ;  /* 0xfffff80c1f007388 */ /* 0x0003e80000000a00 */
[----:B------:R1:W-:Y:S01]  /*2e60*/  STS.64 [R33+-0x8], R10 ;  /* 0xfffff80a21007388 */ /* 0x0003e20000000a00 */
[----:B0-----:R-:W-:Y:S01]  /*2e70*/  IMAD R29, R5, 0x8, R25 ;  /* 0x00000008051d7824 */ /* 0x001fe200078e0219 */
[----:B------:R-:W-:-:S02]  /*2e80*/  SHF.R.S32.HI R19, RZ, 0x1f, R42 ;  /* 0x0000001fff137819 */ /* 0x000fc4000001142a */
[----:B------:R1:W-:Y:S04]  /*2e90*/  STS.64 [R35+-0x8], R8 ;  /* 0xfffff80823007388 */ /* 0x0003e80000000a00 */
[----:B------:R1:W-:Y:S01]  /*2ea0*/  STS.64 [R37+-0x8], R6 ;  /* 0xfffff80625007388 */ /* 0x0003e20000000a00 */
[----:B------:R-:W-:Y:S05]  /*2eb0*/  @P0 BRA `(.L_x_248) ;  /* 0x0000000000a00947 */ /* 0x000fea0003800000 */
[----:B------:R-:W2:Y:S01]  /*2ec0*/  LDG.E.64 R20, desc[UR8][R20.64] ;  /* 0x0000000814147981 */ /* 0x000ea2000c1e1b00 */
[----:B-1----:R-:W-:Y:S01]  /*2ed0*/  IMAD.MOV.U32 R8, RZ, RZ, R23 ;  /* 0x000000ffff087224 */ /* 0x002fe200078e0017 */
[----:B--2---:R-:W-:-:S05]  /*2ee0*/  IADD3 R6, P0, PT, -R42, R20, RZ ;  /* 0x000000142a067210 */ /* 0x004fca0007f1e1ff */
[----:B------:R-:W-:Y:S01]  /*2ef0*/  IMAD.X R7, R21, 0x1, ~R19, P0 ;  /* 0x0000000115077824 */ /* 0x000fe200000e0e13 */
[----:B------:R-:W-:-:S04]  /*2f00*/  ISETP.GE.AND P0, PT, R0, 0x1, PT ;  /* 0x000000010000780c */ /* 0x000fc80003f06270 */
[----:B------:R0:W-:Y:S09]  /*2f10*/  STS.64 [R29+0x9000], R6 ;  /* 0x009000061d007388 */ /* 0x0001f20000000a00 */
[----:B------:R-:W-:Y:S05]  /*2f20*/  @!P0 BRA `(.L_x_249) ;  /* 0x00000000006c8947 */ /* 0x000fea0003800000 */
[----:B------:R-:W-:Y:S01]  /*2f30*/  BSSY B0, `(.L_x_250) ;  /* 0x0000019000007945 */ /* 0x000fe20003800000 */
[----:B------:R-:W-:Y:S02]  /*2f40*/  IMAD.MOV.U32 R9, RZ, RZ, -0x1 ;  /* 0xffffffffff097424 */ /* 0x000fe400078e00ff */
[----:B------:R-:W-:Y:S02]  /*2f50*/  IMAD.MOV.U32 R10, RZ, RZ, R0 ;  /* 0x000000ffff0a7224 */ /* 0x000fe400078e0000 */
[----:B------:R-:W-:-:S07]  /*2f60*/  IMAD.MOV.U32 R8, RZ, RZ, R23 ;  /* 0x000000ffff087224 */ /* 0x000fce00078e0017 */
.L_x_254:
[----:B0-----:R-:W0:Y:S01]  /*2f70*/  LDC.64 R6, c[0x0][0x380] ;  /* 0x0000e000ff067b82 */ /* 0x001e220000000a00 */
[----:B------:R-:W-:Y:S01]  /*2f80*/  VIADD R13, R10, 0xffffffff ;  /* 0xffffffff0a0d7836 */ /* 0x000fe20000000000 */
[----:B------:R-:W-:Y:S03]  /*2f90*/  BSSY B2, `(.L_x_251) ;  /* 0x0000008000027945 */ /* 0x000fe60003800000 */
[----:B------:R-:W-:-:S04]  /*2fa0*/  IMAD R11, R13, 0x100, R5 ;  /* 0x000001000d0b7824 */ /* 0x000fc800078e0205 */
[----:B0-----:R-:W-:-:S07]  /*2fb0*/  IMAD.WIDE R6, R11, 0x4, R6 ;  /* 0x000000040b067825 */ /* 0x001fce00078e0206 */
.L_x_252:
[----:B------:R-:W-:Y:S05]  /*2fc0*/  YIELD ;  /* 0x0000000000007946 */ /* 0x000fea0003800000 */
[----:B------:R0:W-:Y:S06]  /*2fd0*/  MEMBAR.SC.CTA ;  /* 0x0000000000007992 */ /* 0x0001ec0000000000 */
[----:B0-----:R-:W2:Y:S02]  /*2fe0*/  LDG.E.STRONG.SYS R11, desc[UR8][R6.64] ;  /* 0x00000008060b7981 */ /* 0x001ea4000c1f5900 */
[----:B--2---:R-:W-:-:S13]  /*2ff0*/  ISETP.NE.AND P0, PT, R11, RZ, PT ;  /* 0x000000ff0b00720c */ /* 0x004fda0003f05270 */
[----:B------:R-:W-:Y:S05]  /*3000*/  @!P0 BRA `(.L_x_252) ;  /* 0xfffffffc00ec8947 */ /* 0x000fea000383ffff */
[----:B------:R-:W-:Y:S05]  /*3010*/  BSYNC B2 ;  /* 0x0000000000027941 */ /* 0x000fea0003800000 */
.L_x_251:
[----:B------:R-:W-:Y:S01]  /*3020*/  BSSY.RECONVERGENT B2, `(.L_x_253) ;  /* 0x0000006000027945 */ /* 0x000fe20003800200 */
[C---:B------:R-:W-:Y:S02]  /*3030*/  ISETP.GT.AND P0, PT, R11.reuse, -0x1, PT ;  /* 0xffffffff0b00780c */ /* 0x040fe40003f04270 */
[----:B------:R-:W-:Y:S01]  /*3040*/  LOP3.LUT R11, R11, 0x3fffffff, RZ, 0xc0, !PT ;  /* 0x3fffffff0b0b7812 */ /* 0x000fe200078ec0ff */
[----:B------:R-:W-:Y:S05]  /*3050*/  WARPSYNC.EXCLUSIVE R9 ;  /* 0x0000000009007348 */ /* 0x000fea0003a00000 */
[----:B------:R-:W-:-:S05]  /*3060*/  IMAD.IADD R8, R11, 0x1, R8 ;  /* 0x000000010b087824 */ /* 0x000fca00078e0208 */
[----:B------:R-:W-:-:S07]  /*3070*/  VOTE.ANY R9, PT, P0 ;  /* 0x0000000000097806 */ /* 0x000fce00000e0100 */
[----:B------:R-:W-:Y:S05]  /*3080*/  BSYNC.RECONVERGENT B2 ;  /* 0x0000000000027941 */ /* 0x000fea0003800200 */
.L_x_253:
[----:B------:R-:W-:Y:S01]  /*3090*/  ISETP.GT.U32.AND P1, PT, R10, 0x1, PT ;  /* 0x000000010a00780c */ /* 0x000fe20003f24070 */
[----:B------:R-:W-:-:S12]  /*30a0*/  IMAD.MOV.U32 R10, RZ, RZ, R13 ;  /* 0x000000ffff0a7224 */ /* 0x000fd800078e000d */
[----:B------:R-:W-:Y:S05]  /*30b0*/  @P0 BRA P1, `(.L_x_254) ;  /* 0xfffffffc00ac0947 */ /* 0x000fea000083ffff */
[----:B------:R-:W-:Y:S05]  /*30c0*/  BSYNC B0 ;  /* 0x0000000000007941 */ /* 0x000fea0003800000 */
.L_x_250:
[----:B------:R1:W2:Y:S02]  /*30d0*/  LDS.64 R6, [R29+0x9000] ;  /* 0x009000001d067984 */ /* 0x0002a40000000a00 */
.L_x_249:
[C---:B------:R-:W-:Y:S01]  /*30e0*/  IMAD.IADD R11, R8.reuse, 0x1, -R23 ;  /* 0x00000001080b7824 */ /* 0x040fe200078e0a17 */
[----:B------:R-:W-:-:S04]  /*30f0*/  LOP3.LUT R9, R8, 0x80000000, RZ, 0xfc, !PT ;  /* 0x8000000008097812 */ /* 0x000fc800078efcff */
[C---:B0-2---:R-:W-:Y:S01]  /*3100*/  IADD3 R6, P0, PT, R11.reuse, R6, RZ ;  /* 0x000000060b067210 */ /* 0x045fe20007f1e0ff */
[----:B------:R0:W-:Y:S03]  /*3110*/  STG.E.STRONG.SYS desc[UR8][R16.64], R9 ;  /* 0x0000000910007986 */ /* 0x0001e6000c115908 */
[----:B------:R-:W-:-:S05]  /*3120*/  LEA.HI.X.SX32 R7, R11, R7, 0x1, P0 ;  /* 0x000000070b077211 */ /* 0x000fca00000f0eff */
[----:B------:R0:W-:Y:S04]  /*3130*/  STS.64 [R29+0x9000], R6 ;  /* 0x009000061d007388 */ /* 0x0001e80000000a00 */
.L_x_248:
[----:B------:R-:W-:Y:S05]  /*3140*/  BSYNC B1 ;  /* 0x0000000000017941 */ /* 0x000fea0003800000 */
.L_x_247:
        /* <DEDUP_REMOVED lines=11> */
[----:B0-----:R-:W-:-:S04]  /*3200*/  IADD3 R42, P0, P1, R8, R42, R23 ;  /* 0x0000002a082a7210 */ /* 0x001fc8000791e017 */
[----:B------:R-:W-:-:S05]  /*3210*/  IADD3.X R43, PT, PT, R9, R19, R10, P0, P1 ;  /* 0x00000013092b7210 */ /* 0x000fca00007e240a */
[----:B------:R0:W-:Y:S04]  /*3220*/  STG.E.64 desc[UR8][R6.64], R42 ;  /* 0x0000002a06007986 */ /* 0x0001e8000c101b08 */
.L_x_255:
        /* <DEDUP_REMOVED lines=73> */
.L_x_256:
[----:B------:R-:W-:Y:S01]  /*36c0*/  IMAD R9, R0, -0x900, R31 ;  /* 0xfffff70000097824 */ /* 0x000fe200078e021f */
[----:B------:R-:W-:Y:S01]  /*36d0*/  BSSY.RECONVERGENT B0, `(.L_x_258) ;  /* 0x0000019000007945 */ /* 0x000fe20003800200 */
[C---:B0-----:R-:W-:Y:S02]  /*36e0*/  VIADD R6, R5.reuse, 0x180 ;  /* 0x0000018005067836 */ /* 0x041fe40000000000 */
[C---:B------:R-:W-:Y:S01]  /*36f0*/  VIADD R7, R5.reuse, 0x300 ;  /* 0x0000030005077836 */ /* 0x040fe20000000000 */
[CC--:B------:R-:W-:Y:S01]  /*3700*/  ISETP.GE.AND P6, PT, R5.reuse, R9.reuse, PT ;  /* 0x000000090500720c */ /* 0x0c0fe20003fc6270 */
[C---:B------:R-:W-:Y:S01]  /*3710*/  VIADD R8, R5.reuse, 0x480 ;  /* 0x0000048005087836 */ /* 0x040fe20000000000 */
[-C--:B------:R-:W-:Y:S01]  /*3720*/  ISETP.GE.AND P1, PT, R6, R9.reuse, PT ;  /* 0x000000090600720c */ /* 0x080fe20003f26270 */
[----:B------:R-:W-:Y:S01]  /*3730*/  VIADD R6, R5, 0x600 ;  /* 0x0000060005067836 */ /* 0x000fe20000000000 */
[-C--:B------:R-:W-:Y:S01]  /*3740*/  ISETP.GE.AND P2, PT, R7, R9.reuse, PT ;  /* 0x000000090700720c */ /* 0x080fe20003f46270 */
[----:B------:R-:W-:Y:S01]  /*3750*/  VIADD R7, R5, 0x780 ;  /* 0x0000078005077836 */ /* 0x000fe20000000000 */
[----:B------:R-:W-:-:S02]  /*3760*/  ISETP.GE.AND P3, PT, R8, R9, PT ;  /* 0x000000090800720c */ /* 0x000fc40003f66270 */
[-C--:B------:R-:W-:Y:S02]  /*3770*/  ISETP.GE.AND P4, PT, R6, R9.reuse, PT ;  /* 0x000000090600720c */ /* 0x080fe40003f86270 */
        /* <DEDUP_REMOVED lines=14> */
.L_x_259:
[----:B------:R-:W-:Y:S05]  /*3860*/  BSYNC.RECONVERGENT B0 ;  /* 0x0000000000007941 */ /* 0x000fea0003800200 */
.L_x_258:
[----:B------:R-:W-:Y:S01]  /*3870*/  NOP ;  /* 0x0000000000007918 */ /* 0x000fe20000000000 */
[----:B------:R-:W-:Y:S04]  /*3880*/  BSSY.RECONVERGENT B0, `(.L_x_260) ;  /* 0x000000e000007945 */ /* 0x000fe80003800200 */
[----:B------:R-:W-:Y:S05]  /*3890*/  @P1 BRA `(.L_x_261) ;  /* 0x0000000000301947 */ /* 0x000fea0003800000 */
        /* <DEDUP_REMOVED lines=12> */
.L_x_261:
[----:B------:R-:W-:Y:S05]  /*3960*/  BSYNC.RECONVERGENT B0 ;  /* 0x0000000000007941 */ /* 0x000fea0003800200 */
.L_x_260:
[----:B------:R-:W-:Y:S01]  /*3970*/  NOP ;  /* 0x0000000000007918 */ /* 0x000fe20000000000 */
[----:B------:R-:W-:Y:S04]  /*3980*/  BSSY.RECONVERGENT B0, `(.L_x_262) ;  /* 0x000000e000007945 */ /* 0x000fe80003800200 */
[----:B------:R-:W-:Y:S05]  /*3990*/  @P2 BRA `(.L_x_263) ;  /* 0x0000000000302947 */ /* 0x000fea0003800000 */
        /* <DEDUP_REMOVED lines=12> */
.L_x_263:
[----:B------:R-:W-:Y:S05]  /*3a60*/  BSYNC.RECONVERGENT B0 ;  /* 0x0000000000007941 */ /* 0x000fea0003800200 */
.L_x_262:
[----:B------:R-:W-:Y:S01]  /*3a70*/  NOP ;  /* 0x0000000000007918 */ /* 0x000fe20000000000 */
[----:B------:R-:W-:Y:S04]  /*3a80*/  BSSY.RECONVERGENT B0, `(.L_x_264) ;  /* 0x000000e000007945 */ /* 0x000fe80003800200 */
[----:B------:R-:W-:Y:S05]  /*3a90*/  @P3 BRA `(.L_x_265) ;  /* 0x0000000000303947 */ /* 0x000fea0003800000 */
        /* <DEDUP_REMOVED lines=12> */
.L_x_265:
[----:B------:R-:W-:Y:S05]  /*3b60*/  BSYNC.RECONVERGENT B0 ;  /* 0x0000000000007941 */ /* 0x000fea0003800200 */
.L_x_264:
[----:B------:R-:W-:Y:S01]  /*3b70*/  NOP ;  /* 0x0000000000007918 */ /* 0x000fe20000000000 */
[----:B------:R-:W-:Y:S04]  /*3b80*/  BSSY.RECONVERGENT B0, `(.L_x_266) ;  /* 0x000000e000007945 */ /* 0x000fe80003800200 */
[----:B------:R-:W-:Y:S05]  /*3b90*/  @P4 BRA `(.L_x_267) ;  /* 0x0000000000304947 */ /* 0x000fea0003800000 */
        /* <DEDUP_REMOVED lines=12> */
.L_x_267:
[----:B------:R-:W-:Y:S05]  /*3c60*/  BSYNC.RECONVERGENT B0 ;  /* 0x0000000000007941 */ /* 0x000fea0003800200 */
.L_x_266:
        /* <DEDUP_REMOVED lines=15> */
.L_x_269:
[----:B------:R-:W-:Y:S05]  /*3d60*/  BSYNC.RECONVERGENT B0 ;  /* 0x0000000000007941 */ /* 0x000fea0003800200 */
.L_x_268:
[----:B------:R-:W-:Y:S01]  /*3d70*/  NOP ;  /* 0x0000000000007918 */ /* 0x000fe20000000000 */
.L_x_257:
[----:B------:R0:W5:Y:S01]  /*3d80*/  @!P0 LDG.E.128 R24, desc[UR8][R2.64] ;  /* 0x0000000802188981 */ /* 0x000162000c1e1d00 */
[----:B------:R-:W0:Y:S03]  /*3d90*/  LDCU UR5, c[0x0][0x3c4] ;  /* 0x00007880ff0577ac */ /* 0x000e260008000800 */
[----:B------:R0:W5:Y:S04]  /*3da0*/  @!P0 LDG.E.128 R20, desc[UR8][R2.64+0x200] ;  /* 0x0002000802148981 */ /* 0x000168000c1e1d00 */
[----:B------:R0:W5:Y:S04]  /*3db0*/  @!P0 LDG.E.128 R16, desc[UR8][R2.64+0x400] ;  /* 0x0004000802108981 */ /* 0x000168000c1e1d00 */
[----:B------:R0:W5:Y:S04]  /*3dc0*/  @!P0 LDG.E.128 R12, desc[UR8][R2.64+0x600] ;  /* 0x00060008020c8981 */ /* 0x000168000c1e1d00 */
[----:B01234-:R0:W5:Y:S04]  /*3dd0*/  @!P0 LDG.E.128 R8, desc[UR8][R2.64+0x800] ;  /* 0x0008000802088981 */ /* 0x01f168000c1e1d00 */
[----:B------:R0:W5:Y:S04]  /*3de0*/  @!P0 LDG.E.128 R4, desc[UR8][R2.64+0xa00] ;  /* 0x000a000802048981 */ /* 0x000168000c1e1d00 */
[----:B------:R-:W1:Y:S04]  /*3df0*/  LDS.64 R42, [R29] ;  /* 0x000000001d2a7984 */ /* 0x000e680000000a00 */
[----:B------:R-:W2:Y:S04]  /*3e00*/  LDS.64 R44, [R29+0xc00] ;  /* 0x000c00001d2c7984 */ /* 0x000ea80000000a00 */
[----:B------:R-:W3:Y:S04]  /*3e10*/  LDS.64 R46, [R29+0x1800] ;  /* 0x001800001d2e7984 */ /* 0x000ee80000000a00 */
[----:B------:R-:W4:Y:S04]  /*3e20*/  LDS.64 R48, [R29+0x2400] ;  /* 0x002400001d307984 */ /* 0x000f280000000a00 */
[----:B------:R-:W0:Y:S04]  /*3e30*/  LDS.64 R50, [R29+0x3000] ;  /* 0x003000001d327984 */ /* 0x000e280000000a00 */
[----:B------:R-:W0:Y:S01]  /*3e40*/  LDS.64 R52, [R29+0x3c00] ;  /* 0x003c00001d347984 */ /* 0x000e220000000a00 */
[----:B-1----:R-:W-:-:S02]  /*3e50*/  SHF.R.U64 R41, R42, UR5, R43 ;  /* 0x000000052a297c19 */ /* 0x002fc4000800122b */
[----:B--2---:R-:W-:Y:S02]  /*3e60*/  SHF.R.U64 R39, R44, UR5, R45 ;  /* 0x000000052c277c19 */ /* 0x004fe4000800122d */
[----:B------:R-:W-:Y:S02]  /*3e70*/  LOP3.LUT R41, R41, UR4, RZ, 0x30, !PT ;  /* 0x0000000429297c12 */ /* 0x000fe4000f8e30ff */
[----:B---3--:R-:W-:Y:S02]  /*3e80*/  SHF.R.U64 R37, R46, UR5, R47 ;  /* 0x000000052e257c19 */ /* 0x008fe4000800122f */
[----:B------:R-:W-:Y:S02]  /*3e90*/  LOP3.LUT R39, R39, UR4, RZ, 0x30, !PT ;  /* 0x0000000427277c12 */ /* 0x000fe4000f8e30ff */
[----:B----4-:R-:W-:Y:S02]  /*3ea0*/  SHF.R.U64 R35, R48, UR5, R49 ;  /* 0x0000000530237c19 */ /* 0x010fe40008001231 */
[----:B------:R-:W-:-:S02]  /*3eb0*/  LOP3.LUT R37, R37, UR4, RZ, 0x30, !PT ;  /* 0x0000000425257c12 */ /* 0x000fc4000f8e30ff */
[----:B0-----:R-:W-:Y:S02]  /*3ec0*/  SHF.R.U64 R33, R50, UR5, R51 ;  /* 0x0000000532217c19 */ /* 0x001fe40008001233 */
[----:B------:R-:W-:Y:S02]  /*3ed0*/  LOP3.LUT R35, R35, UR4, RZ, 0x30, !PT ;  /* 0x0000000423237c12 */ /* 0x000fe4000f8e30ff */
[----:B------:R-:W-:Y:S02]  /*3ee0*/  SHF.R.U64 R52, R52, UR5, R53 ;  /* 0x0000000534347c19 */ /* 0x000fe40008001235 */
[----:B------:R-:W-:Y:S02]  /*3ef0*/  LOP3.LUT R33, R33, UR4, RZ, 0x30, !PT ;  /* 0x0000000421217c12 */ /* 0x000fe4000f8e30ff */
[----:B------:R-:W-:Y:S01]  /*3f00*/  LOP3.LUT R29, R52, UR4, RZ, 0x30, !PT ;  /* 0x00000004341d7c12 */ /* 0x000fe2000f8e30ff */
[----:B------:R-:W-:Y:S06]  /*3f10*/  @!P0 BRA `(.L_x_270) ;  /* 0x0000000000488947 */ /* 0x000fec0003800000 */
        /* <DEDUP_REMOVED lines=12> */
[----:B-----5:R0:W5:Y:S04]  /*3fe0*/  @!P1 LDG.E.128 R24, desc[UR8][R2.64] ;  /* 0x0000000802189981 */ /* 0x020168000c1e1d00 */
[----:B------:R0:W5:Y:S04]  /*3ff0*/  @!P2 LDG.E.128 R20, desc[UR8][R2.64+0x200] ;  /* 0x000200080214a981 */ /* 0x000168000c1e1d00 */
[----:B------:R0:W5:Y:S04]  /*4000*/  @!P3 LDG.E.128 R16, desc[UR8][R2.64+0x400] ;  /* 0x000400080210b981 */ /* 0x000168000c1e1d00 */
[----:B------:R0:W5:Y:S04]  /*4010*/  @!P4 LDG.E.128 R12, desc[UR8][R2.64+0x600] ;  /* 0x00060008020cc981 */ /* 0x000168000c1e1d00 */
[----:B------:R0:W5:Y:S04]  /*4020*/  @!P5 LDG.E.128 R8, desc[UR8][R2.64+0x800] ;  /* 0x000800080208d981 */ /* 0x000168000c1e1d00 */
[----:B------:R0:W5:Y:S02]  /*4030*/  @!P6 LDG.E.128 R4, desc[UR8][R2.64+0xa00] ;  /* 0x000a00080204e981 */ /* 0x000164000c1e1d00 */
.L_x_270:
[----:B------:R-:W1:Y:S08]  /*4040*/  S2UR UR5, SR_CgaCtaId ;  /* 0x00000000000579c3 */ /* 0x000e700000008800 */
[----:B------:R-:W-:Y:S06]  /*4050*/  BAR.SYNC.DEFER_BLOCKING 0x0 ;  /* 0x0000000000007b1d */ /* 0x000fec0000010000 */
[----:B------:R-:W-:Y:S01]  /*4060*/  UMOV UR4, 0x400 ;  /* 0x0000040000047882 */ /* 0x000fe20000000000 */
[----:B0-----:R-:W0:Y:S01]  /*4070*/  S2R R2, SR_TID.X ;  /* 0x0000000000027919 */ /* 0x001e220000002100 */
[----:B-1----:R-:W-:-:S06]  /*4080*/  ULEA UR4, UR5, UR4, 0x18 ;  /* 0x0000000405047291 */ /* 0x002fcc000f8ec0ff */
[----:B------:R-:W-:Y:S02]  /*4090*/  LEA R43, R30, UR4, 0x3 ;  /* 0x000000041e2b7c11 */ /* 0x000fe4000f8e18ff */
[----:B------:R-:W-:Y:S02]  /*40a0*/  LEA R45, R32, UR4, 0x3 ;  /* 0x00000004202d7c11 */ /* 0x000fe4000f8e18ff */
[----:B------:R-:W-:Y:S01]  /*40b0*/  LEA R47, R34, UR4, 0x3 ;  /* 0x00000004222f7c11 */ /* 0x000fe2000f8e18ff */
[----:B------:R-:W-:Y:S01]  /*40c0*/  IMAD R43, R30, 0x8, R43 ;  /* 0x000000081e2b7824 */ /* 0x000fe200078e022b */
[----:B------:R-:W-:Y:S01]  /*40d0*/  LEA R49, R36, UR4, 0x3 ;  /* 0x0000000424317c11 */ /* 0x000fe2000f8e18ff */
[----:B------:R-:W-:Y:S01]  /*40e0*/  IMAD R45, R32, 0x8, R45 ;  /* 0x00000008202d7824 */ /* 0x000fe200078e022d */
[----:B------:R-:W-:Y:S01]  /*40f0*/  LEA R51, R38, UR4, 0x3 ;  /* 0x0000000426337c11 */ /* 0x000fe2000f8e18ff */
[----:B------:R-:W-:Y:S01]  /*4100*/  IMAD R47, R34, 0x8, R47 ;  /* 0x00000008222f7824 */ /* 0x000fe200078e022f */
[----:B------:R-:W-:Y:S01]  /*4110*/  LEA R53, R40, UR4, 0x3 ;  /* 0x0000000428357c11 */ /* 0x000fe2000f8e18ff */
[----:B------:R-:W-:Y:S01]  /*4120*/  IMAD R49, R36, 0x8, R49 ;  /* 0x0000000824317824 */ /* 0x000fe200078e0231 */
[----:B-----5:R1:W-:Y:S01]  /*4130*/  STS.128 [R43+-0x10], R24 ;  /* 0xfffff0182b007388 */ /* 0x0203e20000000c00 */
[----:B------:R-:W-:Y:S01]  /*4140*/  IMAD R51, R38, 0x8, R51 ;  /* 0x0000000826337824 */ /* 0x000fe200078e0233 */
[----:B0-----:R-:W-:Y:S01]  /*4150*/  LEA R3, R2, UR4, 0x3 ;  /* 0x0000000402037c11 */ /* 0x001fe2000f8e18ff */
[----:B------:R-:W-:Y:S01]  /*4160*/  IMAD R53, R40, 0x8, R53 ;  /* 0x0000000828357824 */ /* 0x000fe200078e0235 */
[----:B------:R1:W-:Y:S04]  /*4170*/  STS.128 [R45+-0x10], R20 ;  /* 0xfffff0142d007388 */ /* 0x0003e80000000c00 */
[----:B------:R1:W-:Y:S04]  /*4180*/  STS.128 [R47+-0x10], R16 ;  /* 0xfffff0102f007388 */ /* 0x0003e80000000c00 */
[----:B------:R1:W-:Y:S04]  /*4190*/  STS.128 [R49+-0x10], R12 ;  /* 0xfffff00c31007388 */ /* 0x0003e80000000c00 */
[----:B------:R1:W-:Y:S04]  /*41a0*/  STS.128 [R51+-0x10], R8 ;  /* 0xfffff00833007388 */ /* 0x0003e80000000c00 */
[----:B------:R1:W-:Y:S01]  /*41b0*/  STS.128 [R53+-0x10], R4 ;  /* 0xfffff00435007388 */ /* 0x0003e20000000c00 */
[----:B------:R-:W-:Y:S06]  /*41c0*/  BAR.SYNC.DEFER_BLOCKING 0x0 ;  /* 0x0000000000007b1d */ /* 0x000fec0000010000 */
[----:B------:R-:W-:Y:S05]  /*41d0*/  @P0 BRA `(.L_x_271) ;  /* 0x0000000000e40947 */ /* 0x000fea0003800000 */
[----:B-1----:R-:W-:Y:S01]  /*41e0*/  LEA R8, R41, UR4, 0x3 ;  /* 0x0000000429087c11 */ /* 0x002fe2000f8e18ff */
[----:B------:R-:W-:Y:S01]  /*41f0*/  IMAD R0, R2, 0x8, R3 ;  /* 0x0000000802007824 */ /* 0x000fe200078e0203 */
[----:B------:R-:W0:Y:S01]  /*4200*/  LDCU.64 UR6, c[0x0][0x3b0] ;  /* 0x00007600ff0677ac */ /* 0x000e220008000a00 */
[----:B------:R-:W-:Y:S02]  /*4210*/  LEA R39, R39, UR4, 0x3 ;  /* 0x0000000427277c11 */ /* 0x000fe4000f8e18ff */
[----:B------:R-:W-:Y:S01]  /*4220*/  LEA R37, R37, UR4, 0x3 ;  /* 0x0000000425257c11 */ /* 0x000fe2000f8e18ff */
[----:B------:R-:W1:Y:S01]  /*4230*/  LDS.64 R8, [R8+0x9000] ;  /* 0x0090000008087984 */ /* 0x000e620000000a00 */
[----:B------:R-:W-:Y:S02]  /*4240*/  LEA R35, R35, UR4, 0x3 ;  /* 0x0000000423237c11 */ /* 0x000fe4000f8e18ff */
[----:B------:R-:W-:Y:S01]  /*4250*/  LEA R33, R33, UR4, 0x3 ;  /* 0x0000000421217c11 */ /* 0x000fe2000f8e18ff */
[----:B------:R-:W2:Y:S01]  /*4260*/  LDS.128 R4, [R0] ;  /* 0x0000000000047984 */ /* 0x000ea20000000c00 */
[----:B-1----:R-:W-:-:S05]  /*4270*/  IADD3 R3, P0, PT, R8, R2, RZ ;  /* 0x0000000208037210 */ /* 0x002fca0007f1e0ff */
[----:B------:R-:W-:Y:S01]  /*4280*/  IMAD.X R10, RZ, RZ, R9, P0 ;  /* 0x000000ffff0a7224 */ /* 0x000fe200000e0609 */
[----:B0-----:R-:W-:-:S04]  /*4290*/  LEA R14, P0, R3, UR6, 0x4 ;  /* 0x00000006030e7c11 */ /* 0x001fc8000f8020ff */
[----:B------:R-:W-:-:S05]  /*42a0*/  LEA.HI.X R15, R3, UR7, R10, 0x4, P0 ;  /* 0x00000007030f7c11 */ /* 0x000fca00080f240a */
[----:B--2---:R-:W-:Y:S01]  /*42b0*/  STG.E.128 desc[UR8][R14.64], R4 ;  /* 0x000000040e007986 */ /* 0x004fe2000c101d08 */
[----:B------:R-:W-:-:S03]  /*42c0*/  NOP ;  /* 0x0000000000007918 */ /* 0x000fc60000000000 */
[----:B------:R-:W0:Y:S04]  /*42d0*/  LDS.64 R12, [R39+0x9000] ;  /* 0x00900000270c7984 */ /* 0x000e280000000a00 */
[----:B------:R-:W1:Y:S01]  /*42e0*/  LDS.128 R8, [R0+0x1800] ;  /* 0x0018000000087984 */ /* 0x000e620000000c00 */
[----:B0-----:R-:W-:-:S05]  /*42f0*/  IADD3 R3, P0, PT, R12, R2, RZ ;  /* 0x000000020c037210 */ /* 0x001fca0007f1e0ff */
[----:B------:R-:W-:Y:S01]  /*4300*/  IMAD.X R12, RZ, RZ, R13, P0 ;  /* 0x000000ffff0c7224 */ /* 0x000fe200000e060d */
[----:B------:R-:W-:-:S04]  /*4310*/  LEA R16, P0, R3, UR6, 0x4 ;  /* 0x0000000603107c11 */ /* 0x000fc8000f8020ff */
[----:B------:R-:W-:-:S05]  /*4320*/  LEA.HI.X R17, R3, UR7, R12, 0x4, P0 ;  /* 0x0000000703117c11 */ /* 0x000fca00080f240c */
[----:B-1----:R-:W-:Y:S01]  /*4330*/  STG.E.128 desc[UR8][R16.64+0x1800], R8 ;  /* 0x0018000810007986 */ /* 0x002fe2000c101d08 */
        /* <DEDUP_REMOVED lines=22> */
[----:B------:R-:W-:Y:S02]  /*44a0*/  LEA.HI.X R15, R3, UR7, R12, 0x4, P0 ;  /* 0x00000007030f7c11 */ /* 0x000fe400080f240c */
[----:B------:R-:W-:-:S03]  /*44b0*/  LEA R12, R29, UR4, 0x3 ;  /* 0x000000041d0c7c11 */ /* 0x000fc6000f8e18ff */
        /* <DEDUP_REMOVED lines=9> */
[----:B------:R-:W-:Y:S01]  /*4550*/  NOP ;  /* 0x0000000000007918 */ /* 0x000fe20000000000 */
[----:B------:R-:W-:Y:S05]  /*4560*/  EXIT ;  /* 0x000000000000794d */ /* 0x000fea0003800000 */
.L_x_271:
[----:B------:R-:W-:Y:S01]  /*4570*/  IMAD R31, R0, -0x900, R31 ;  /* 0xfffff700001f7824 */ /* 0x000fe200078e021f */
[----:B------:R-:W-:Y:S01]  /*4580*/  BSSY.RECONVERGENT B0, `(.L_x_272) ;  /* 0x0000017000007945 */ /* 0x000fe20003800200 */
[C---:B------:R-:W-:Y:S01]  /*4590*/  VIADD R0, R2.reuse, 0x180 ;  /* 0x0000018002007836 */ /* 0x040fe20000000000 */
[----:B------:R-:W-:Y:S01]  /*45a0*/  LEA R41, R41, UR4, 0x3 ;  /* 0x0000000429297c11 */ /* 0x000fe2000f8e18ff */
[C---:B-1----:R-:W-:Y:S01]  /*45b0*/  VIADD R4, R2.reuse, 0x300 ;  /* 0x0000030002047836 */ /* 0x042fe20000000000 */
        /* <DEDUP_REMOVED lines=10> */
[----:B------:R-:W0:Y:S01]  /*4660*/  LDS.64 R4, [R41+0x9000] ;  /* 0x0090000029047984 */ /* 0x000e220000000a00 */
[----:B------:R-:W-:Y:S01]  /*4670*/  IMAD R8, R2, 0x8, R3 ;  /* 0x0000000802087824 */ /* 0x000fe200078e0203 */
[----:B------:R-:W1:Y:S05]  /*4680*/  LDCU.64 UR6, c[0x0][0x3b0] ;  /* 0x00007600ff0677ac */ /* 0x000e6a0008000a00 */
[----:B------:R-:W2:Y:S01]  /*4690*/  LDS.128 R8, [R8] ;  /* 0x0000000008087984 */ /* 0x000ea20000000c00 */
[----:B0-----:R-:W-:-:S05]  /*46a0*/  IADD3 R0, P5, PT, R4, R2, RZ ;  /* 0x0000000204007210 */ /* 0x001fca0007fbe0ff */
[----:B------:R-:W-:Y:S01]  /*46b0*/  IMAD.X R5, RZ, RZ, R5, P5 ;  /* 0x000000ffff057224 */ /* 0x000fe200028e0605 */
[----:B-1----:R-:W-:-:S04]  /*46c0*/  LEA R4, P5, R0, UR6, 0x4 ;  /* 0x0000000600047c11 */ /* 0x002fc8000f8a20ff */
[----:B------:R-:W-:-:S05]  /*46d0*/  LEA.HI.X R5, R0, UR7, R5, 0x4, P5 ;  /* 0x0000000700057c11 */ /* 0x000fca000a8f2405 */
[----:B--2---:R0:W-:Y:S04]  /*46e0*/  STG.E.128 desc[UR8][R4.64], R8 ;  /* 0x0000000804007986 */ /* 0x0041e8000c101d08 */
.L_x_273:
[----:B------:R-:W-:Y:S05]  /*46f0*/  BSYNC.RECONVERGENT B0 ;  /* 0x0000000000007941 */ /* 0x000fea0003800200 */
.L_x_272:
[----:B------:R-:W-:Y:S01]  /*4700*/  NOP ;  /* 0x0000000000007918 */ /* 0x000fe20000000000 */
[----:B------:R-:W-:Y:S01]  /*4710*/  BSSY.RECONVERGENT B0, `(.L_x_274) ;  /* 0x000000c000007945 */ /* 0x000fe20003800200 */
[----:B------:R-:W-:-:S03]  /*4720*/  LEA R39, R39, UR4, 0x3 ;  /* 0x0000000427277c11 */ /* 0x000fc6000f8e18ff */
[----:B------:R-:W-:Y:S05]  /*4730*/  @P4 BRA `(.L_x_275) ;  /* 0x0000000000244947 */ /* 0x000fea0003800000 */
[----:B0-----:R-:W0:Y:S01]  /*4740*/  LDS.64 R4, [R39+0x9000] ;  /* 0x0090000027047984 */ /* 0x001e220000000a00 */
[----:B------:R-:W-:Y:S01]  /*4750*/  IMAD R8, R2, 0x8, R3 ;  /* 0x0000000802087824 */ /* 0x000fe200078e0203 */
[----:B------:R-:W1:Y:S05]  /*4760*/  LDCU.64 UR6, c[0x0][0x3b0] ;  /* 0x00007600ff0677ac */ /* 0x000e6a0008000a00 */
[----:B------:R-:W2:Y:S01]  /*4770*/  LDS.128 R8, [R8+0x1800] ;  /* 0x0018000008087984 */ /* 0x000ea20000000c00 */
[----:B0-----:R-:W-:-:S05]  /*4780*/  IADD3 R0, P4, PT, R4, R2, RZ ;  /* 0x0000000204007210 */ /* 0x001fca0007f9e0ff */
[----:B------:R-:W-:Y:S01]  /*4790*/  IMAD.X R5, RZ, RZ, R5, P4 ;  /* 0x000000ffff057224 */ /* 0x000fe200020e0605 */
[----:B-1----:R-:W-:-:S04]  /*47a0*/  LEA R4, P4, R0, UR6, 0x4 ;  /* 0x0000000600047c11 */ /* 0x002fc8000f8820ff */
[----:B------:R-:W-:-:S05]  /*47b0*/  LEA.HI.X R5, R0, UR7, R5, 0x4, P4 ;  /* 0x0000000700057c11 */ /* 0x000fca000a0f2405 */
[----:B--2---:R1:W-:Y:S04]  /*47c0*/  STG.E.128 desc[UR8][R4.64+0x1800], R8 ;  /* 0x0018000804007986 */ /* 0x0043e8000c101d08 */
.L_x_275:
[----:B------:R-:W-:Y:S05]  /*47d0*/  BSYNC.RECONVERGENT B0 ;  /* 0x0000000000007941 */ /* 0x000fea0003800200 */
.L_x_274:
[----:B------:R-:W-:Y:S01]  /*47e0*/  NOP ;  /* 0x0000000000007918 */ /* 0x000fe20000000000 */
[----:B------:R-:W-:Y:S01]  /*47f0*/  BSSY.RECONVERGENT B0, `(.L_x_276) ;  /* 0x000000c000007945 */ /* 0x000fe20003800200 */
[----:B------:R-:W-:-:S03]  /*4800*/  LEA R37, R37, UR4, 0x3 ;  /* 0x0000000425257c11 */ /* 0x000fc6000f8e18ff */
[----:B------:R-:W-:Y:S05]  /*4810*/  @P0 BRA `(.L_x_277) ;  /* 0x0000000000240947 */ /* 0x000fea0003800000 */
[----:B01----:R-:W0:Y:S01]  /*4820*/  LDS.64 R4, [R37+0x9000] ;  /* 0x0090000025047984 */ /* 0x003e220000000a00 */
        /* <DEDUP_REMOVED lines=8> */
.L_x_277:
[----:B------:R-:W-:Y:S05]  /*48b0*/  BSYNC.RECONVERGENT B0 ;  /* 0x0000000000007941 */ /* 0x000fea0003800200 */
.L_x_276:
[----:B------:R-:W-:Y:S01]  /*48c0*/  NOP ;  /* 0x0000000000007918 */ /* 0x000fe20000000000 */
[----:B------:R-:W-:Y:S01]  /*48d0*/  BSSY.RECONVERGENT B0, `(.L_x_278) ;  /* 0x000000c000007945 */ /* 0x000fe20003800200 */
[----:B------:R-:W-:-:S03]  /*48e0*/  LEA R35, R35, UR4, 0x3 ;  /* 0x0000000423237c11 */ /* 0x000fc6000f8e18ff */
[----:B------:R-:W-:Y:S05]  /*48f0*/  @P1 BRA `(.L_x_279) ;  /* 0x0000000000241947 */ /* 0x000fea0003800000 */
[----:B012---:R-:W0:Y:S01]  /*4900*/  LDS.64 R4, [R35+0x9000] ;  /* 0x0090000023047984 */ /* 0x007e220000000a00 */
        /* <DEDUP_REMOVED lines=8> */
.L_x_279:
[----:B------:R-:W-:Y:S05]  /*4990*/  BSYNC.RECONVERGENT B0 ;  /* 0x0000000000007941 */ /* 0x000fea0003800200 */
.L_x_278:
[----:B------:R-:W-:Y:S01]  /*49a0*/  NOP ;  /* 0x0000000000007918 */ /* 0x000fe20000000000 */
[----:B------:R-:W-:Y:S01]  /*49b0*/  BSSY.RECONVERGENT B0, `(.L_x_280) ;  /* 0x000000d000007945 */ /* 0x000fe20003800200 */
[----:B------:R-:W-:Y:S02]  /*49c0*/  LEA R33, R33, UR4, 0x3 ;  /* 0x0000000421217c11 */ /* 0x000fe4000f8e18ff */
[----:B------:R-:W-:Y:S01]  /*49d0*/  LEA R29, R29, UR4, 0x3 ;  /* 0x000000041d1d7c11 */ /* 0x000fe2000f8e18ff */
[----:B------:R-:W-:Y:S06]  /*49e0*/  @P2 BRA `(.L_x_281) ;  /* 0x0000000000242947 */ /* 0x000fec0003800000 */
[----:B0123--:R-:W0:Y:S01]  /*49f0*/  LDS.64 R4, [R33+0x9000] ;  /* 0x0090000021047984 */ /* 0x00fe220000000a00 */
        /* <DEDUP_REMOVED lines=8> */
.L_x_281:
[----:B------:R-:W-:Y:S05]  /*4a80*/  BSYNC.RECONVERGENT B0 ;  /* 0x0000000000007941 */ /* 0x000fea0003800200 */
.L_x_280:
[----:B------:R-:W-:Y:S01]  /*4a90*/  NOP ;  /* 0x0000000000007918 */ /* 0x000fe20000000000 */
[----:B01234-:R-:W0:Y:S01]  /*4aa0*/  LDS.64 R4, [R29+0x9000] ;  /* 0x009000001d047984 */ /* 0x01fe220000000a00 */
[----:B------:R-:W-:Y:S01]  /*4ab0*/  @!P3 IMAD R8, R2, 0x8, R3 ;  /* 0x000000080208b824 */ /* 0x000fe200078e0203 */
[----:B------:R-:W1:Y:S05]  /*4ac0*/  @!P3 LDC.64 R6, c[0x0][0x3b0] ;  /* 0x0000ec00ff06bb82 */ /* 0x000e6a0000000a00 */
[----:B------:R-:W2:Y:S01]  /*4ad0*/  @!P3 LDS.128 R8, [R8+0x7800] ;  /* 0x007800000808b984 */ /* 0x000ea20000000c00 */
[----:B0-----:R-:W-:-:S05]  /*4ae0*/  IADD3 R0, P0, PT, R4, R2, RZ ;  /* 0x0000000204007210 */ /* 0x001fca0007f1e0ff */
[----:B------:R-:W-:Y:S01]  /*4af0*/  IMAD.X R4, RZ, RZ, R5, P0 ;  /* 0x000000ffff047224 */ /* 0x000fe200000e0605 */
[----:B-1----:R-:W-:-:S04]  /*4b00*/  @!P3 LEA R2, P0, R0, R6, 0x4 ;  /* 0x000000060002b211 */ /* 0x002fc800078020ff */
[----:B------:R-:W-:-:S05]  /*4b10*/  @!P3 LEA.HI.X R3, R0, R7, R4, 0x4, P0 ;  /* 0x000000070003b211 */ /* 0x000fca00000f2404 */
[----:B--2---:R-:W-:Y:S01]  /*4b20*/  @!P3 STG.E.128 desc[UR8][R2.64+0x7800], R8 ;  /* 0x007800080200b986 */ /* 0x004fe2000c101d08 */
[----:B------:R-:W-:Y:S01]  /*4b30*/  NOP ;  /* 0x0000000000007918 */ /* 0x000fe20000000000 */
[----:B------:R-:W-:Y:S05]  /*4b40*/  EXIT ;  /* 0x000000000000794d */ /* 0x000fea0003800000 */
.L_x_232:
[----:B------:R-:W-:Y:S02]  /*4b50*/  IMAD.MOV.U32 R61, RZ, RZ, R54 ;  /* 0x000000ffff3d7224 */ /* 0x000fe400078e0036 */
[----:B------:R-:W-:Y:S02]  /*4b60*/  IMAD.MOV.U32 R62, RZ, RZ, 0x1 ;  /* 0x00000001ff3e7424 */ /* 0x000fe400078e00ff */
[----:B------:R-:W-:Y:S02]  /*4b70*/  IMAD.MOV.U32 R63, RZ, RZ, RZ ;  /* 0x000000ffff3f7224 */ /* 0x000fe400078e00ff */
[----:B------:R-:W-:-:S07]  /*4b80*/  IMAD.MOV.U32 R60, RZ, RZ, -0x1 ;  /* 0xffffffffff3c7424 */ /* 0x000fce00078e00ff */
[----:B------:R-:W-:Y:S05]  /*4b90*/  WARPSYNC.COLLECTIVE R60, `(.L_x_282) ;  /* 0x000000003c087348 */ /* 0x000fea0003c00000 */
[----:B------:R0:W1:Y:S02]  /*4ba0*/  SHFL.UP P0, R59, R61, R62, R63 ;  /* 0x0400003e3d3b7389 */ /* 0x000064000000003f */
[----:B01----:R-:W-:Y:S05]  /*4bb0*/  ENDCOLLECTIVE ;  /* 0x000000000000791b */ /* 0x003fea0003800000 */
.L_x_282:
[----:B------:R-:W-:Y:S02]  /*4bc0*/  IMAD.MOV.U32 R62, RZ, RZ, 0x2 ;  /* 0x00000002ff3e7424 */ /* 0x000fe400078e00ff */
[----:B------:R-:W-:-:S04]  /*4bd0*/  IMAD.MOV.U32 R55, RZ, RZ, R59 ;  /* 0x000000ffff377224 */ /* 0x000fc800078e003b */
[----:B------:R-:W-:-:S04]  /*4be0*/  @P0 IMAD.IADD R55, R54, 0x1, R55 ;  /* 0x0000000136370824 */ /* 0x000fc800078e0237 */
[----:B------:R-:W-:-:S07]  /*4bf0*/  IMAD.MOV.U32 R61, RZ, RZ, R55 ;  /* 0x000000ffff3d7224 */ /* 0x000fce00078e0037 */
[----:B------:R-:W-:Y:S05]  /*4c00*/  WARPSYNC.COLLECTIVE R60, `(.L_x_283) ;  /* 0x000000003c087348 */ /* 0x000fea0003c00000 */
[----:B------:R0:W1:Y:S02]  /*4c10*/  SHFL.UP P0, R59, R61, R62, R63 ;  /* 0x0400003e3d3b7389 */ /* 0x000064000000003f */
[----:B01----:R-:W-:Y:S05]  /*4c20*/  ENDCOLLECTIVE ;  /* 0x000000000000791b */ /* 0x003fea0003800000 */
.L_x_283:
[----:B------:R-:W-:Y:S02]  /*4c30*/  IMAD.MOV.U32 R62, RZ, RZ, 0x4 ;  /* 0x00000004ff3e7424 */ /* 0x000fe400078e00ff */
[----:B------:R-:W-:-:S04]  /*4c40*/  IMAD.MOV.U32 R56, RZ, RZ, R59 ;  /* 0x000000ffff387224 */ /* 0x000fc800078e003b */
[----:B------:R-:W-:-:S04]  /*4c50*/  @P0 IMAD.IADD R56, R55, 0x1, R56 ;  /* 0x0000000137380824 */ /* 0x000fc800078e0238 */
[----:B------:R-:W-:-:S07]  /*4c60*/  IMAD.MOV.U32 R61, RZ, RZ, R56 ;  /* 0x000000ffff3d7224 */ /* 0x000fce00078e0038 */
[----:B------:R-:W-:Y:S05]  /*4c70*/  WARPSYNC.COLLECTIVE R60, `(.L_x_284) ;  /* 0x000000003c087348 */ /* 0x000fea0003c00000 */
[----:B------:R0:W1:Y:S02]  /*4c80*/  SHFL.UP P0, R59, R61, R62, R63 ;  /* 0x0400003e3d3b7389 */ /* 0x000064000000003f */
[----:B01----:R-:W-:Y:S05]  /*4c90*/  ENDCOLLECTIVE ;  /* 0x000000000000791b */ /* 0x003fea0003800000 */
.L_x_284:
[----:B------:R-:W-:Y:S02]  /*4ca0*/  IMAD.MOV.U32 R62, RZ, RZ, 0x8 ;  /* 0x00000008ff3e7424 */ /* 0x000fe400078e00ff */
[----:B------:R-:W-:-:S04]  /*4cb0*/  IMAD.MOV.U32 R57, RZ, RZ, R59 ;  /* 0x000000ffff397224 */ /* 0x000fc800078e003b */
[----:B------:R-:W-:-:S04]  /*4cc0*/  @P0 IMAD.IADD R57, R56, 0x1, R57 ;  /* 0x0000000138390824 */ /* 0x000fc800078e0239 */
[----:B------:R-:W-:-:S07]  /*4cd0*/  IMAD.MOV.U32 R61, RZ, RZ, R57 ;  /* 0x000000ffff3d7224 */ /* 0x000fce00078e0039 */
[----:B------:R-:W-:Y:S05]  /*4ce0*/  WARPSYNC.COLLECTIVE R60, `(.L_x_285) ;  /* 0x000000003c087348 */ /* 0x000fea0003c00000 */
[----:B------:R0:W1:Y:S02]  /*4cf0*/  SHFL.UP P0, R59, R61, R62, R63 ;  /* 0x0400003e3d3b7389 */ /* 0x000064000000003f */
[----:B01----:R-:W-:Y:S05]  /*4d00*/  ENDCOLLECTIVE ;  /* 0x000000000000791b */ /* 0x003fea0003800000 */
.L_x_285:
[----:B------:R-:W-:Y:S02]  /*4d10*/  IMAD.MOV.U32 R62, RZ, RZ, 0x10 ;  /* 0x00000010ff3e7424 */ /* 0x000fe400078e00ff */
[----:B------:R-:W-:-:S04]  /*4d20*/  IMAD.MOV.U32 R58, RZ, RZ, R59 ;  /* 0x000000ffff3a7224 */ /* 0x000fc800078e003b */
[----:B------:R-:W-:-:S04]  /*4d30*/  @P0 IMAD.IADD R58, R57, 0x1, R58 ;  /* 0x00000001393a0824 */ /* 0x000fc800078e023a */
[----:B------:R-:W-:-:S07]  /*4d40*/  IMAD.MOV.U32 R61, RZ, RZ, R58 ;  /* 0x000000ffff3d7224 */ /* 0x000fce00078e003a */
[----:B------:R-:W-:Y:S05]  /*4d50*/  WARPSYNC.COLLECTIVE R60, `(.L_x_286) ;  /* 0x000000003c087348 */ /* 0x000fea0003c00000 */
[----:B------:R0:W1:Y:S02]  /*4d60*/  SHFL.UP P0, R59, R61, R62, R63 ;  /* 0x0400003e3d3b7389 */ /* 0x000064000000003f */
[----:B01----:R-:W-:Y:S05]  /*4d70*/  ENDCOLLECTIVE ;  /* 0x000000000000791b */ /* 0x003fea0003800000 */
.L_x_286:
[----:B------:R-:W-:Y:S05]  /*4d80*/  BRA `(.L_x_287) ;  /* 0xffffffcc008c7947 */ /* 0x000fea000383ffff */
.L_x_288:
        /* <DEDUP_REMOVED lines=15> */
.L_x_1662:


//--------------------- .text._ZN3cub18CUB_300001_SM_10006detail10radix_sort33DeviceRadixSortExclusiveSumKernelINS1_5radix10policy_hubIm7double2yE10Policy1000EyEEvPT0_ --------------------------
	.section	.text._ZN3cub18CUB_300001_SM_10006detail10radix_sort33DeviceRadixSortExclusiveSumKernelINS1_5radix10policy_hubIm7double2yE10Policy1000EyEEvPT0_,"ax",@progbits
	.align	128
        .global         _ZN3cub18CUB_300001_SM_10006detail10radix_sort33DeviceRadixSortExclusiveSumKernelINS1_5radix10policy_hubIm7double2yE10Policy1000EyEEvPT0_
        .type           _ZN3cub18CUB_300001_SM_10006detail10radix_sort33DeviceRadixSortExclusiveSumKernelINS1_5radix10policy_hubIm7double2yE10Policy1000EyEEvPT0_,@function
        .size           _ZN3cub18CUB_300001_SM_10006detail10radix_sort33DeviceRadixSortExclusiveSumKernelINS1_5radix10policy_hubIm7double2yE10Policy1000EyEEvPT0_,(.L_x_1663 - _ZN3cub18CUB_300001_SM_10006detail10radix_sort33DeviceRadixSortExclusiveSumKernelINS1_5radix10policy_hubIm7double2yE10Policy1000EyEEvPT0_)
        .other          _ZN3cub18CUB_300001_SM_10006detail10radix_sort33DeviceRadixSortExclusiveSumKernelINS1_5radix10policy_hubIm7double2yE10Policy1000EyEEvPT0_,@"STO_CUDA_ENTRY STV_DEFAULT"
_ZN3cub18CUB_300001_SM_10006detail10radix_sort33DeviceRadixSortExclusiveSumKernelINS1_5radix10policy_hubIm7double2yE10Policy1000EyEEvPT0_:
.text._ZN3cub18CUB_300001_SM_10006detail10radix_sort33DeviceRadixSortExclusiveSumKernelINS1_5radix10policy_hubIm7double2yE10Policy1000EyEEvPT0_:
        /* <DEDUP_REMOVED lines=63> */
.L_x_301:
        /* <DEDUP_REMOVED lines=28> */
.L_x_289:
[----:B------:R-:W-:Y:S05]  /*05b0*/  WARPSYNC.ALL ;  /* 0x0000000000007948 */ /* 0x000fea0003800000 */
[----:B------:R-:W-:Y:S06]  /*05c0*/  BAR.SYNC.DEFER_BLOCKING 0x0 ;  /* 0x0000000000007b1d */ /* 0x000fec0000010000 */
[----:B------:R-:W-:Y:S05]  /*05d0*/  @P1 EXIT ;  /* 0x000000000000194d */ /* 0x000fea0003800000 */
[----:B01----:R-:W0:Y:S04]  /*05e0*/  LDS.64 R2, [R0+0x10] ;  /* 0x0000100000027984 */ /* 0x003e280000000a00 */
[----:B0-----:R-:W-:Y:S01]  /*05f0*/  STG.E.64 desc[UR4][R16.64], R2 ;  /* 0x0000000210007986 */ /* 0x001fe2000c101b04 */
[----:B------:R-:W-:Y:S05]  /*0600*/  EXIT ;  /* 0x000000000000794d */ /* 0x000fea0003800000 */
.L_x_290:
[----:B------:R-:W-:Y:S02]  /*0610*/  IMAD.MOV.U32 R24, RZ, RZ, R20 ;  /* 0x000000ffff187224 */ /* 0x000fe400078e0014 */
[----:B------:R-:W-:Y:S02]  /*0620*/  IMAD.MOV.U32 R23, RZ, RZ, 0x1 ;  /* 0x00000001ff177424 */ /* 0x000fe400078e00ff */
[----:B------:R-:W-:Y:S02]  /*0630*/  IMAD.MOV.U32 R22, RZ, RZ, RZ ;  /* 0x000000ffff167224 */ /* 0x000fe400078e00ff */
[----:B------:R-:W-:-:S07]  /*0640*/  IMAD.MOV.U32 R21, RZ, RZ, -0x1 ;  /* 0xffffffffff157424 */ /* 0x000fce00078e00ff */
[----:B------:R-:W-:Y:S05]  /*0650*/  WARPSYNC.COLLECTIVE R21, `(.L_x_291) ;  /* 0x0000000015087348 */ /* 0x000fea0003c00000 */
[----:B------:R0:W1:Y:S02]  /*0660*/  SHFL.UP P0, R25, R24, R23, R22 ;  /* 0x0400001718197389 */ /* 0x0000640000000016 */
[----:B01----:R-:W-:Y:S05]  /*0670*/  ENDCOLLECTIVE ;  /* 0x000000000000791b */ /* 0x003fea0003800000 */
.L_x_291:
[----:B------:R-:W-:Y:S02]  /*0680*/  IMAD.MOV.U32 R24, RZ, RZ, R19 ;  /* 0x000000ffff187224 */ /* 0x000fe400078e0013 */
[----:B------:R-:W-:-:S07]  /*0690*/  IMAD.MOV.U32 R27, RZ, RZ, R25 ;  /* 0x000000ffff1b7224 */ /* 0x000fce00078e0019 */
[----:B------:R-:W-:Y:S05]  /*06a0*/  WARPSYNC.COLLECTIVE R21, `(.L_x_292) ;  /* 0x0000000015087348 */ /* 0x000fea0003c00000 */
[----:B------:R0:W1:Y:S02]  /*06b0*/  SHFL.UP P0, R25, R24, R23, R22 ;  /* 0x0400001718197389 */ /* 0x0000640000000016 */
[----:B01----:R-:W-:Y:S05]  /*06c0*/  ENDCOLLECTIVE ;  /* 0x000000000000791b */ /* 0x003fea0003800000 */
.L_x_292:
        /* <DEDUP_REMOVED lines=9> */
.L_x_293:
[----:B------:R-:W-:Y:S02]  /*0760*/  IMAD.MOV.U32 R24, RZ, RZ, R26 ;  /* 0x000000ffff187224 */ /* 0x000fe400078e001a */
[----:B------:R-:W-:-:S07]  /*0770*/  IMAD.MOV.U32 R28, RZ, RZ, R25 ;  /* 0x000000ffff1c7224 */ /* 0x000fce00078e0019 */
[----:B------:R-:W-:Y:S05]  /*0780*/  WARPSYNC.COLLECTIVE R21, `(.L_x_294) ;  /* 0x0000000015087348 */ /* 0x000fea0003c00000 */
[----:B------:R0:W1:Y:S02]  /*0790*/  SHFL.UP P0, R25, R24, R23, R22 ;  /* 0x0400001718197389 */ /* 0x0000640000000016 */
[----:B01----:R-:W-:Y:S05]  /*07a0*/  ENDCOLLECTIVE ;  /* 0x000000000000791b */ /* 0x003fea0003800000 */
.L_x_294:
        /* <DEDUP_REMOVED lines=9> */
.L_x_295:
[----:B------:R-:W-:Y:S02]  /*0840*/  IMAD.MOV.U32 R24, RZ, RZ, R29 ;  /* 0x000000ffff187224 */ /* 0x000fe400078e001d */
[----:B------:R-:W-:-:S07]  /*0850*/  IMAD.MOV.U32 R27, RZ, RZ, R25 ;  /* 0x000000ffff1b7224 */ /* 0x000fce00078e0019 */
[----:B------:R-:W-:Y:S05]  /*0860*/  WARPSYNC.COLLECTIVE R21, `(.L_x_296) ;  /* 0x0000000015087348 */ /* 0x000fea0003c00000 */
[----:B------:R0:W1:Y:S02]  /*0870*/  SHFL.UP P0, R25, R24, R23, R22 ;  /* 0x0400001718197389 */ /* 0x0000640000000016 */
[----:B01----:R-:W-:Y:S05]  /*0880*/  ENDCOLLECTIVE ;  /* 0x000000000000791b */ /* 0x003fea0003800000 */
.L_x_296:
        /* <DEDUP_REMOVED lines=9> */
.L_x_297:
[----:B------:R-:W-:Y:S02]  /*0920*/  IMAD.MOV.U32 R24, RZ, RZ, R29 ;  /* 0x000000ffff187224 */ /* 0x000fe400078e001d */
[----:B------:R-:W-:-:S07]  /*0930*/  IMAD.MOV.U32 R27, RZ, RZ, R25 ;  /* 0x000000ffff1b7224 */ /* 0x000fce00078e0019 */
[----:B------:R-:W-:Y:S05]  /*0940*/  WARPSYNC.COLLECTIVE R21, `(.L_x_298) ;  /* 0x0000000015087348 */ /* 0x000fea0003c00000 */
[----:B------:R0:W1:Y:S02]  /*0950*/  SHFL.UP P0, R25, R24, R23, R22 ;  /* 0x0400001718197389 */ /* 0x0000640000000016 */
[----:B01----:R-:W-:Y:S05]  /*0960*/  ENDCOLLECTIVE ;  /* 0x000000000000791b */ /* 0x003fea0003800000 */
.L_x_298:
        /* <DEDUP_REMOVED lines=9> */
.L_x_299:
[----:B------:R-:W-:Y:S02]  /*0a00*/  IMAD.MOV.U32 R24, RZ, RZ, R26 ;  /* 0x000000ffff187224 */ /* 0x000fe400078e001a */
[----:B------:R-:W-:-:S07]  /*0a10*/  IMAD.MOV.U32 R28, RZ, RZ, R25 ;  /* 0x000000ffff1c7224 */ /* 0x000fce00078e0019 */
[----:B------:R-:W-:Y:S05]  /*0a20*/  WARPSYNC.COLLECTIVE R21, `(.L_x_300) ;  /* 0x0000000015087348 */ /* 0x000fea0003c00000 */
[----:B------:R0:W1:Y:S02]  /*0a30*/  SHFL.UP P0, R25, R24, R23, R22 ;  /* 0x0400001718197389 */ /* 0x0000640000000016 */
[----:B01----:R-:W-:Y:S05]  /*0a40*/  ENDCOLLECTIVE ;  /* 0x000000000000791b */ /* 0x003fea0003800000 */
.L_x_300:
[----:B------:R-:W-:Y:S05]  /*0a50*/  BRA `(.L_x_301) ;  /* 0xfffffff800647947 */ /* 0x000fea000383ffff */
.L_x_302:
        /* <DEDUP_REMOVED lines=10> */
.L_x_1663:


//--------------------- .text._ZN3cub18CUB_300001_SM_10006detail10radix_sort30DeviceRadixSortHistogramKernelINS1_5radix10policy_hubIm7double2yE10Policy1000ELNS0_9SortOrderE0EmyNS1_21identity_decomposer_tEEEvPT2_PKT1_SB_iiT3_ --------------------------
	.section	.text._ZN3cub18CUB_300001_SM_10006detail10radix_sort30DeviceRadixSortHistogramKernelINS1_5radix10policy_hubIm7double2yE10Policy1000ELNS0_9SortOrderE0EmyNS1_21identity_decomposer_tEEEvPT2_PKT1_SB_iiT3_,"ax",@progbits
	.align	128
        .global         _ZN3cub18CUB_300001_SM_10006detail10radix_sort30DeviceRadixSortHistogramKernelINS1_5radix10policy_hubIm7double2yE10Policy1000ELNS0_9SortOrderE0EmyNS1_21identity_decomposer_tEEEvPT2_PKT1_SB_iiT3_
        .type           _ZN3cub18CUB_300001_SM_10006detail10radix_sort30DeviceRadixSortHistogramKernelINS1_5radix10policy_hubIm7double2yE10Policy1000ELNS0_9SortOrderE0EmyNS1_21identity_decomposer_tEEEvPT2_PKT1_SB_iiT3_,@function
        .size           _ZN3cub18CUB_300001_SM_10006detail10radix_sort30DeviceRadixSortHistogramKernelINS1_5radix10policy_hubIm7double2yE10Policy1000ELNS0_9SortOrderE0EmyNS1_21identity_decomposer_tEEEvPT2_PKT1_SB_iiT3_,(.L_x_1664 - _ZN3cub18CUB_300001_SM_10006detail10radix_sort30DeviceRadixSortHistogramKernelINS1_5radix10policy_hubIm7double2yE10Policy1000ELNS0_9SortOrderE0EmyNS1_21identity_decomposer_tEEEvPT2_PKT1_SB_iiT3_)
        .other          _ZN3cub18CUB_300001_SM_10006detail10radix_sort30DeviceRadixSortHistogramKernelINS1_5radix10policy_hubIm7double2yE10Policy1000ELNS0_9SortOrderE0EmyNS1_21identity_decomposer_tEEEvPT2_PKT1_SB_iiT3_,@"STO_CUDA_ENTRY STV_DEFAULT"
_ZN3cub18CUB_300001_SM_10006detail10radix_sort30DeviceRadixSortHistogramKernelINS1_5radix10policy_hubIm7double2yE10Policy1000ELNS0_9SortOrderE0EmyNS1_21identity_decomposer_tEEEvPT2_PKT1_SB_iiT3_:
.text._ZN3cub18CUB_300001_SM_10006detail10radix_sort30DeviceRadixSortHistogramKernelINS1_5radix10policy_hubIm7double2yE10Policy1000ELNS0_9SortOrderE0EmyNS1_21identity_decomposer_tEEEvPT2_PKT1_SB_iiT3_:
        /* <DEDUP_REMOVED lines=27> */
.L_x_386:
        /* <DEDUP_REMOVED lines=15> */
.L_x_306:
        /* <DEDUP_REMOVED lines=21> */
.L_x_305:
        /* <DEDUP_REMOVED lines=20> */
.L_x_308:
        /* <DEDUP_REMOVED lines=17> */
.L_x_307:
[----:B------:R-:W-:-:S13]  /*0640*/  ISETP.GT.U32.AND P2, PT, R0, 0x7f, PT ;  /* 0x0000007f0000780c */ /* 0x000fda0003f44070 */
[----:B------:R-:W-:Y:S05]  /*0650*/  @P2 BRA `(.L_x_304) ;  /* 0x0000000000dc2947 */ /* 0x000fea0003800000 */
[----:B--2---:R-:W-:Y:S01]  /*0660*/  IMAD.MOV.U32 R7, RZ, RZ, RZ ;  /* 0x000000ffff077224 */ /* 0x004fe200078e00ff */
[----:B------:R-:W-:Y:S06]  /*0670*/  @!P0 BRA `(.L_x_309) ;  /* 0x0000000000588947 */ /* 0x000fec0003800000 */
[----:B------:R-:W-:-:S07]  /*0680*/  IMAD.MOV.U32 R7, RZ, RZ, RZ ;  /* 0x000000ffff077224 */ /* 0x000fce00078e00ff */
.L_x_310:
        /* <DEDUP_REMOVED lines=21> */
.L_x_309:
        /* <DEDUP_REMOVED lines=14> */
.L_x_311:
        /* <DEDUP_REMOVED lines=17> */
.L_x_304:
[----:B------:R-:W-:Y:S05]  /*09d0*/  BSYNC.RECONVERGENT B0 ;  /* 0x0000000000007941 */ /* 0x000fea0003800200 */
.L_x_303:
        /* <DEDUP_REMOVED lines=16> */
.L_x_317:
        /* <DEDUP_REMOVED lines=36> */
.L_x_313:
        /* <DEDUP_REMOVED lines=79> */
.L_x_314:
        /* <DEDUP_REMOVED lines=8> */
.L_x_316:
        /* <DEDUP_REMOVED lines=73> */
.L_x_315:
[----:B------:R-:W-:Y:S05]  /*1720*/  BRA.U !UP0, `(.L_x_317) ;  /* 0xfffffff108ec7547 */ /* 0x000fea000b83ffff */
.L_x_312:
        /* <DEDUP_REMOVED lines=16> */
.L_x_337:
        /* <DEDUP_REMOVED lines=16> */
.L_x_322:
[----:B------:R-:W-:Y:S05]  /*1930*/  BSYNC.RECONVERGENT B1 ;  /* 0x0000000000017941 */ /* 0x000fea0003800200 */
.L_x_321:
        /* <DEDUP_REMOVED lines=15> */
.L_x_324:
[----:B------:R-:W-:Y:S05]  /*1a30*/  BSYNC.RECONVERGENT B1 ;  /* 0x0000000000017941 */ /* 0x000fea0003800200 */
.L_x_323:
        /* <DEDUP_REMOVED lines=8> */
.L_x_326:
[----:B------:R-:W-:Y:S05]  /*1ac0*/  BSYNC.RECONVERGENT B1 ;  /* 0x0000000000017941 */ /* 0x000fea0003800200 */
.L_x_325:
        /* <DEDUP_REMOVED lines=8> */
.L_x_328:
[----:B------:R-:W-:Y:S05]  /*1b50*/  BSYNC.RECONVERGENT B1 ;  /* 0x0000000000017941 */ /* 0x000fea0003800200 */
.L_x_327:
[----:B------:R-:W-:Y:S04]  /*1b60*/  BSSY.RECONVERGENT B1, `(.L_x_329) ;  /* 0x0000007000017945 */ /* 0x000fe80003800200 */
[----:B------:R-:W-:Y:S05]  /*1b70*/  @!P2 BRA `(.L_x_330) ;  /* 0x000000000014a947 */ /* 0x000fea0003800000 */
[----:B0123--:R-:W-:Y:S01]  /*1b80*/  LEA R19, R11, R0, 0x8 ;  /* 0x000000000b137211 */ /* 0x00ffe200078e40ff */
[----:B------:R-:W-:-:S04]  /*1b90*/  IMAD.MOV.U32 R17, RZ, RZ, RZ ;  /* 0x000000ffff117224 */ /* 0x000fc800078e00ff */
[----:B------:R-:W-:-:S04]  /*1ba0*/  VIADD R19, R19, 0x400 ;  /* 0x0000040013137836 */ /* 0x000fc80000000000 */
[----:B------:R-:W-:-:S05]  /*1bb0*/  IMAD.WIDE.U32 R18, R19, 0x8, R8 ;  /* 0x0000000813127825 */ /* 0x000fca00078e0008 */
[----:B------:R4:W-:Y:S02]  /*1bc0*/  REDG.E.ADD.64.STRONG.GPU desc[UR16][R18.64], R16 ;  /* 0x000000101200798e */ /* 0x0009e4000c12e510 */
.L_x_330:
[----:B------:R-:W-:Y:S05]  /*1bd0*/  BSYNC.RECONVERGENT B1 ;  /* 0x0000000000017941 */ /* 0x000fea0003800200 */
.L_x_329:
[----:B------:R-:W-:Y:S04]  /*1be0*/  BSSY.RECONVERGENT B1, `(.L_x_331) ;  /* 0x0000007000017945 */ /* 0x000fe80003800200 */
[----:B------:R-:W-:Y:S05]  /*1bf0*/  @!P3 BRA `(.L_x_332) ;  /* 0x000000000014b947 */ /* 0x000fea0003800000 */
[----:B----4-:R-:W-:Y:S02]  /*1c00*/  IMAD R17, R11, 0x100, R0 ;  /* 0x000001000b117824 */ /* 0x010fe400078e0200 */
[----:B------:R-:W-:Y:S02]  /*1c10*/  IMAD.MOV.U32 R15, RZ, RZ, RZ ;  /* 0x000000ffff0f7224 */ /* 0x000fe400078e00ff */
[----:B------:R-:W-:-:S04]  /*1c20*/  VIADD R17, R17, 0x500 ;  /* 0x0000050011117836 */ /* 0x000fc80000000000 */
[----:B------:R-:W-:-:S05]  /*1c30*/  IMAD.WIDE.U32 R16, R17, 0x8, R8 ;  /* 0x0000000811107825 */ /* 0x000fca00078e0008 */
[----:B------:R4:W-:Y:S02]  /*1c40*/  REDG.E.ADD.64.STRONG.GPU desc[UR16][R16.64], R14 ;  /* 0x0000000e1000798e */ /* 0x0009e4000c12e510 */
.L_x_332:
[----:B------:R-:W-:Y:S05]  /*1c50*/  BSYNC.RECONVERGENT B1 ;  /* 0x0000000000017941 */ /* 0x000fea0003800200 */
.L_x_331:
        /* <DEDUP_REMOVED lines=8> */
.L_x_334:
[----:B------:R-:W-:Y:S05]  /*1ce0*/  BSYNC.RECONVERGENT B1 ;  /* 0x0000000000017941 */ /* 0x000fea0003800200 */
.L_x_333:
        /* <DEDUP_REMOVED lines=8> */
.L_x_336:
[----:B------:R-:W-:Y:S05]  /*1d70*/  BSYNC.RECONVERGENT B1 ;  /* 0x0000000000017941 */ /* 0x000fea0003800200 */
.L_x_335:
[----:B------:R-:W-:-:S04]  /*1d80*/  IADD3 R11, PT, PT, R11, 0x8, RZ ;  /* 0x000000080b0b7810 */ /* 0x000fc80007ffe0ff */
[----:B------:R-:W-:-:S13]  /*1d90*/  ISETP.NE.AND P0, PT, R11, R6, PT ;  /* 0x000000060b00720c */ /* 0x000fda0003f05270 */
[----:B------:R-:W-:Y:S05]  /*1da0*/  @P0 BRA `(.L_x_337) ;  /* 0xfffffff800a00947 */ /* 0x000fea000383ffff */
[----:B------:R-:W-:-:S07]  /*1db0*/  IMAD.MOV.U32 R9, RZ, RZ, R6 ;  /* 0x000000ffff097224 */ /* 0x000fce00078e0006 */
.L_x_320:
        /* <DEDUP_REMOVED lines=25> */
.L_x_341:
[----:B------:R-:W-:Y:S05]  /*1f50*/  BSYNC.RECONVERGENT B1 ;  /* 0x0000000000017941 */ /* 0x000fea0003800200 */
.L_x_340:
        /* <DEDUP_REMOVED lines=9> */
.L_x_343:
[----:B------:R-:W-:Y:S05]  /*1ff0*/  BSYNC.RECONVERGENT B1 ;  /* 0x0000000000017941 */ /* 0x000fea0003800200 */
.L_x_342:
        /* <DEDUP_REMOVED lines=9> */
.L_x_345:
[----:B------:R-:W-:Y:S05]  /*2090*/  BSYNC.RECONVERGENT B1 ;  /* 0x0000000000017941 */ /* 0x000fea0003800200 */
.L_x_344:
        /* <DEDUP_REMOVED lines=9> */
.L_x_347:
[----:B------:R-:W-:Y:S05]  /*2130*/  BSYNC.RECONVERGENT B1 ;  /* 0x0000000000017941 */ /* 0x000fea0003800200 */
.L_x_346:
[----:B------:R-:W-:-:S07]  /*2140*/  VIADD R9, R9, 0x4 ;  /* 0x0000000409097836 */ /* 0x000fce0000000000 */
.L_x_339:
        /* <DEDUP_REMOVED lines=18> */
.L_x_351:
[----:B------:R-:W-:Y:S05]  /*2270*/  BSYNC.RECONVERGENT B2 ;  /* 0x0000000000027941 */ /* 0x000fea0003800200 */
.L_x_350:
        /* <DEDUP_REMOVED lines=9> */
.L_x_353:
[----:B------:R-:W-:Y:S05]  /*2310*/  BSYNC.RECONVERGENT B2 ;  /* 0x0000000000027941 */ /* 0x000fea0003800200 */
.L_x_352:
[----:B------:R-:W-:-:S07]  /*2320*/  IADD3 R9, PT, PT, R9, 0x2, RZ ;  /* 0x0000000209097810 */ /* 0x000fce0007ffe0ff */
.L_x_349:
        /* <DEDUP_REMOVED lines=12> */
.L_x_348:
[----:B------:R-:W-:Y:S05]  /*23f0*/  BSYNC.RECONVERGENT B1 ;  /* 0x0000000000017941 */ /* 0x000fea0003800200 */
.L_x_338:
[----:B------:R-:W-:-:S13]  /*2400*/  ISETP.GT.U32.AND P0, PT, R0, 0x7f, PT ;  /* 0x0000007f0000780c */ /* 0x000fda0003f04070 */
[----:B------:R-:W-:Y:S05]  /*2410*/  @P0 BRA `(.L_x_319) ;  /* 0x0000000800a00947 */ /* 0x000fea0003800000 */
[----:B------:R-:W-:Y:S01]  /*2420*/  ISETP.GE.U32.AND P0, PT, R13, 0x7, PT ;  /* 0x000000070d00780c */ /* 0x000fe20003f06070 */
[----:B----4-:R-:W-:-:S12]  /*2430*/  IMAD.MOV.U32 R9, RZ, RZ, RZ ;  /* 0x000000ffff097224 */ /* 0x010fd800078e00ff */
[----:B------:R-:W-:Y:S05]  /*2440*/  @!P0 BRA `(.L_x_354) ;  /* 0x0000000400248947 */ /* 0x000fea0003800000 */
[----:B------:R-:W4:Y:S01]  /*2450*/  LDC.64 R8, c[0x0][0x380] ;  /* 0x0000e000ff087b82 */ /* 0x000f220000000a00 */
[----:B0123--:R-:W-:-:S07]  /*2460*/  IMAD.MOV.U32 R15, RZ, RZ, RZ ;  /* 0x000000ffff0f7224 */ /* 0x00ffce00078e00ff */
.L_x_371:
        /* <DEDUP_REMOVED lines=19> */
.L_x_356:
[----:B------:R-:W-:Y:S05]  /*25a0*/  BSYNC.RECONVERGENT B1 ;  /* 0x0000000000017941 */ /* 0x000fea0003800200 */
.L_x_355:
[----:B------:R-:W-:Y:S04]  /*25b0*/  BSSY.RECONVERGENT B1, `(.L_x_357) ;  /* 0x0000005000017945 */ /* 0x000fe80003800200 */
[----:B------:R-:W-:Y:S05]  /*25c0*/  @!P1 BRA `(.L_x_358) ;  /* 0x00000000000c9947 */ /* 0x000fea0003800000 */
[----:B0-2---:R-:W-:Y:S02]  /*25d0*/  IMAD.MOV.U32 R12, RZ, RZ, R20 ;  /* 0x000000ffff0c7224 */ /* 0x005fe400078e0014 */
[----:B------:R-:W-:-:S05]  /*25e0*/  IMAD.MOV.U32 R13, RZ, RZ, RZ ;  /* 0x000000ffff0d7224 */ /* 0x000fca00078e00ff */
[----:B------:R1:W-:Y:S02]  /*25f0*/  REDG.E.ADD.64.STRONG.GPU desc[UR16][R10.64+0xc00], R12 ;  /* 0x000c000c0a00798e */ /* 0x0003e4000c12e510 */
.L_x_358:
[----:B------:R-:W-:Y:S05]  /*2600*/  BSYNC.RECONVERGENT B1 ;  /* 0x0000000000017941 */ /* 0x000fea0003800200 */
.L_x_357:
        /* <DEDUP_REMOVED lines=12> */
.L_x_360:
[----:B------:R-:W-:Y:S05]  /*26d0*/  BSYNC.RECONVERGENT B1 ;  /* 0x0000000000017941 */ /* 0x000fea0003800200 */
.L_x_359:
[----:B------:R-:W-:Y:S04]  /*26e0*/  BSSY.RECONVERGENT B1, `(.L_x_361) ;  /* 0x0000005000017945 */ /* 0x000fe80003800200 */
[----:B------:R-:W-:Y:S05]  /*26f0*/  @!P1 BRA `(.L_x_362) ;  /* 0x00000000000c9947 */ /* 0x000fea0003800000 */
[----:B012---:R-:W-:Y:S02]  /*2700*/  IMAD.MOV.U32 R12, RZ, RZ, R22 ;  /* 0x000000ffff0c7224 */ /* 0x007fe400078e0016 */
[----:B------:R-:W-:-:S05]  /*2710*/  IMAD.MOV.U32 R13, RZ, RZ, RZ ;  /* 0x000000ffff0d7224 */ /* 0x000fca00078e00ff */
[----:B------:R3:W-:Y:S02]  /*2720*/  REDG.E.ADD.64.STRONG.GPU desc[UR16][R10.64+0x1c00], R12 ;  /* 0x001c000c0a00798e */ /* 0x0007e4000c12e510 */
.L_x_362:
[----:B------:R-:W-:Y:S05]  /*2730*/  BSYNC.RECONVERGENT B1 ;  /* 0x0000000000017941 */ /* 0x000fea0003800200 */
.L_x_361:
[----:B------:R-:W-:Y:S04]  /*2740*/  BSSY.RECONVERGENT B1, `(.L_x_363) ;  /* 0x0000005000017945 */ /* 0x000fe80003800200 */
[----:B------:R-:W-:Y:S05]  /*2750*/  @!P2 BRA `(.L_x_364) ;  /* 0x00000000000ca947 */ /* 0x000fea0003800000 */
[----:B0123--:R-:W-:Y:S02]  /*2760*/  IMAD.MOV.U32 R12, RZ, RZ, R23 ;  /* 0x000000ffff0c7224 */ /* 0x00ffe400078e0017 */
[----:B------:R-:W-:-:S05]  /*2770*/  IMAD.MOV.U32 R13, RZ, RZ, RZ ;  /* 0x000000ffff0d7224 */ /* 0x000fca00078e00ff */
[----:B------:R4:W-:Y:S02]  /*2780*/  REDG.E.ADD.64.STRONG.GPU desc[UR16][R10.64+0x2400], R12 ;  /* 0x0024000c0a00798e */ /* 0x0009e4000c12e510 */
.L_x_364:
[----:B------:R-:W-:Y:S05]  /*2790*/  BSYNC.RECONVERGENT B1 ;  /* 0x0000000000017941 */ /* 0x000fea0003800200 */
.L_x_363:
[----:B------:R-:W-:Y:S04]  /*27a0*/  BSSY.RECONVERGENT B1, `(.L_x_365) ;  /* 0x0000005000017945 */ /* 0x000fe80003800200 */
[----:B------:R-:W-:Y:S05]  /*27b0*/  @!P3 BRA `(.L_x_366) ;  /* 0x00000000000cb947 */ /* 0x000fea0003800000 */
[----:B01234-:R-:W-:Y:S02]  /*27c0*/  HFMA2 R13, -RZ, RZ, 0, 0 ;  /* 0x00000000ff0d7431 */ /* 0x01ffe400000001ff */
[----:B------:R-:W-:-:S05]  /*27d0*/  IMAD.MOV.U32 R12, RZ, RZ, R24 ;  /* 0x000000ffff0c7224 */ /* 0x000fca00078e0018 */
[----:B------:R0:W-:Y:S02]  /*27e0*/  REDG.E.ADD.64.STRONG.GPU desc[UR16][R10.64+0x2c00], R12 ;  /* 0x002c000c0a00798e */ /* 0x0001e4000c12e510 */
.L_x_366:
[----:B------:R-:W-:Y:S05]  /*27f0*/  BSYNC.RECONVERGENT B1 ;  /* 0x0000000000017941 */ /* 0x000fea0003800200 */
.L_x_365:
[----:B------:R-:W-:Y:S04]  /*2800*/  BSSY.RECONVERGENT B1, `(.L_x_367) ;  /* 0x0000005000017945 */ /* 0x000fe80003800200 */
[----:B------:R-:W-:Y:S05]  /*2810*/  @!P4 BRA `(.L_x_368) ;  /* 0x00000000000cc947 */ /* 0x000fea0003800000 */
[----:B01234-:R-:W-:Y:S02]  /*2820*/  IMAD.MOV.U32 R12, RZ, RZ, R25 ;  /* 0x000000ffff0c7224 */ /* 0x01ffe400078e0019 */
[----:B------:R-:W-:-:S05]  /*2830*/  IMAD.MOV.U32 R13, RZ, RZ, RZ ;  /* 0x000000ffff0d7224 */ /* 0x000fca00078e00ff */
[----:B------:R0:W-:Y:S02]  /*2840*/  REDG.E.ADD.64.STRONG.GPU desc[UR16][R10.64+0x3400], R12 ;  /* 0x0034000c0a00798e */ /* 0x0001e4000c12e510 */
.L_x_368:
[----:B------:R-:W-:Y:S05]  /*2850*/  BSYNC.RECONVERGENT B1 ;  /* 0x0000000000017941 */ /* 0x000fea0003800200 */
.L_x_367:
[----:B------:R-:W-:Y:S04]  /*2860*/  BSSY.RECONVERGENT B1, `(.L_x_369) ;  /* 0x0000005000017945 */ /* 0x000fe80003800200 */
[----:B------:R-:W-:Y:S05]  /*2870*/  @!P5 BRA `(.L_x_370) ;  /* 0x00000000000cd947 */ /* 0x000fea0003800000 */
[----:B01234-:R-:W-:Y:S02]  /*2880*/  IMAD.MOV.U32 R12, RZ, RZ, R26 ;  /* 0x000000ffff0c7224 */ /* 0x01ffe400078e001a */
[----:B------:R-:W-:-:S05]  /*2890*/  IMAD.MOV.U32 R13, RZ, RZ, RZ ;  /* 0x000000ffff0d7224 */ /* 0x000fca00078e00ff */
[----:B------:R0:W-:Y:S02]  /*28a0*/  REDG.E.ADD.64.STRONG.GPU desc[UR16][R10.64+0x3c00], R12 ;  /* 0x003c000c0a00798e */ /* 0x0001e4000c12e510 */
.L_x_370:
[----:B------:R-:W-:Y:S05]  /*28b0*/  BSYNC.RECONVERGENT B1 ;  /* 0x0000000000017941 */ /* 0x000fea0003800200 */
.L_x_369:
[----:B------:R-:W-:Y:S05]  /*28c0*/  @P0 BRA `(.L_x_371) ;  /* 0xfffffff800e80947 */ /* 0x000fea000383ffff */
[----:B------:R-:W-:-:S07]  /*28d0*/  IMAD.MOV.U32 R9, RZ, RZ, R6 ;  /* 0x000000ffff097224 */ /* 0x000fce00078e0006 */
.L_x_354:
        /* <DEDUP_REMOVED lines=20> */
.L_x_374:
[----:B------:R-:W-:Y:S05]  /*2a20*/  BSYNC.RECONVERGENT B1 ;  /* 0x0000000000017941 */ /* 0x000fea0003800200 */
.L_x_373:
        /* <DEDUP_REMOVED lines=9> */
.L_x_376:
[----:B------:R-:W-:Y:S05]  /*2ac0*/  BSYNC.RECONVERGENT B1 ;  /* 0x0000000000017941 */ /* 0x000fea0003800200 */
.L_x_375:
        /* <DEDUP_REMOVED lines=9> */
.L_x_378:
[----:B------:R-:W-:Y:S05]  /*2b60*/  BSYNC.RECONVERGENT B1 ;  /* 0x0000000000017941 */ /* 0x000fea0003800200 */
.L_x_377:
        /* <DEDUP_REMOVED lines=9> */
.L_x_380:
[----:B------:R-:W-:Y:S05]  /*2c00*/  BSYNC.RECONVERGENT B1 ;  /* 0x0000000000017941 */ /* 0x000fea0003800200 */
.L_x_379:
[----:B------:R-:W-:-:S07]  /*2c10*/  IADD3 R9, PT, PT, R9, 0x4, RZ ;  /* 0x0000000409097810 */ /* 0x000fce0007ffe0ff */
.L_x_372:
        /* <DEDUP_REMOVED lines=17> */
.L_x_383:
[----:B------:R-:W-:Y:S05]  /*2d30*/  BSYNC.RECONVERGENT B1 ;  /* 0x0000000000017941 */ /* 0x000fea0003800200 */
.L_x_382:
        /* <DEDUP_REMOVED lines=9> */
.L_x_385:
[----:B------:R-:W-:Y:S05]  /*2dd0*/  BSYNC.RECONVERGENT B1 ;  /* 0x0000000000017941 */ /* 0x000fea0003800200 */
.L_x_384:
[----:B------:R-:W-:-:S07]  /*2de0*/  VIADD R9, R9, 0x2 ;  /* 0x0000000209097836 */ /* 0x000fce0000000000 */
.L_x_381:
        /* <DEDUP_REMOVED lines=11> */
.L_x_319:
[----:B------:R-:W-:Y:S05]  /*2ea0*/  BSYNC.RECONVERGENT B0 ;  /* 0x0000000000007941 */ /* 0x000fea0003800200 */
.L_x_318:
        /* <DEDUP_REMOVED lines=17> */
.L_x_387:
        /* <DEDUP_REMOVED lines=12> */
.L_x_1664:


//--------------------- .text._ZN3cub18CUB_300001_SM_10006detail10radix_sort31DeviceRadixSortSingleTileKernelINS1_5radix10policy_hubIm7double2yE10Policy1000ELNS0_9SortOrderE0EmS6_yNS1_21identity_decomposer_tEEEvPKT1_PSB_PKT2_PSF_T3_iiT4_ --------------------------
	.section	.text._ZN3cub18CUB_300001_SM_10006detail10radix_sort31DeviceRadixSortSingleTileKernelINS1_5radix10policy_hubIm7double2yE10Policy1000ELNS0_9SortOrderE0EmS6_yNS1_21identity_decomposer_tEEEvPKT1_PSB_PKT2_PSF_T3_iiT4_,"ax",@progbits
	.align	128
        .global         _ZN3cub18CUB_300001_SM_10006detail10radix_sort31DeviceRadixSortSingleTileKernelINS1_5radix10policy_hubIm7double2yE10Policy1000ELNS0_9SortOrderE0EmS6_yNS1_21identity_decomposer_tEEEvPKT1_PSB_PKT2_PSF_T3_iiT4_
        .type           _ZN3cub18CUB_300001_SM_10006detail10radix_sort31DeviceRadixSortSingleTileKernelINS1_5radix10policy_hubIm7double2yE10Policy1000ELNS0_9SortOrderE0EmS6_yNS1_21identity_decomposer_tEEEvPKT1_PSB_PKT2_PSF_T3_iiT4_,@function
        .size           _ZN3cub18CUB_300001_SM_10006detail10radix_sort31DeviceRadixSortSingleTileKernelINS1_5radix10policy_hubIm7double2yE10Policy1000ELNS0_9SortOrderE0EmS6_yNS1_21identity_decomposer_tEEEvPKT1_PSB_PKT2_PSF_T3_iiT4_,(.L_x_1665 - _ZN3cub18CUB_300001_SM_10006detail10radix_sort31DeviceRadixSortSingleTileKernelINS1_5radix10policy_hubIm7double2yE10Policy1000ELNS0_9SortOrderE0EmS6_yNS1_21identity_decomposer_tEEEvPKT1_PSB_PKT2_PSF_T3_iiT4_)
        .other          _ZN3cub18CUB_300001_SM_10006detail10radix_sort31DeviceRadixSortSingleTileKernelINS1_5radix10policy_hubIm7double2yE10Policy1000ELNS0_9SortOrderE0EmS6_yNS1_21identity_decomposer_tEEEvPKT1_PSB_PKT2_PSF_T3_iiT4_,@"STO_CUDA_ENTRY STV_DEFAULT"
_ZN3cub18CUB_300001_SM_10006detail10radix_sort31DeviceRadixSortSingleTileKernelINS1_5radix10policy_hubIm7double2yE10Policy1000ELNS0_9SortOrderE0EmS6_yNS1_21identity_decomposer_tEEEvPKT1_PSB_PKT2_PSF_T3_iiT4_:
.text._ZN3cub18CUB_300001_SM_10006detail10radix_sort31DeviceRadixSortSingleTileKernelINS1_5radix10policy_hubIm7double2yE10Policy1000ELNS0_9SortOrderE0EmS6_yNS1_21identity_decomposer_tEEEvPKT1_PSB_PKT2_PSF_T3_iiT4_:
[----:B------:R-:W-:Y:S01]  /*0000*/  LDC R1, c[0x0][0x37c] ;  /* 0x0000df00ff017b82 */ /* 0x000fe20000000800 */
[----:B------:R-:W0:Y:S01]  /*0010*/  S2R R0, SR_TID.X ;  /* 0x0000000000007919 */ /* 0x000e220000002100 */
[----:B------:R-:W1:Y:S06]  /*0020*/  LDCU UR4, c[0x0][0x3a0] ;  /* 0x00007400ff0477ac */ /* 0x000e6c0008000800 */
[----:B------:R-:W2:Y:S01]  /*0030*/  LDC.64 R28, c[0x0][0x380] ;  /* 0x0000e000ff1c7b82 */ /* 0x000ea20000000a00 */
[----:B------:R-:W-:Y:S01]  /*0040*/  IMAD.MOV.U32 R6, RZ, RZ, -0x1 ;  /* 0xffffffffff067424 */ /* 0x000fe200078e00ff */
[----:B------:R-:W-:Y:S01]  /*0050*/  MOV R7, 0xffffffff ;  /* 0xffffffff00077802 */ /* 0x000fe20000000f00 */
[----:B------:R-:W3:Y:S01]  /*0060*/  LDCU.64 UR10, c[0x0][0x358] ;  /* 0x00006b00ff0a77ac */ /* 0x000ee20008000a00 */
[----:B------:R-:W-:Y:S01]  /*0070*/  IMAD.MOV.U32 R8, RZ, RZ, -0x1 ;  /* 0xffffffffff087424 */ /* 0x000fe200078e00ff */
[----:B------:R-:W-:Y:S01]  /*0080*/  MOV R11, 0xffffffff ;  /* 0xffffffff000b7802 */ /* 0x000fe20000000f00 */
[----:B------:R-:W-:Y:S01]  /*0090*/  IMAD.MOV.U32 R9, RZ, RZ, -0x1 ;  /* 0xffffffffff097424 */ /* 0x000fe200078e00ff */
[----:B------:R-:W4:Y:S01]  /*00a0*/  LDCU.64 UR6, c[0x0][0x3a8] ;  /* 0x00007500ff0677ac */ /* 0x000f220008000a00 */
[----:B------:R-:W-:Y:S01]  /*00b0*/  IMAD.MOV.U32 R10, RZ, RZ, -0x1 ;  /* 0xffffffffff0a7424 */ /* 0x000fe200078e00ff */
[----:B------:R-:W3:Y:S01]  /*00c0*/  LDC.64 R30, c[0x0][0x390] ;  /* 0x0000e400ff1e7b82 */ /* 0x000ee20000000a00 */
[----:B------:R-:W1:Y:S01]  /*00d0*/  LDCU UR12, c[0x0][0x3ac] ;  /* 0x00007580ff0c77ac */ /* 0x000e620008000800 */
[----:B0-----:R-:W-:-:S04]  /*00e0*/  IMAD.SHL.U32 R2, R0, 0x4, RZ ;  /* 0x0000000400027824 */ /* 0x001fc800078e00ff */
[C---:B------:R-:W-:Y:S01]  /*00f0*/  VIADD R3, R2.reuse, 0x1 ;  /* 0x0000000102037836 */ /* 0x040fe20000000000 */
[C---:B------:R-:W-:Y:S01]  /*0100*/  IADD3 R5, PT, PT, R2.reuse, 0x3, RZ ;  /* 0x0000000302057810 */ /* 0x040fe20007ffe0ff */
[C---:B------:R-:W-:Y:S01]  /*0110*/  VIADD R4, R2.reuse, 0x2 ;  /* 0x0000000202047836 */ /* 0x040fe20000000000 */
[C---:B-1----:R-:W-:Y:S01]  /*0120*/  ISETP.GE.AND P0, PT, R2.reuse, UR4, PT ;  /* 0x0000000402007c0c */ /* 0x042fe2000bf06270 */
[----:B--2---:R-:W-:Y:S01]  /*0130*/  IMAD.WIDE.U32 R28, R2, 0x8, R28 ;  /* 0x00000008021c7825 */ /* 0x004fe200078e001c */
[----:B------:R-:W-:Y:S02]  /*0140*/  ISETP.GE.AND P1, PT, R3, UR4, PT ;  /* 0x0000000403007c0c */ /* 0x000fe4000bf26270 */
[----:B------:R-:W-:Y:S01]  /*0150*/  ISETP.GE.AND P2, PT, R4, UR4, PT ;  /* 0x0000000404007c0c */ /* 0x000fe2000bf46270 */
[----:B------:R-:W-:Y:S01]  /*0160*/  IMAD.MOV.U32 R4, RZ, RZ, -0x1 ;  /* 0xffffffffff047424 */ /* 0x000fe200078e00ff */
[----:B------:R-:W-:Y:S01]  /*0170*/  ISETP.GE.AND P3, PT, R5, UR4, PT ;  /* 0x0000000405007c0c */ /* 0x000fe2000bf66270 */
[----:B------:R-:W-:Y:S01]  /*0180*/  IMAD.MOV.U32 R5, RZ, RZ, -0x1 ;  /* 0xffffffffff057424 */ /* 0x000fe200078e00ff */
[----:B------:R-:W0:Y:S01]  /*0190*/  S2UR UR5, SR_CgaCtaId ;  /* 0x00000000000579c3 */ /* 0x000e220000008800 */
[----:B---3--:R-:W-:-:S04]  /*01a0*/  IMAD.WIDE.U32 R30, R2, 0x10, R30 ;  /* 0x00000010021e7825 */ /* 0x008fc800078e001e */
[----:B------:R1:W5:Y:S04]  /*01b0*/  @!P0 LDG.E.64 R4, desc[UR10][R28.64] ;  /* 0x0000000a1c048981 */ /* 0x000368000c1e1b00 */
[----:B------:R1:W5:Y:S04]  /*01c0*/  @!P1 LDG.E.64 R6, desc[UR10][R28.64+0x8] ;  /* 0x0000080a1c069981 */ /* 0x000368000c1e1b00 */
[----:B------:R1:W5:Y:S04]  /*01d0*/  @!P2 LDG.E.64 R8, desc[UR10][R28.64+0x10] ;  /* 0x0000100a1c08a981 */ /* 0x000368000c1e1b00 */
[----:B------:R1:W5:Y:S01]  /*01e0*/  @!P3 LDG.E.64 R10, desc[UR10][R28.64+0x18] ;  /* 0x0000180a1c0ab981 */ /* 0x000362000c1e1b00 */
[----:B------:R-:W-:Y:S06]  /*01f0*/  BAR.SYNC.DEFER_BLOCKING 0x0 ;  /* 0x0000000000007b1d */ /* 0x000fec0000010000 */
[----:B------:R-:W-:Y:S01]  /*0200*/  UMOV UR4, 0x400 ;  /* 0x0000040000047882 */ /* 0x000fe20000000000 */
[----:B------:R-:W2:Y:S01]  /*0210*/  S2R R3, SR_LANEID ;  /* 0x0000000000037919 */ /* 0x000ea20000000000 */
[----:B0-----:R-:W-:-:S06]  /*0220*/  ULEA UR4, UR5, UR4, 0x18 ;  /* 0x0000000405047291 */ /* 0x001fcc000f8ec0ff */
[----:B------:R-:W-:Y:S01]  /*0230*/  VIADD R37, R2, UR4 ;  /* 0x0000000402257c36 */ /* 0x000fe20008000000 */
[----:B------:R1:W5:Y:S04]  /*0240*/  @!P0 LDG.E.128 R12, desc[UR10][R30.64] ;  /* 0x0000000a1e0c8981 */ /* 0x000368000c1e1d00 */
[----:B------:R1:W5:Y:S04]  /*0250*/  @!P1 LDG.E.128 R16, desc[UR10][R30.64+0x10] ;  /* 0x0000100a1e109981 */ /* 0x000368000c1e1d00 */
[----:B------:R1:W5:Y:S04]  /*0260*/  @!P2 LDG.E.128 R20, desc[UR10][R30.64+0x20] ;  /* 0x0000200a1e14a981 */ /* 0x000368000c1e1d00 */
[----:B------:R1:W5:Y:S01]  /*0270*/  @!P3 LDG.E.128 R24, desc[UR10][R30.64+0x30] ;  /* 0x0000300a1e18b981 */ /* 0x000362000c1e1d00 */
[----:B------:R-:W-:Y:S01]  /*0280*/  IMAD R39, R0, 0x80, R37 ;  /* 0x0000008000277824 */ /* 0x000fe200078e0225 */
[----:B------:R-:W-:Y:S01]  /*0290*/  SHF.R.U32.HI R84, RZ, 0x5, R0 ;  /* 0x00000005ff547819 */ /* 0x000fe20000011600 */
[----:B----4-:R-:W-:-:S02]  /*02a0*/  UIADD3 UR8, UPT, UPT, UR6, 0x6, URZ ;  /* 0x0000000606087890 */ /* 0x010fc4000fffe0ff */
[----:B------:R-:W-:Y:S01]  /*02b0*/  IMAD R41, R0, -0x64, R39 ;  /* 0xffffff9c00297824 */ /* 0x000fe200078e0227 */
[----:B------:R-:W-:Y:S01]  /*02c0*/  LEA R36, R84, UR4, 0x2 ;  /* 0x0000000454247c11 */ /* 0x000fe2000f8e10ff */
[----:B------:R-:W-:Y:S02]  /*02d0*/  UIADD3 UR5, UPT, UPT, -UR6, UR7, URZ ;  /* 0x0000000706057290 */ /* 0x000fe4000fffe1ff */
[----:B------:R-:W-:Y:S01]  /*02e0*/  IMAD R43, R0, 0x20, R41 ;  /* 0x00000020002b7824 */ /* 0x000fe200078e0229 */
[----:B-12---:R-:W-:Y:S09]  /*02f0*/  BAR.SYNC.DEFER_BLOCKING 0x0 ;  /* 0x0000000000007b1d */ /* 0x006ff20000010000 */
.L_x_389:
[----:B------:R-:W-:Y:S01]  /*0300*/  UISETP.LT.AND UP0, UPT, UR5, 0x6, UPT ;  /* 0x000000060500788c */ /* 0x000fe2000bf01270 */
[----:B------:R-:W-:Y:S01]  /*0310*/  STS [R2+UR4], RZ ;  /* 0x000000ff02007988 */ /* 0x000fe20008000804 */
[----:B------:R-:W-:Y:S01]  /*0320*/  UMOV UR7, 0x1 ;  /* 0x0000000100077882 */ /* 0x000fe20000000000 */
[----:B------:R-:W-:Y:S01]  /*0330*/  UIADD3 UR9, UPT, UPT, UR8, -0x6, URZ ;  /* 0xfffffffa08097890 */ /* 0x000fe2000fffe0ff */
[----:B------:R-:W-:Y:S01]  /*0340*/  ISETP.NE.AND P1, PT, R3, 0x1f, PT ;  /* 0x0000001f0300780c */ /* 0x000fe20003f25270 */
[----:B------:R-:W-:Y:S01]  /*0350*/  USEL UR6, UR5, 0x6, UP0 ;  /* 0x0000000605067887 */ /* 0x000fe20008000000 */
[----:B------:R-:W-:Y:S01]  /*0360*/  STS [R2+UR4+0x400], RZ ;  /* 0x000400ff02007988 */ /* 0x000fe20008000804 */
[----:B------:R-:W-:Y:S01]  /*0370*/  ISETP.NE.AND P2, PT, R84, 0x6, PT ;  /* 0x000000065400780c */ /* 0x000fe20003f45270 */
[----:B------:R-:W-:Y:S01]  /*0380*/  UISETP.GE.AND UP0, UPT, UR8, UR12, UPT ;  /* 0x0000000c0800728c */ /* 0x000fe2000bf06270 */
[----:B-----5:R-:W-:Y:S01]  /*0390*/  SHF.R.U64 R28, R4, UR9, R5 ;  /* 0x00000009041c7c19 */ /* 0x020fe20008001205 */
[----:B------:R-:W-:Y:S01]  /*03a0*/  USHF.L.U32 UR6, UR7, UR6, URZ ;  /* 0x0000000607067299 */ /* 0x000fe200080006ff */
[----:B------:R-:W-:Y:S01]  /*03b0*/  STS [R2+UR4+0x800], RZ ;  /* 0x000800ff02007988 */ /* 0x000fe20008000804 */
[----:B0-----:R-:W0:Y:S01]  /*03c0*/  S2UR UR7, SR_CgaCtaId ;  /* 0x00000000000779c3 */ /* 0x001e220000008800 */
[----:B------:R-:W-:Y:S01]  /*03d0*/  ISETP.NE.AND P3, PT, R84, 0x7, PT ;  /* 0x000000075400780c */ /* 0x000fe20003f65270 */
[----:B------:R-:W-:Y:S01]  /*03e0*/  UIADD3 UR6, UPT, UPT, UR6, -0x1, URZ ;  /* 0xffffffff06067890 */ /* 0x000fe2000fffe0ff */
[----:B------:R-:W-:Y:S04]  /*03f0*/  STS [R2+UR4+0xc00], RZ ;  /* 0x000c00ff02007988 */ /* 0x000fe80008000804 */
[----:B------:R-:W-:Y:S01]  /*0400*/  STS [R2+UR4+0x1000], RZ ;  /* 0x001000ff02007988 */ /* 0x000fe20008000804 */
[----:B------:R-:W-:-:S03]  /*0410*/  LOP3.LUT R28, R28, UR6, RZ, 0xc0, !PT ;  /* 0x000000061c1c7c12 */ /* 0x000fc6000f8ec0ff */
[----:B------:R-:W-:Y:S01]  /*0420*/  STS [R2+UR4+0x1400], RZ ;  /* 0x001400ff02007988 */ /* 0x000fe20008000804 */
[----:B------:R-:W-:Y:S02]  /*0430*/  SHF.L.U32 R29, R28, 0xa, RZ ;  /* 0x0000000a1c1d7819 */ /* 0x000fe400000006ff */
[----:B------:R-:W-:Y:S01]  /*0440*/  SHF.R.U32.HI R30, RZ, 0x4, R28 ;  /* 0x00000004ff1e7819 */ /* 0x000fe2000001161c */
[----:B------:R-:W-:Y:S01]  /*0450*/  STS [R2+UR4+0x1800], RZ ;  /* 0x001800ff02007988 */ /* 0x000fe20008000804 */
[----:B------:R-:W-:Y:S02]  /*0460*/  LOP3.LUT R28, R29, 0x7c00, RZ, 0xc0, !PT ;  /* 0x00007c001d1c7812 */ /* 0x000fe400078ec0ff */
[----:B------:R-:W-:Y:S01]  /*0470*/  LOP3.LUT R30, R30, 0xffffffe, RZ, 0xc0, !PT ;  /* 0x0ffffffe1e1e7812 */ /* 0x000fe200078ec0ff */
[----:B------:R-:W-:Y:S03]  /*0480*/  STS [R2+UR4+0x1c00], RZ ;  /* 0x001c00ff02007988 */ /* 0x000fe60008000804 */
[----:B------:R-:W-:Y:S01]  /*0490*/  IADD3 R49, PT, PT, R30, R37, R28 ;  /* 0x000000251e317210 */ /* 0x000fe20007ffe01c */
[----:B------:R-:W-:Y:S01]  /*04a0*/  STS [R2+UR4+0x2000], RZ ;  /* 0x002000ff02007988 */ /* 0x000fe20008000804 */
[----:B------:R-:W-:-:S03]  /*04b0*/  SHF.R.U64 R28, R6, UR9, R7 ;  /* 0x00000009061c7c19 */ /* 0x000fc60008001207 */
[----:B------:R-:W-:Y:S01]  /*04c0*/  STS [R2+UR4+0x2400], RZ ;  /* 0x002400ff02007988 */ /* 0x000fe20008000804 */
[----:B------:R-:W-:-:S03]  /*04d0*/  LOP3.LUT R28, R28, UR6, RZ, 0xc0, !PT ;  /* 0x000000061c1c7c12 */ /* 0x000fc6000f8ec0ff */
[----:B------:R-:W-:Y:S02]  /*04e0*/  STS [R2+UR4+0x2800], RZ ;  /* 0x002800ff02007988 */ /* 0x000fe40008000804 */
[----:B------:R-:W-:Y:S01]  /*04f0*/  IMAD.SHL.U32 R29, R28, 0x400, RZ ;  /* 0x000004001c1d7824 */ /* 0x000fe200078e00ff */
[----:B------:R-:W-:Y:S01]  /*0500*/  SHF.R.U32.HI R28, RZ, 0x4, R28 ;  /* 0x00000004ff1c7819 */ /* 0x000fe2000001161c */
[----:B------:R-:W-:Y:S03]  /*0510*/  STS [R2+UR4+0x2c00], RZ ;  /* 0x002c00ff02007988 */ /* 0x000fe60008000804 */
[----:B------:R-:W-:Y:S01]  /*0520*/  LOP3.LUT R42, R29, 0x7c00, RZ, 0xc0, !PT ;  /* 0x00007c001d2a7812 */ /* 0x000fe200078ec0ff */
[----:B------:R-:W-:Y:S01]  /*0530*/  STS [R2+UR4+0x3000], RZ ;  /* 0x003000ff02007988 */ /* 0x000fe20008000804 */
[----:B------:R-:W-:-:S03]  /*0540*/  LOP3.LUT R29, R28, 0xffffffe, RZ, 0xc0, !PT ;  /* 0x0ffffffe1c1d7812 */ /* 0x000fc600078ec0ff */
[----:B------:R-:W-:Y:S01]  /*0550*/  STS [R2+UR4+0x3400], RZ ;  /* 0x003400ff02007988 */ /* 0x000fe20008000804 */
[----:B------:R-:W-:Y:S02]  /*0560*/  IADD3 R42, PT, PT, R29, R37, R42 ;  /* 0x000000251d2a7210 */ /* 0x000fe40007ffe02a */
[----:B------:R-:W-:Y:S01]  /*0570*/  SHF.R.U64 R29, R8, UR9, R9 ;  /* 0x00000009081d7c19 */ /* 0x000fe20008001209 */
[----:B------:R-:W-:Y:S03]  /*0580*/  STS [R2+UR4+0x3800], RZ ;  /* 0x003800ff02007988 */ /* 0x000fe60008000804 */
[----:B------:R-:W-:Y:S01]  /*0590*/  LOP3.LUT R29, R29, UR6, RZ, 0xc0, !PT ;  /* 0x000000061d1d7c12 */ /* 0x000fe2000f8ec0ff */
[----:B------:R-:W-:Y:S04]  /*05a0*/  STS [R2+UR4+0x3c00], RZ ;  /* 0x003c00ff02007988 */ /* 0x000fe80008000804 */
[----:B------:R-:W-:Y:S01]  /*05b0*/  STS [R2+UR4+0x4000], RZ ;  /* 0x004000ff02007988 */ /* 0x000fe20008000804 */
[----:B------:R-:W-:Y:S01]  /*05c0*/  IMAD.SHL.U32 R30, R29, 0x400, RZ ;  /* 0x000004001d1e7824 */ /* 0x000fe200078e00ff */
[----:B------:R-:W-:-:S02]  /*05d0*/  SHF.R.U32.HI R29, RZ, 0x4, R29 ;  /* 0x00000004ff1d7819 */ /* 0x000fc4000001161d */
[----:B------:R-:W-:Y:S02]  /*05e0*/  STS [R2+UR4+0x4400], RZ ;  /* 0x004400ff02007988 */ /* 0x000fe40008000804 */
[----:B------:R-:W-:Y:S02]  /*05f0*/  LOP3.LUT R30, R30, 0x7c00, RZ, 0xc0, !PT ;  /* 0x00007c001e1e7812 */ /* 0x000fe400078ec0ff */
[----:B------:R-:W-:Y:S01]  /*0600*/  STS [R2+UR4+0x4800], RZ ;  /* 0x004800ff02007988 */ /* 0x000fe20008000804 */
[----:B------:R-:W-:-:S03]  /*0610*/  LOP3.LUT R38, R29, 0xffffffe, RZ, 0xc0, !PT ;  /* 0x0ffffffe1d267812 */ /* 0x000fc600078ec0ff */
[----:B------:R-:W-:Y:S01]  /*0620*/  STS [R2+UR4+0x4c00], RZ ;  /* 0x004c00ff02007988 */ /* 0x000fe20008000804 */
[----:B------:R-:W-:-:S03]  /*0630*/  IADD3 R38, PT, PT, R38, R37, R30 ;  /* 0x0000002526267210 */ /* 0x000fc60007ffe01e */
[----:B------:R-:W-:Y:S04]  /*0640*/  STS [R2+UR4+0x5000], RZ ;  /* 0x005000ff02007988 */ /* 0x000fe80008000804 */
        /* <DEDUP_REMOVED lines=12> */
[----:B------:R-:W1:Y:S02]  /*0710*/  LDS.U16 R48, [R49] ;  /* 0x0000000031307984 */ /* 0x000e640000000400 */
[----:B-1----:R-:W-:-:S05]  /*0720*/  VIADD R28, R48, 0x1 ;  /* 0x00000001301c7836 */ /* 0x002fca0000000000 */
[----:B------:R1:W-:Y:S04]  /*0730*/  STS.U16 [R49], R28 ;  /* 0x0000001c31007388 */ /* 0x0003e80000000400 */
[----:B------:R-:W2:Y:S01]  /*0740*/  LDS.U16 R47, [R42] ;  /* 0x000000002a2f7984 */ /* 0x000ea20000000400 */
[----:B-1----:R-:W-:-:S04]  /*0750*/  SHF.R.U64 R28, R10, UR9, R11 ;  /* 0x000000090a1c7c19 */ /* 0x002fc8000800120b */
[----:B------:R-:W-:Y:S01]  /*0760*/  LOP3.LUT R28, R28, UR6, RZ, 0xc0, !PT ;  /* 0x000000061c1c7c12 */ /* 0x000fe2000f8ec0ff */
[----:B------:R-:W-:Y:S02]  /*0770*/  UMOV UR6, 0x400 ;  /* 0x0000040000067882 */ /* 0x000fe40000000000 */
[----:B0-----:R-:W-:Y:S02]  /*0780*/  ULEA UR6, UR7, UR6, 0x18 ;  /* 0x0000000607067291 */ /* 0x001fe4000f8ec0ff */
[----:B------:R-:W-:Y:S01]  /*0790*/  IMAD.SHL.U32 R30, R28, 0x400, RZ ;  /* 0x000004001c1e7824 */ /* 0x000fe200078e00ff */
[----:B------:R-:W-:-:S04]  /*07a0*/  SHF.R.U32.HI R28, RZ, 0x4, R28 ;  /* 0x00000004ff1c7819 */ /* 0x000fc8000001161c */
[----:B------:R-:W-:Y:S02]  /*07b0*/  LOP3.LUT R30, R30, 0x7c00, RZ, 0xc0, !PT ;  /* 0x00007c001e1e7812 */ /* 0x000fe400078ec0ff */
[----:B------:R-:W-:-:S04]  /*07c0*/  LOP3.LUT R28, R28, 0xffffffe, RZ, 0xc0, !PT ;  /* 0x0ffffffe1c1c7812 */ /* 0x000fc800078ec0ff */
[----:B------:R-:W-:Y:S02]  /*07d0*/  IADD3 R40, PT, PT, R28, R37, R30 ;  /* 0x000000251c287210 */ /* 0x000fe40007ffe01e */
[----:B--2---:R-:W-:-:S05]  /*07e0*/  IADD3 R29, PT, PT, R47, 0x1, RZ ;  /* 0x000000012f1d7810 */ /* 0x004fca0007ffe0ff */
        /* <DEDUP_REMOVED lines=12> */
[----:B---3--:R-:W3:Y:S04]  /*08b0*/  LDS R77, [R39+0x10] ;  /* 0x00001000274d7984 */ /* 0x008ee80000000800 */
[----:B----4-:R-:W4:Y:S04]  /*08c0*/  LDS R78, [R39+0x14] ;  /* 0x00001400274e7984 */ /* 0x010f280000000800 */
[----:B------:R-:W4:Y:S04]  /*08d0*/  LDS R79, [R39+0x18] ;  /* 0x00001800274f7984 */ /* 0x000f280000000800 */
[----:B------:R-:W4:Y:S04]  /*08e0*/  LDS R80, [R39+0x1c] ;  /* 0x00001c0027507984 */ /* 0x000f280000000800 */
[----:B------:R-:W4:Y:S04]  /*08f0*/  LDS R81, [R39+0x20] ;  /* 0x0000200027517984 */ /* 0x000f280000000800 */
[----:B------:R-:W4:Y:S04]  /*0900*/  LDS R72, [R39+0x24] ;  /* 0x0000240027487984 */ /* 0x000f280000000800 */
[----:B------:R-:W4:Y:S01]  /*0910*/  LDS R71, [R39+0x28] ;  /* 0x0000280027477984 */ /* 0x000f220000000800 */
[----:B0-----:R-:W-:-:S03]  /*0920*/  IADD3 R74, PT, PT, R73, R74, RZ ;  /* 0x0000004a494a7210 */ /* 0x001fc60007ffe0ff */
[----:B------:R-:W0:Y:S02]  /*0930*/  LDS R70, [R39+0x2c] ;  /* 0x00002c0027467984 */ /* 0x000e240000000800 */
[----:B-1----:R-:W-:Y:S02]  /*0940*/  IMAD.IADD R75, R75, 0x1, R74 ;  /* 0x000000014b4b7824 */ /* 0x002fe400078e024a */
[----:B------:R-:W1:Y:S02]  /*0950*/  LDS R69, [R39+0x30] ;  /* 0x0000300027457984 */ /* 0x000e640000000800 */
[----:B--2---:R-:W-:Y:S02]  /*0960*/  IMAD.IADD R76, R76, 0x1, R75 ;  /* 0x000000014c4c7824 */ /* 0x004fe400078e024b */
[----:B------:R-:W2:Y:S02]  /*0970*/  LDS R68, [R39+0x34] ;  /* 0x0000340027447984 */ /* 0x000ea40000000800 */
[----:B---3--:R-:W-:-:S02]  /*0980*/  IMAD.IADD R77, R77, 0x1, R76 ;  /* 0x000000014d4d7824 */ /* 0x008fc400078e024c */
[----:B------:R-:W3:Y:S03]  /*0990*/  LDS R67, [R39+0x38] ;  /* 0x0000380027437984 */ /* 0x000ee60000000800 */
[----:B----4-:R-:W-:Y:S01]  /*09a0*/  IADD3 R78, PT, PT, R78, R77, RZ ;  /* 0x0000004d4e4e7210 */ /* 0x010fe20007ffe0ff */
[----:B------:R-:W4:Y:S04]  /*09b0*/  LDS R66, [R39+0x3c] ;  /* 0x00003c0027427984 */ /* 0x000f280000000800 */
[----:B------:R-:W-:Y:S01]  /*09c0*/  IMAD.IADD R79, R79, 0x1, R78 ;  /* 0x000000014f4f7824 */ /* 0x000fe200078e024e */
[----:B------:R-:W4:Y:S03]  /*09d0*/  LDS R65, [R39+0x40] ;  /* 0x0000400027417984 */ /* 0x000f260000000800 */
[----:B------:R-:W-:Y:S01]  /*09e0*/  IMAD.IADD R80, R80, 0x1, R79 ;  /* 0x0000000150507824 */ /* 0x000fe200078e024f */
[----:B------:R-:W4:Y:S03]  /*09f0*/  LDS R64, [R39+0x44] ;  /* 0x0000440027407984 */ /* 0x000f260000000800 */
[----:B------:R-:W-:Y:S01]  /*0a00*/  IMAD.IADD R81, R81, 0x1, R80 ;  /* 0x0000000151517824 */ /* 0x000fe200078e0250 */
[----:B------:R-:W4:Y:S04]  /*0a10*/  LDS R63, [R39+0x48] ;  /* 0x00004800273f7984 */ /* 0x000f280000000800 */
[----:B------:R-:W-:Y:S01]  /*0a20*/  IADD3 R72, PT, PT, R72, R81, RZ ;  /* 0x0000005148487210 */ /* 0x000fe20007ffe0ff */
[----:B------:R-:W4:Y:S04]  /*0a30*/  LDS R62, [R39+0x4c] ;  /* 0x00004c00273e7984 */ /* 0x000f280000000800 */
[----:B------:R-:W-:Y:S01]  /*0a40*/  IMAD.IADD R71, R71, 0x1, R72 ;  /* 0x0000000147477824 */ /* 0x000fe200078e0248 */
[----:B------:R-:W4:Y:S03]  /*0a50*/  LDS R61, [R39+0x50] ;  /* 0x00005000273d7984 */ /* 0x000f260000000800 */
[----:B0-----:R-:W-:Y:S01]  /*0a60*/  IMAD.IADD R70, R70, 0x1, R71 ;  /* 0x0000000146467824 */ /* 0x001fe200078e0247 */
[----:B------:R-:W0:Y:S03]  /*0a70*/  LDS R60, [R39+0x54] ;  /* 0x00005400273c7984 */ /* 0x000e260000000800 */
[----:B-1----:R-:W-:Y:S01]  /*0a80*/  IMAD.IADD R69, R69, 0x1, R70 ;  /* 0x0000000145457824 */ /* 0x002fe200078e0246 */
[----:B------:R-:W1:Y:S04]  /*0a90*/  LDS R59, [R39+0x58] ;  /* 0x00005800273b7984 */ /* 0x000e680000000800 */
[----:B--2---:R-:W-:Y:S01]  /*0aa0*/  IADD3 R68, PT, PT, R68, R69, RZ ;  /* 0x0000004544447210 */ /* 0x004fe20007ffe0ff */
[----:B------:R-:W2:Y:S04]  /*0ab0*/  LDS R58, [R39+0x5c] ;  /* 0x00005c00273a7984 */ /* 0x000ea80000000800 */
[----:B---3--:R-:W-:Y:S01]  /*0ac0*/  IMAD.IADD R67, R67, 0x1, R68 ;  /* 0x0000000143437824 */ /* 0x008fe200078e0244 */
[----:B------:R-:W3:Y:S03]  /*0ad0*/  LDS R57, [R39+0x60] ;  /* 0x0000600027397984 */ /* 0x000ee60000000800 */
[----:B----4-:R-:W-:Y:S01]  /*0ae0*/  IMAD.IADD R66, R66, 0x1, R67 ;  /* 0x0000000142427824 */ /* 0x010fe200078e0243 */
[----:B------:R-:W4:Y:S03]  /*0af0*/  LDS R56, [R39+0x64] ;  /* 0x0000640027387984 */ /* 0x000f260000000800 */
[----:B------:R-:W-:Y:S01]  /*0b00*/  IMAD.IADD R65, R65, 0x1, R66 ;  /* 0x0000000141417824 */ /* 0x000fe200078e0242 */
[----:B------:R-:W4:Y:S04]  /*0b10*/  LDS R55, [R39+0x68] ;  /* 0x0000680027377984 */ /* 0x000f280000000800 */
[----:B------:R-:W-:Y:S01]  /*0b20*/  IADD3 R64, PT, PT, R64, R65, RZ ;  /* 0x0000004140407210 */ /* 0x000fe20007ffe0ff */
[----:B------:R-:W4:Y:S04]  /*0b30*/  LDS R54, [R39+0x6c] ;  /* 0x00006c0027367984 */ /* 0x000f280000000800 */
[----:B------:R-:W-:Y:S01]  /*0b40*/  IMAD.IADD R63, R63, 0x1, R64 ;  /* 0x000000013f3f7824 */ /* 0x000fe200078e0240 */
[----:B------:R-:W4:Y:S03]  /*0b50*/  LDS R53, [R39+0x70] ;  /* 0x0000700027357984 */ /* 0x000f260000000800 */
[----:B------:R-:W-:Y:S01]  /*0b60*/  IMAD.IADD R62, R62, 0x1, R63 ;  /* 0x000000013e3e7824 */ /* 0x000fe200078e023f */
[----:B------:R-:W4:Y:S03]  /*0b70*/  LDS R52, [R39+0x74] ;  /* 0x0000740027347984 */ /* 0x000f260000000800 */
[----:B------:R-:W-:Y:S01]  /*0b80*/  IMAD.IADD R61, R61, 0x1, R62 ;  /* 0x000000013d3d7824 */ /* 0x000fe200078e023e */
[----:B------:R-:W4:Y:S04]  /*0b90*/  LDS R51, [R39+0x78] ;  /* 0x0000780027337984 */ /* 0x000f280000000800 */
[----:B0-----:R-:W-:Y:S01]  /*0ba0*/  IADD3 R60, PT, PT, R60, R61, RZ ;  /* 0x0000003d3c3c7210 */ /* 0x001fe20007ffe0ff */
[----:B------:R-:W0:Y:S04]  /*0bb0*/  LDS R50, [R39+0x7c] ;  /* 0x00007c0027327984 */ /* 0x000e280000000800 */
[----:B-1----:R-:W-:Y:S01]  /*0bc0*/  IMAD.IADD R59, R59, 0x1, R60 ;  /* 0x000000013b3b7824 */ /* 0x002fe200078e023c */
[----:B------:R-:W1:Y:S03]  /*0bd0*/  LDS R29, [R39+0x80] ;  /* 0x00008000271d7984 */ /* 0x000e660000000800 */
[----:B--2---:R-:W-:-:S04]  /*0be0*/  IMAD.IADD R58, R58, 0x1, R59 ;  /* 0x000000013a3a7824 */ /* 0x004fc800078e023b */
[----:B---3--:R-:W-:-:S05]  /*0bf0*/  IMAD.IADD R57, R57, 0x1, R58 ;  /* 0x0000000139397824 */ /* 0x008fca00078e023a */
[----:B----4-:R-:W-:-:S05]  /*0c00*/  IADD3 R56, PT, PT, R56, R57, RZ ;  /* 0x0000003938387210 */ /* 0x010fca0007ffe0ff */
[----:B------:R-:W-:-:S04]  /*0c10*/  IMAD.IADD R55, R55, 0x1, R56 ;  /* 0x0000000137377824 */ /* 0x000fc800078e0238 */
[----:B------:R-:W-:-:S04]  /*0c20*/  IMAD.IADD R54, R54, 0x1, R55 ;  /* 0x0000000136367824 */ /* 0x000fc800078e0237 */
[----:B------:R-:W-:-:S05]  /*0c30*/  IMAD.IADD R53, R53, 0x1, R54 ;  /* 0x0000000135357824 */ /* 0x000fca00078e0236 */
[----:B------:R-:W-:-:S05]  /*0c40*/  IADD3 R52, PT, PT, R52, R53, RZ ;  /* 0x0000003534347210 */ /* 0x000fca0007ffe0ff */
[----:B------:R-:W-:-:S04]  /*0c50*/  IMAD.IADD R51, R51, 0x1, R52 ;  /* 0x0000000133337824 */ /* 0x000fc800078e0234 */
[----:B0-----:R-:W-:-:S04]  /*0c60*/  IMAD.IADD R50, R50, 0x1, R51 ;  /* 0x0000000132327824 */ /* 0x001fc800078e0233 */
[----:B-1----:R-:W-:-:S05]  /*0c70*/  IMAD.IADD R82, R29, 0x1, R50 ;  /* 0x000000011d527824 */ /* 0x002fca00078e0232 */
[----:B------:R-:W0:Y:S02]  /*0c80*/  SHFL.UP P0, R29, R82, 0x1, RZ ;  /* 0x04200000521d7989 */ /* 0x000e2400000000ff */
[----:B0-----:R-:W-:-:S05]  /*0c90*/  @P0 IADD3 R29, PT, PT, R82, R29, RZ ;  /* 0x0000001d521d0210 */ /* 0x001fca0007ffe0ff */
[----:B------:R-:W0:Y:S02]  /*0ca0*/  SHFL.UP P0, R28, R29, 0x2, RZ ;  /* 0x044000001d1c7989 */ /* 0x000e2400000000ff */
[----:B0-----:R-:W-:-:S05]  /*0cb0*/  @P0 IMAD.IADD R28, R29, 0x1, R28 ;  /* 0x000000011d1c0824 */ /* 0x001fca00078e021c */
[----:B------:R-:W0:Y:S02]  /*0cc0*/  SHFL.UP P0, R33, R28, 0x4, RZ ;  /* 0x048000001c217989 */ /* 0x000e2400000000ff */
[----:B0-----:R-:W-:-:S05]  /*0cd0*/  @P0 IMAD.IADD R33, R28, 0x1, R33 ;  /* 0x000000011c210824 */ /* 0x001fca00078e0221 */
[----:B------:R-:W0:Y:S02]  /*0ce0*/  SHFL.UP P0, R86, R33, 0x8, RZ ;  /* 0x0500000021567989 */ /* 0x000e2400000000ff */
[----:B0-----:R-:W-:-:S05]  /*0cf0*/  @P0 IMAD.IADD R86, R33, 0x1, R86 ;  /* 0x0000000121560824 */ /* 0x001fca00078e0256 */
[----:B------:R-:W0:Y:S02]  /*0d00*/  SHFL.UP P0, R83, R86, 0x10, RZ ;  /* 0x0600000056537989 */ /* 0x000e2400000000ff */
[----:B0-----:R-:W-:Y:S02]  /*0d10*/  @P0 IADD3 R83, PT, PT, R86, R83, RZ ;  /* 0x0000005356530210 */ /* 0x001fe40007ffe0ff */
[----:B------:R-:W-:-:S03]  /*0d20*/  ISETP.NE.AND P0, PT, R84, 0x1, PT ;  /* 0x000000015400780c */ /* 0x000fc60003f05270 */
[----:B------:R-:W-:Y:S01]  /*0d30*/  @!P1 STS [R36+0x8400], R83 ;  /* 0x0084005324009388 */ /* 0x000fe20000000800 */
[----:B------:R-:W-:Y:S01]  /*0d40*/  BAR.SYNC.DEFER_BLOCKING 0x0 ;  /* 0x0000000000007b1d */ /* 0x000fe20000010000 */
[----:B------:R-:W-:Y:S01]  /*0d50*/  ISETP.NE.AND P1, PT, R84, 0x4, PT ;  /* 0x000000045400780c */ /* 0x000fe20003f25270 */
[----:B------:R-:W-:-:S04]  /*0d60*/  IMAD.IADD R82, R83, 0x1, -R82 ;  /* 0x0000000153527824 */ /* 0x000fc800078e0a52 */
[----:B------:R-:W0:Y:S04]  /*0d70*/  LDS.128 R28, [UR6+0x8400] ;  /* 0x00840006ff1c7984 */ /* 0x000e280008000c00 */
[----:B------:R-:W1:Y:S01]  /*0d80*/  LDS.128 R32, [UR6+0x8410] ;  /* 0x00841006ff207984 */ /* 0x000e620008000c00 */
[C---:B0-----:R-:W-:Y:S01]  /*0d90*/  IMAD.IADD R29, R28.reuse, 0x1, R29 ;  /* 0x000000011c1d7824 */ /* 0x041fe200078e021d */
[----:B------:R-:W-:Y:S02]  /*0da0*/  SEL R45, R28, R45, !P0 ;  /* 0x0000002d1c2d7207 */ /* 0x000fe40004000000 */
[----:B------:R-:W-:Y:S01]  /*0db0*/  ISETP.NE.AND P0, PT, R84, 0x2, PT ;  /* 0x000000025400780c */ /* 0x000fe20003f05270 */
[----:B------:R-:W-:-:S03]  /*0dc0*/  IMAD.IADD R30, R30, 0x1, R29 ;  /* 0x000000011e1e7824 */ /* 0x000fc600078e021d */
[----:B------:R-:W-:Y:S01]  /*0dd0*/  SEL R45, R29, R45, !P0 ;  /* 0x0000002d1d2d7207 */ /* 0x000fe20004000000 */
[----:B------:R-:W-:Y:S01]  /*0de0*/  IMAD.IADD R31, R31, 0x1, R30 ;  /* 0x000000011f1f7824 */ /* 0x000fe200078e021e */
[----:B------:R-:W-:-:S04]  /*0df0*/  ISETP.NE.AND P0, PT, R84, 0x3, PT ;  /* 0x000000035400780c */ /* 0x000fc80003f05270 */
[----:B------:R-:W-:Y:S02]  /*0e00*/  SEL R45, R30, R45, !P0 ;  /* 0x0000002d1e2d7207 */ /* 0x000fe40004000000 */
[C---:B-1----:R-:W-:Y:S02]  /*0e10*/  IADD3 R32, PT, PT, R31.reuse, R32, RZ ;  /* 0x000000201f207210 */ /* 0x042fe40007ffe0ff */
[----:B------:R-:W-:Y:S02]  /*0e20*/  ISETP.NE.AND P0, PT, R84, 0x5, PT ;  /* 0x000000055400780c */ /* 0x000fe40003f05270 */
[----:B------:R-:W-:Y:S01]  /*0e30*/  SEL R45, R31, R45, !P1 ;  /* 0x0000002d1f2d7207 */ /* 0x000fe20004800000 */
[----:B------:R-:W-:Y:S01]  /*0e40*/  IMAD.IADD R33, R33, 0x1, R32 ;  /* 0x0000000121217824 */ /* 0x000fe200078e0220 */
[----:B------:R-:W-:Y:S02]  /*0e50*/  ISETP.NE.AND P1, PT, R3, RZ, PT ;  /* 0x000000ff0300720c */ /* 0x000fe40003f25270 */
[----:B------:R-:W-:Y:S01]  /*0e60*/  SEL R45, R32, R45, !P0 ;  /* 0x0000002d202d7207 */ /* 0x000fe20004000000 */
[----:B------:R-:W-:Y:S01]  /*0e70*/  IMAD.IADD R34, R34, 0x1, R33 ;  /* 0x0000000122227824 */ /* 0x000fe200078e0221 */
[----:B------:R-:W-:-:S02]  /*0e80*/  ISETP.GT.U32.AND P0, PT, R0, 0x1f, PT ;  /* 0x0000001f0000780c */ /* 0x000fc40003f04070 */
[----:B------:R-:W-:Y:S02]  /*0e90*/  SEL R45, R33, R45, !P2 ;  /* 0x0000002d212d7207 */ /* 0x000fe40005000000 */
[----:B------:R-:W-:Y:S02]  /*0ea0*/  ISETP.GT.U32.OR P2, PT, R0, 0x1f, P1 ;  /* 0x0000001f0000780c */ /* 0x000fe40000f44470 */
[----:B------:R-:W-:Y:S02]  /*0eb0*/  SEL R28, R82, RZ, P1 ;  /* 0x000000ff521c7207 */ /* 0x000fe40000800000 */
[----:B------:R-:W-:Y:S02]  /*0ec0*/  SEL R45, R34, R45, !P3 ;  /* 0x0000002d222d7207 */ /* 0x000fe40005800000 */
[----:B------:R-:W-:-:S03]  /*0ed0*/  IADD3 R35, PT, PT, R35, R34, RZ ;  /* 0x0000002223237210 */ /* 0x000fc60007ffe0ff */
        /* <DEDUP_REMOVED lines=77> */
[----:B------:R-:W3:Y:S01]  /*13b0*/  LDS.U16 R31, [R40] ;  /* 0x00000000281f7984 */ /* 0x000ee20000000400 */
[----:B0-----:R-:W-:Y:S01]  /*13c0*/  IADD3 R48, PT, PT, R48, R49, RZ ;  /* 0x0000003130307210 */ /* 0x001fe20007ffe0ff */
[----:B-1----:R-:W-:-:S02]  /*13d0*/  IMAD.IADD R28, R47, 0x1, R42 ;  /* 0x000000012f1c7824 */ /* 0x002fc400078e022a */
[----:B--2---:R-:W-:Y:S01]  /*13e0*/  IMAD.IADD R46, R46, 0x1, R29 ;  /* 0x000000012e2e7824 */ /* 0x004fe200078e021d */
[----:B---3--:R-:W-:Y:S01]  /*13f0*/  IADD3 R44, PT, PT, R44, R31, RZ ;  /* 0x0000001f2c2c7210 */ /* 0x008fe20007ffe0ff */
        /* <DEDUP_REMOVED lines=8> */
[----:B------:R-:W-:Y:S01]  /*1480*/  LEA R35, R44, UR6, 0x3 ;  /* 0x000000062c237c11 */ /* 0x000fe2000f8e18ff */
[----:B------:R-:W-:Y:S01]  /*1490*/  IMAD R47, R48, 0x8, R29 ;  /* 0x00000008302f7824 */ /* 0x000fe200078e021d */
[----:B------:R-:W-:Y:S01]  /*14a0*/  LEA R51, R46, R33, 0x3 ;  /* 0x000000212e337211 */ /* 0x000fe200078e18ff */
[----:B------:R0:W-:Y:S01]  /*14b0*/  STS.64 [R31], R6 ;  /* 0x000000061f007388 */ /* 0x0001e20000000a00 */
[----:B------:R-:W-:-:S02]  /*14c0*/  IMAD R49, R28, 0x8, R31 ;  /* 0x000000081c317824 */ /* 0x000fc400078e021f */
[----:B------:R-:W-:Y:S01]  /*14d0*/  IMAD R53, R44, 0x8, R35 ;  /* 0x000000082c357824 */ /* 0x000fe200078e0223 */
[----:B------:R0:W-:Y:S04]  /*14e0*/  STS.64 [R33], R8 ;  /* 0x0000000821007388 */ /* 0x0001e80000000a00 */
[----:B------:R0:W-:Y:S01]  /*14f0*/  STS.64 [R35], R10 ;  /* 0x0000000a23007388 */ /* 0x0001e20000000a00 */
[----:B------:R-:W-:Y:S06]  /*1500*/  BAR.SYNC.DEFER_BLOCKING 0x0 ;  /* 0x0000000000007b1d */ /* 0x000fec0000010000 */
[----:B------:R0:W1:Y:S04]  /*1510*/  LDS.128 R4, [R41] ;  /* 0x0000000029047984 */ /* 0x0000680000000c00 */
[----:B------:R0:W2:Y:S01]  /*1520*/  LDS.128 R8, [R41+0x10] ;  /* 0x0000100029087984 */ /* 0x0000a20000000c00 */
[----:B------:R-:W-:Y:S06]  /*1530*/  BAR.SYNC.DEFER_BLOCKING 0x0 ;  /* 0x0000000000007b1d */ /* 0x000fec0000010000 */
[----:B------:R0:W-:Y:S04]  /*1540*/  STS.128 [R47], R12 ;  /* 0x0000000c2f007388 */ /* 0x0001e80000000c00 */
[----:B------:R0:W-:Y:S04]  /*1550*/  STS.128 [R49], R16 ;  /* 0x0000001031007388 */ /* 0x0001e80000000c00 */
[----:B------:R0:W-:Y:S04]  /*1560*/  STS.128 [R51], R20 ;  /* 0x0000001433007388 */ /* 0x0001e80000000c00 */
[----:B------:R0:W-:Y:S01]  /*1570*/  STS.128 [R53], R24 ;  /* 0x0000001835007388 */ /* 0x0001e20000000c00 */
[----:B------:R-:W-:Y:S06]  /*1580*/  BAR.SYNC.DEFER_BLOCKING 0x0 ;  /* 0x0000000000007b1d */ /* 0x000fec0000010000 */
[----:B------:R0:W3:Y:S04]  /*1590*/  LDS.128 R12, [R43] ;  /* 0x000000002b0c7984 */ /* 0x0000e80000000c00 */
[----:B------:R0:W4:Y:S04]  /*15a0*/  LDS.128 R16, [R43+0x10] ;  /* 0x000010002b107984 */ /* 0x0001280000000c00 */
[----:B------:R0:W0:Y:S04]  /*15b0*/  LDS.128 R20, [R43+0x20] ;  /* 0x000020002b147984 */ /* 0x0000280000000c00 */
[----:B------:R0:W0:Y:S01]  /*15c0*/  LDS.128 R24, [R43+0x30] ;  /* 0x000030002b187984 */ /* 0x0000220000000c00 */
[----:B------:R-:W-:Y:S06]  /*15d0*/  BAR.SYNC.DEFER_BLOCKING 0x0 ;  /* 0x0000000000007b1d */ /* 0x000fec0000010000 */
[----:B-12---:R-:W-:Y:S05]  /*15e0*/  BRA `(.L_x_389) ;  /* 0xffffffec00447947 */ /* 0x006fea000383ffff */
.L_x_388:
[----:B------:R-:W-:Y:S01]  /*15f0*/  LEA R3, R48, UR6, 0x3 ;  /* 0x0000000630037c11 */ /* 0x000fe2000f8e18ff */
[----:B------:R-:W0:Y:S01]  /*1600*/  LDCU.64 UR4, c[0x0][0x3a0] ;  /* 0x00007400ff0477ac */ /* 0x000e220008000a00 */
[----:B------:R-:W-:Y:S01]  /*1610*/  LEA R29, R28, UR6, 0x3 ;  /* 0x000000061c1d7c11 */ /* 0x000fe2000f8e18ff */
[----:B------:R-:W-:Y:S01]  /*1620*/  IMAD R43, R0, -0x38, R43 ;  /* 0xffffffc8002b7824 */ /* 0x000fe200078e022b */
[----:B------:R-:W-:Y:S01]  /*1630*/  LEA R31, R46, UR6, 0x3 ;  /* 0x000000062e1f7c11 */ /* 0x000fe2000f8e18ff */
[----:B------:R-:W-:Y:S01]  /*1640*/  STS.64 [R3], R4 ;  /* 0x0000000403007388 */ /* 0x000fe20000000a00 */
[----:B------:R-:W-:Y:S01]  /*1650*/  LEA R33, R44, UR6, 0x3 ;  /* 0x000000062c217c11 */ /* 0x000fe2000f8e18ff */
[----:B------:R-:W-:Y:S01]  /*1660*/  IMAD R45, R48, 0x8, R3 ;  /* 0x00000008302d7824 */ /* 0x000fe200078e0203 */
[----:B------:R-:W1:Y:S01]  /*1670*/  LDC.64 R40, c[0x0][0x398] ;  /* 0x0000e600ff287b82 */ /* 0x000e620000000a00 */
[----:B------:R-:W-:Y:S01]  /*1680*/  STS.64 [R29], R6 ;  /* 0x000000061d007388 */ /* 0x000fe20000000a00 */
[----:B------:R-:W-:Y:S01]  /*1690*/  IMAD R47, R28, 0x8, R29 ;  /* 0x000000081c2f7824 */ /* 0x000fe200078e021d */
[----:B------:R-:W-:Y:S01]  /*16a0*/  LEA R51, R44, R33, 0x3 ;  /* 0x000000212c337211 */ /* 0x000fe200078e18ff */
[----:B------:R-:W-:Y:S01]  /*16b0*/  IMAD R49, R46, 0x8, R31 ;  /* 0x000000082e317824 */ /* 0x000fe200078e021f */
[----:B------:R2:W-:Y:S01]  /*16c0*/  STS.64 [R31], R8 ;  /* 0x000000081f007388 */ /* 0x0005e20000000a00 */
[----:B------:R-:W-:-:S03]  /*16d0*/  IMAD R42, R0, 0x8, R43 ;  /* 0x00000008002a7824 */ /* 0x000fc600078e022b */
[----:B------:R-:W-:Y:S01]  /*16e0*/  STS.64 [R33], R10 ;  /* 0x0000000a21007388 */ /* 0x000fe20000000a00 */
[----:B0-----:R-:W-:Y:S01]  /*16f0*/  MOV R2, UR5 ;  /* 0x0000000500027c02 */ /* 0x001fe20008000f00 */
[----:B------:R-:W-:Y:S01]  /*1700*/  BAR.SYNC.DEFER_BLOCKING 0x0 ;  /* 0x0000000000007b1d */ /* 0x000fe20000010000 */
[----:B------:R-:W-:-:S04]  /*1710*/  ISETP.LT.U32.AND P0, PT, R0, UR4, PT ;  /* 0x0000000400007c0c */ /* 0x000fc8000bf01070 */
[----:B------:R-:W-:-:S03]  /*1720*/  ISETP.GT.U32.AND.EX P0, PT, R2, RZ, PT, P0 ;  /* 0x000000ff0200720c */ /* 0x000fc60003f04100 */
[----:B--2---:R-:W0:Y:S01]  /*1730*/  LDC.64 R30, c[0x0][0x388] ;  /* 0x0000e200ff1e7b82 */ /* 0x004e220000000a00 */
[----:B------:R-:W2:Y:S04]  /*1740*/  LDS.64 R2, [R43] ;  /* 0x000000002b027984 */ /* 0x000ea80000000a00 */
[----:B------:R-:W-:Y:S04]  /*1750*/  LDS.64 R4, [R43+0x800] ;  /* 0x000800002b047984 */ /* 0x000fe80000000a00 */
[----:B------:R-:W-:Y:S04]  /*1760*/  LDS.64 R6, [R43+0x1000] ;  /* 0x001000002b067984 */ /* 0x000fe80000000a00 */
[----:B------:R-:W-:Y:S01]  /*1770*/  LDS.64 R28, [R43+0x1800] ;  /* 0x001800002b1c7984 */ /* 0x000fe20000000a00 */
[----:B------:R-:W-:Y:S06]  /*1780*/  BAR.SYNC.DEFER_BLOCKING 0x0 ;  /* 0x0000000000007b1d */ /* 0x000fec0000010000 */
[----:B------:R3:W-:Y:S04]  /*1790*/  STS.128 [R45], R12 ;  /* 0x0000000c2d007388 */ /* 0x0007e80000000c00 */
[----:B------:R4:W-:Y:S04]  /*17a0*/  STS.128 [R47], R16 ;  /* 0x000000102f007388 */ /* 0x0009e80000000c00 */
[----:B------:R-:W-:Y:S04]  /*17b0*/  STS.128 [R49], R20 ;  /* 0x0000001431007388 */ /* 0x000fe80000000c00 */
[----:B------:R-:W-:Y:S01]  /*17c0*/  STS.128 [R51], R24 ;  /* 0x0000001833007388 */ /* 0x000fe20000000c00 */
[----:B------:R-:W-:Y:S01]  /*17d0*/  BAR.SYNC.DEFER_BLOCKING 0x0 ;  /* 0x0000000000007b1d */ /* 0x000fe20000010000 */
[C---:B---3--:R-:W-:Y:S01]  /*17e0*/  VIADD R12, R0.reuse, 0x100 ;  /* 0x00000100000c7836 */ /* 0x048fe20000000000 */
[C---:B------:R-:W-:Y:S01]  /*17f0*/  IADD3 R13, PT, PT, R0.reuse, 0x200, RZ ;  /* 0x00000200000d7810 */ /* 0x040fe20007ffe0ff */
[----:B-1----:R-:W-:-:S03]  /*1800*/  IMAD.WIDE.U32 R14, R0, 0x10, R40 ;  /* 0x00000010000e7825 */ /* 0x002fc600078e0028 */
[----:B------:R-:W-:Y:S01]  /*1810*/  ISETP.LT.U32.AND P1, PT, R12, UR4, PT ;  /* 0x000000040c007c0c */ /* 0x000fe2000bf21070 */
[----:B------:R-:W-:Y:S01]  /*1820*/  IMAD.U32 R12, RZ, RZ, UR5 ;  /* 0x00000005ff0c7e24 */ /* 0x000fe2000f8e00ff */
[----:B------:R-:W-:Y:S01]  /*1830*/  ISETP.LT.U32.AND P2, PT, R13, UR4, PT ;  /* 0x000000040d007c0c */ /* 0x000fe2000bf41070 */
[----:B------:R-:W-:Y:S02]  /*1840*/  IMAD.U32 R13, RZ, RZ, UR5 ;  /* 0x00000005ff0d7e24 */ /* 0x000fe4000f8e00ff */
[----:B----4-:R-:W-:Y:S01]  /*1850*/  IMAD.U32 R16, RZ, RZ, UR5 ;  /* 0x00000005ff107e24 */ /* 0x010fe2000f8e00ff */
[----:B------:R-:W-:Y:S02]  /*1860*/  ISETP.GT.U32.AND.EX P1, PT, R12, RZ, PT, P1 ;  /* 0x000000ff0c00720c */ /* 0x000fe40003f24110 */
[----:B------:R-:W-:Y:S02]  /*1870*/  IADD3 R12, PT, PT, R0, 0x300, RZ ;  /* 0x00000300000c7810 */ /* 0x000fe40007ffe0ff */
[----:B------:R-:W-:-:S02]  /*1880*/  ISETP.GT.U32.AND.EX P2, PT, R13, RZ, PT, P2 ;  /* 0x000000ff0d00720c */ /* 0x000fc40003f44120 */
[----:B------:R-:W-:Y:S01]  /*1890*/  ISETP.LT.U32.AND P3, PT, R12, UR4, PT ;  /* 0x000000040c007c0c */ /* 0x000fe2000bf61070 */
[----:B0-----:R-:W-:-:S03]  /*18a0*/  IMAD.WIDE.U32 R12, R0, 0x8, R30 ;  /* 0x00000008000c7825 */ /* 0x001fc600078e001e */
[----:B------:R-:W-:Y:S01]  /*18b0*/  ISETP.GT.U32.AND.EX P3, PT, R16, RZ, PT, P3 ;  /* 0x000000ff1000720c */ /* 0x000fe20003f64130 */
[----:B------:R-:W0:Y:S04]  /*18c0*/  @P0 LDS.128 R36, [R42] ;  /* 0x000000002a240984 */ /* 0x000e280000000c00 */
[----:B------:R-:W1:Y:S04]  /*18d0*/  LDS.128 R8, [R42+0x1000] ;  /* 0x001000002a087984 */ /* 0x000e680000000c00 */
[----:B------:R-:W3:Y:S04]  /*18e0*/  LDS.128 R32, [R42+0x2000] ;  /* 0x002000002a207984 */ /* 0x000ee80000000c00 */
[----:B--2---:R2:W-:Y:S04]  /*18f0*/  @P0 STG.E.64 desc[UR10][R12.64], R2 ;  /* 0x000000020c000986 */ /* 0x0045e8000c101b0a */
[----:B0-----:R2:W-:Y:S04]  /*1900*/  @P0 STG.E.128 desc[UR10][R14.64], R36 ;  /* 0x000000240e000986 */ /* 0x0015e8000c101d0a */
[----:B------:R2:W-:Y:S04]  /*1910*/  @P1 STG.E.64 desc[UR10][R12.64+0x800], R4 ;  /* 0x000800040c001986 */ /* 0x0005e8000c101b0a */
[----:B-1----:R2:W-:Y:S04]  /*1920*/  @P1 STG.E.128 desc[UR10][R14.64+0x1000], R8 ;  /* 0x001000080e001986 */ /* 0x0025e8000c101d0a */
[----:B------:R2:W-:Y:S04]  /*1930*/  @P2 STG.E.64 desc[UR10][R12.64+0x1000], R6 ;  /* 0x001000060c002986 */ /* 0x0005e8000c101b0a */
[----:B---3--:R2:W-:Y:S01]  /*1940*/  @P2 STG.E.128 desc[UR10][R14.64+0x2000], R32 ;  /* 0x002000200e002986 */ /* 0x0085e2000c101d0a */
[----:B------:R-:W-:Y:S05]  /*1950*/  @!P3 EXIT ;  /* 0x000000000000b94d */ /* 0x000fea0003800000 */
[----:B--2---:R-:W0:Y:S04]  /*1960*/  LDS.128 R4, [R42+0x3000] ;  /* 0x003000002a047984 */ /* 0x004e280000000c00 */
[----:B------:R-:W-:Y:S04]  /*1970*/  STG.E.64 desc[UR10][R12.64+0x1800], R28 ;  /* 0x0018001c0c007986 */ /* 0x000fe8000c101b0a */
[----:B0-----:R-:W-:Y:S01]  /*1980*/  STG.E.128 desc[UR10][R14.64+0x3000], R4 ;  /* 0x003000040e007986 */ /* 0x001fe2000c101d0a */
[----:B------:R-:W-:Y:S05]  /*1990*/  EXIT ;  /* 0x000000000000794d */ /* 0x000fea0003800000 */
.L_x_390:
        /* <DEDUP_REMOVED lines=14> */
.L_x_1665:


//--------------------- .text._ZN3cub18CUB_300001_SM_10006detail8for_each13static_kernelINS2_12policy_hub_t12policy_500_tEmN6thrust24THRUST_300001_SM_1000_NS8cuda_cub20__uninitialized_fill7functorINS7_10device_ptrI7double2EESC_EEEEvT0_T1_ --------------------------
	.section	.text._ZN3cub18CUB_300001_SM_10006detail8for_each13static_kernelINS2_12policy_hub_t12policy_500_tEmN6thrust24THRUST_300001_SM_1000_NS8cuda_cub20__uninitialized_fill7functorINS7_10device_ptrI7double2EESC_EEEEvT0_T1_,"ax",@progbits
	.align	128
        .global         _ZN3cub18CUB_300001_SM_10006detail8for_each13static_kernelINS2_12policy_hub_t12policy_500_tEmN6thrust24THRUST_300001_SM_1000_NS8cuda_cub20__uninitialized_fill7functorINS7_10device_ptrI7double2EESC_EEEEvT0_T1_
        .type           _ZN3cub18CUB_300001_SM_10006detail8for_each13static_kernelINS2_12policy_hub_t12policy_500_tEmN6thrust24THRUST_300001_SM_1000_NS8cuda_cub20__uninitialized_fill7functorINS7_10device_ptrI7double2EESC_EEEEvT0_T1_,@function
        .size           _ZN3cub18CUB_300001_SM_10006detail8for_each13static_kernelINS2_12policy_hub_t12policy_500_tEmN6thrust24THRUST_300001_SM_1000_NS8cuda_cub20__uninitialized_fill7functorINS7_10device_ptrI7double2EESC_EEEEvT0_T1_,(.L_x_1666 - _ZN3cub18CUB_300001_SM_10006detail8for_each13static_kernelINS2_12policy_hub_t12policy_500_tEmN6thrust24THRUST_300001_SM_1000_NS8cuda_cub20__uninitialized_fill7functorINS7_10device_ptrI7double2EESC_EEEEvT0_T1_)
        .other          _ZN3cub18CUB_300001_SM_10006detail8for_each13static_kernelINS2_12policy_hub_t12policy_500_tEmN6thrust24THRUST_300001_SM_1000_NS8cuda_cub20__uninitialized_fill7functorINS7_10device_ptrI7double2EESC_EEEEvT0_T1_,@"STO_CUDA_ENTRY STV_DEFAULT"
_ZN3cub18CUB_300001_SM_10006detail8for_each13static_kernelINS2_12policy_hub_t12policy_500_tEmN6thrust24THRUST_300001_SM_1000_NS8cuda_cub20__uninitialized_fill7functorINS7_10device_ptrI7double2EESC_EEEEvT0_T1_:
.text._ZN3cub18CUB_300001_SM_10006detail8for_each13static_kernelINS2_12policy_hub_t12policy_500_tEmN6thrust24THRUST_300001_SM_1000_NS8cuda_cub20__uninitialized_fill7functorINS7_10device_ptrI7double2EESC_EEEEvT0_T1_:
[----:B------:R-:W-:Y:S08]  /*0000*/  LDC R1, c[0x0][0x37c] ;  /* 0x0000df00ff017b82 */ /* 0x000ff00000000800 */
[----:B------:R-:W0:Y:S01]  /*0010*/  S2UR UR4, SR_CTAID.X ;  /* 0x00000000000479c3 */ /* 0x000e220000002500 */
[----:B------:R-:W1:Y:S01]  /*0020*/  LDCU.64 UR6, c[0x0][0x380] ;  /* 0x00007000ff0677ac */ /* 0x000e620008000a00 */
[----:B------:R-:W2:Y:S01]  /*0030*/  LDCU.64 UR8, c[0x0][0x358] ;  /* 0x00006b00ff0877ac */ /* 0x000ea20008000a00 */
[----:B0-----:R-:W-:-:S04]  /*0040*/  UIMAD.WIDE.U32 UR4, UR4, 0x200, URZ ;  /* 0x00000200040478a5 */ /* 0x001fc8000f8e00ff */
[----:B-1----:R-:W-:-:S04]  /*0050*/  UIADD3 UR6, UP0, UPT, -UR4, UR6, URZ ;  /* 0x0000000604067290 */ /* 0x002fc8000ff1e1ff */
[----:B------:R-:W-:Y:S02]  /*0060*/  UIADD3.X UR7, UPT, UPT, ~UR5, UR7, URZ, UP0, !UPT ;  /* 0x0000000705077290 */ /* 0x000fe400087fe5ff */
[----:B------:R-:W-:-:S04]  /*0070*/  UISETP.GE.U32.AND UP0, UPT, UR6, 0x200, UPT ;  /* 0x000002000600788c */ /* 0x000fc8000bf06070 */
[----:B------:R-:W-:-:S09]  /*0080*/  UISETP.GE.U32.AND.EX UP0, UPT, UR7, URZ, UPT, UP0 ;  /* 0x000000ff0700728c */ /* 0x000fd2000bf06100 */
[----:B--2---:R-:W-:Y:S05]  /*0090*/  BRA.U !UP0, `(.L_x_391) ;  /* 0x00000001082c7547 */ /* 0x004fea000b800000 */
[----:B------:R-:W0:Y:S01]  /*00a0*/  S2R R0, SR_TID.X ;  /* 0x0000000000007919 */ /* 0x000e220000002100 */
[----:B------:R-:W1:Y:S01]  /*00b0*/  LDCU.64 UR6, c[0x0][0x390] ;  /* 0x00007200ff0677ac */ /* 0x000e620008000a00 */
[----:B------:R-:W2:Y:S08]  /*00c0*/  LDC.64 R4, c[0x0][0x3a0] ;  /* 0x0000e800ff047b82 */ /* 0x000eb00000000a00 */
[----:B------:R-:W2:Y:S01]  /*00d0*/  LDC.64 R6, c[0x0][0x3a8] ;  /* 0x0000ea00ff067b82 */ /* 0x000ea20000000a00 */
[----:B0-----:R-:W-:-:S05]  /*00e0*/  IADD3 R0, P0, PT, R0, UR4, RZ ;  /* 0x0000000400007c10 */ /* 0x001fca000ff1e0ff */
[----:B------:R-:W-:Y:S01]  /*00f0*/  IMAD.X R3, RZ, RZ, UR5, P0 ;  /* 0x00000005ff037e24 */ /* 0x000fe200080e06ff */
[----:B-1----:R-:W-:-:S04]  /*0100*/  LEA R2, P0, R0, UR6, 0x4 ;  /* 0x0000000600027c11 */ /* 0x002fc8000f8020ff */
[----:B------:R-:W-:-:S05]  /*0110*/  LEA.HI.X R3, R0, UR7, R3, 0x4, P0 ;  /* 0x0000000700037c11 */ /* 0x000fca00080f2403 */
[----:B--2---:R-:W-:Y:S04]  /*0120*/  STG.E.128 desc[UR8][R2.64], R4 ;  /* 0x0000000402007986 */ /* 0x004fe8000c101d08 */
[----:B------:R-:W-:Y:S01]  /*0130*/  STG.E.128 desc[UR8][R2.64+0x1000], R4 ;  /* 0x0010000402007986 */ /* 0x000fe2000c101d08 */
[----:B------:R-:W-:Y:S05]  /*0140*/  EXIT ;  /* 0x000000000000794d */ /* 0x000fea0003800000 */
.L_x_391:
[----:B------:R-:W0:Y:S01]  /*0150*/  S2R R0, SR_TID.X ;  /* 0x0000000000007919 */ /* 0x000e220000002100 */
[----:B------:R-:W1:Y:S01]  /*0160*/  LDCU.64 UR10, c[0x0][0x390] ;  /* 0x00007200ff0a77ac */ /* 0x000e620008000a00 */
[----:B------:R-:W2:Y:S01]  /*0170*/  LDC.64 R4, c[0x0][0x3a0] ;  /* 0x0000e800ff047b82 */ /* 0x000ea20000000a00 */
[----:B------:R-:W-:Y:S02]  /*0180*/  IMAD.U32 R3, RZ, RZ, UR7 ;  /* 0x00000007ff037e24 */ /* 0x000fe4000f8e00ff */
[----:B------:R-:W-:-:S05]  /*0190*/  IMAD.U32 R8, RZ, RZ, UR7 ;  /* 0x00000007ff087e24 */ /* 0x000fca000f8e00ff */
[----:B------:R-:W2:Y:S01]  /*01a0*/  LDC.64 R6, c[0x0][0x3a8] ;  /* 0x0000ea00ff067b82 */ /* 0x000ea20000000a00 */
[C---:B0-----:R-:W-:Y:S01]  /*01b0*/  VIADD R2, R0.reuse, 0x100 ;  /* 0x0000010000027836 */ /* 0x041fe20000000000 */
[C---:B------:R-:W-:Y:S02]  /*01c0*/  ISETP.LT.U32.AND P0, PT, R0.reuse, UR6, PT ;  /* 0x0000000600007c0c */ /* 0x040fe4000bf01070 */
[----:B------:R-:W-:Y:S02]  /*01d0*/  IADD3 R0, P2, PT, R0, UR4, RZ ;  /* 0x0000000400007c10 */ /* 0x000fe4000ff5e0ff */
[----:B------:R-:W-:Y:S02]  /*01e0*/  ISETP.LT.U32.AND P1, PT, R2, UR6, PT ;  /* 0x0000000602007c0c */ /* 0x000fe4000bf21070 */
[----:B------:R-:W-:Y:S01]  /*01f0*/  ISETP.GT.U32.AND.EX P0, PT, R3, RZ, PT, P0 ;  /* 0x000000ff0300720c */ /* 0x000fe20003f04100 */
[----:B------:R-:W-:Y:S01]  /*0200*/  IMAD.X R3, RZ, RZ, UR5, P2 ;  /* 0x00000005ff037e24 */ /* 0x000fe200090e06ff */
[----:B------:R-:W-:-:S02]  /*0210*/  ISETP.GT.U32.AND.EX P1, PT, R8, RZ, PT, P1 ;  /* 0x000000ff0800720c */ /* 0x000fc40003f24110 */
[----:B-1----:R-:W-:-:S04]  /*0220*/  LEA R2, P2, R0, UR10, 0x4 ;  /* 0x0000000a00027c11 */ /* 0x002fc8000f8420ff */
[----:B------:R-:W-:-:S05]  /*0230*/  LEA.HI.X R3, R0, UR11, R3, 0x4, P2 ;  /* 0x0000000b00037c11 */ /* 0x000fca00090f2403 */
[----:B--2---:R0:W-:Y:S02]  /*0240*/  @P0 STG.E.128 desc[UR8][R2.64], R4 ;  /* 0x0000000402000986 */ /* 0x0041e4000c101d08 */
[----:B------:R-:W-:Y:S05]  /*0250*/  @!P1 EXIT ;  /* 0x000000000000994d */ /* 0x000fea0003800000 */
[----:B0-----:R-:W0:Y:S08]  /*0260*/  LDC.64 R4, c[0x0][0x3a0] ;  /* 0x0000e800ff047b82 */ /* 0x001e300000000a00 */
[----:B------:R-:W0:Y:S02]  /*0270*/  LDC.64 R6, c[0x0][0x3a8] ;  /* 0x0000ea00ff067b82 */ /* 0x000e240000000a00 */
[----:B0-----:R-:W-:Y:S01]  /*0280*/  STG.E.128 desc[UR8][R2.64+0x1000], R4 ;  /* 0x0010000402007986 */ /* 0x001fe2000c101d08 */
[----:B------:R-:W-:Y:S05]  /*0290*/  EXIT ;  /* 0x000000000000794d */ /* 0x000fea0003800000 */
.L_x_392:
        /* <DEDUP_REMOVED lines=14> */
.L_x_1666:


//--------------------- .text._ZN3cub18CUB_300001_SM_10006detail8for_each13static_kernelINS2_12policy_hub_t12policy_500_tEmN6thrust24THRUST_300001_SM_1000_NS8cuda_cub20__uninitialized_fill7functorINS7_10device_ptrImEEmEEEEvT0_T1_ --------------------------
	.section	.text._ZN3cub18CUB_300001_SM_10006detail8for_each13static_kernelINS2_12policy_hub_t12policy_500_tEmN6thrust24THRUST_300001_SM_1000_NS8cuda_cub20__uninitialized_fill7functorINS7_10device_ptrImEEmEEEEvT0_T1_,"ax",@progbits
	.align	128
        .global         _ZN3cub18CUB_300001_SM_10006detail8for_each13static_kernelINS2_12policy_hub_t12policy_500_tEmN6thrust24THRUST_300001_SM_1000_NS8cuda_cub20__uninitialized_fill7functorINS7_10device_ptrImEEmEEEEvT0_T1_
        .type           _ZN3cub18CUB_300001_SM_10006detail8for_each13static_kernelINS2_12policy_hub_t12policy_500_tEmN6thrust24THRUST_300001_SM_1000_NS8cuda_cub20__uninitialized_fill7functorINS7_10device_ptrImEEmEEEEvT0_T1_,@function
        .size           _ZN3cub18CUB_300001_SM_10006detail8for_each13static_kernelINS2_12policy_hub_t12policy_500_tEmN6thrust24THRUST_300001_SM_1000_NS8cuda_cub20__uninitialized_fill7functorINS7_10device_ptrImEEmEEEEvT0_T1_,(.L_x_1667 - _ZN3cub18CUB_300001_SM_10006detail8for_each13static_kernelINS2_12policy_hub_t12policy_500_tEmN6thrust24THRUST_300001_SM_1000_NS8cuda_cub20__uninitialized_fill7functorINS7_10device_ptrImEEmEEEEvT0_T1_)
        .other          _ZN3cub18CUB_300001_SM_10006detail8for_each13static_kernelINS2_12policy_hub_t12policy_500_tEmN6thrust24THRUST_300001_SM_1000_NS8cuda_cub20__uninitialized_fill7functorINS7_10device_ptrImEEmEEEEvT0_T1_,@"STO_CUDA_ENTRY STV_DEFAULT"
_ZN3cub18CUB_300001_SM_10006detail8for_each13static_kernelINS2_12policy_hub_t12policy_500_tEmN6thrust24THRUST_300001_SM_1000_NS8cuda_cub20__uninitialized_fill7functorINS7_10device_ptrImEEmEEEEvT0_T1_:
.text._ZN3cub18CUB_300001_SM_10006detail8for_each13static_kernelINS2_12policy_hub_t12policy_500_tEmN6thrust24THRUST_300001_SM_1000_NS8cuda_cub20__uninitialized_fill7functorINS7_10device_ptrImEEmEEEEvT0_T1_:
        /* <DEDUP_REMOVED lines=12> */
[----:B------:R-:W2:Y:S01]  /*00c0*/  LDC.64 R4, c[0x0][0x390] ;  /* 0x0000e400ff047b82 */ /* 0x000ea20000000a00 */
[----:B0-----:R-:W-:-:S05]  /*00d0*/  IADD3 R0, P0, PT, R0, UR4, RZ ;  /* 0x0000000400007c10 */ /* 0x001fca000ff1e0ff */
[----:B------:R-:W-:Y:S01]  /*00e0*/  IMAD.X R3, RZ, RZ, UR5, P0 ;  /* 0x00000005ff037e24 */ /* 0x000fe200080e06ff */
[----:B-1----:R-:W-:-:S04]  /*00f0*/  LEA R2, P0, R0, UR6, 0x3 ;  /* 0x0000000600027c11 */ /* 0x002fc8000f8018ff */
[----:B------:R-:W-:-:S05]  /*0100*/  LEA.HI.X R3, R0, UR7, R3, 0x3, P0 ;  /* 0x0000000700037c11 */ /* 0x000fca00080f1c03 */
[----:B--2---:R-:W-:Y:S04]  /*0110*/  STG.E.64 desc[UR8][R2.64], R4 ;  /* 0x0000000402007986 */ /* 0x004fe8000c101b08 */
[----:B------:R-:W-:Y:S01]  /*0120*/  STG.E.64 desc[UR8][R2.64+0x800], R4 ;  /* 0x0008000402007986 */ /* 0x000fe2000c101b08 */
[----:B------:R-:W-:Y:S05]  /*0130*/  EXIT ;  /* 0x000000000000794d */ /* 0x000fea0003800000 */
.L_x_393:
[----:B------:R-:W0:Y:S01]  /*0140*/  S2R R0, SR_TID.X ;  /* 0x0000000000007919 */ /* 0x000e220000002100 */
[----:B------:R-:W-:Y:S01]  /*0150*/  IMAD.U32 R2, RZ, RZ, UR7 ;  /* 0x00000007ff027e24 */ /* 0x000fe2000f8e00ff */
[----:B------:R-:W1:Y:S01]  /*0160*/  LDCU.64 UR10, c[0x0][0x388] ;  /* 0x00007100ff0a77ac */ /* 0x000e620008000a00 */
[----:B------:R-:W-:Y:S01]  /*0170*/  IMAD.U32 R6, RZ, RZ, UR7 ;  /* 0x00000007ff067e24 */ /* 0x000fe2000f8e00ff */
[----:B0-----:R-:W-:-:S04]  /*0180*/  ISETP.LT.U32.AND P0, PT, R0, UR6, PT ;  /* 0x0000000600007c0c */ /* 0x001fc8000bf01070 */
[----:B------:R-:W-:Y:S01]  /*0190*/  ISETP.GT.U32.AND.EX P0, PT, R2, RZ, PT, P0 ;  /* 0x000000ff0200720c */ /* 0x000fe20003f04100 */
[C---:B------:R-:W-:Y:S01]  /*01a0*/  VIADD R2, R0.reuse, 0x100 ;  /* 0x0000010000027836 */ /* 0x040fe20000000000 */
[----:B------:R-:W-:-:S04]  /*01b0*/  IADD3 R0, P2, PT, R0, UR4, RZ ;  /* 0x0000000400007c10 */ /* 0x000fc8000ff5e0ff */
[----:B------:R-:W-:Y:S01]  /*01c0*/  ISETP.LT.U32.AND P1, PT, R2, UR6, PT ;  /* 0x0000000602007c0c */ /* 0x000fe2000bf21070 */
[----:B------:R-:W-:Y:S01]  /*01d0*/  IMAD.X R3, RZ, RZ, UR5, P2 ;  /* 0x00000005ff037e24 */ /* 0x000fe200090e06ff */
[----:B-1----:R-:W-:Y:S02]  /*01e0*/  LEA R2, P2, R0, UR10, 0x3 ;  /* 0x0000000a00027c11 */ /* 0x002fe4000f8418ff */
[----:B------:R-:W-:Y:S02]  /*01f0*/  ISETP.GT.U32.AND.EX P1, PT, R6, RZ, PT, P1 ;  /* 0x000000ff0600720c */ /* 0x000fe40003f24110 */
[----:B------:R-:W-:Y:S01]  /*0200*/  LEA.HI.X R3, R0, UR11, R3, 0x3, P2 ;  /* 0x0000000b00037c11 */ /* 0x000fe200090f1c03 */
[----:B------:R-:W0:Y:S04]  /*0210*/  @P0 LDC.64 R4, c[0x0][0x390] ;  /* 0x0000e400ff040b82 */ /* 0x000e280000000a00 */
[----:B0-----:R0:W-:Y:S06]  /*0220*/  @P0 STG.E.64 desc[UR8][R2.64], R4 ;  /* 0x0000000402000986 */ /* 0x0011ec000c101b08 */
[----:B------:R-:W-:Y:S05]  /*0230*/  @!P1 EXIT ;  /* 0x000000000000994d */ /* 0x000fea0003800000 */
[----:B0-----:R-:W0:Y:S02]  /*0240*/  LDC.64 R4, c[0x0][0x390] ;  /* 0x0000e400ff047b82 */ /* 0x001e240000000a00 */
[----:B0-----:R-:W-:Y:S01]  /*0250*/  STG.E.64 desc[UR8][R2.64+0x800], R4 ;  /* 0x0008000402007986 */ /* 0x001fe2000c101b08 */
[----:B------:R-:W-:Y:S05]  /*0260*/  EXIT ;  /* 0x000000000000794d */ /* 0x000fea0003800000 */
.L_x_394:
        /* <DEDUP_REMOVED lines=9> */
.L_x_1667:


//--------------------- .text._ZN3cub18CUB_300001_SM_10006detail11EmptyKernelIvEEvv --------------------------
	.section	.text._ZN3cub18CUB_300001_SM_10006detail11EmptyKernelIvEEvv,"ax",@progbits
	.align	128
        .global         _ZN3cub18CUB_300001_SM_10006detail11EmptyKernelIvEEvv
        .type           _ZN3cub18CUB_300001_SM_10006detail11EmptyKernelIvEEvv,@function
        .size           _ZN3cub18CUB_300001_SM_10006detail11EmptyKernelIvEEvv,(.L_x_1668 - _ZN3cub18CUB_300001_SM_10006detail11EmptyKernelIvEEvv)
        .other          _ZN3cub18CUB_300001_SM_10006detail11EmptyKernelIvEEvv,@"STO_CUDA_ENTRY STV_DEFAULT"
_ZN3cub18CUB_300001_SM_10006detail11EmptyKernelIvEEvv:
.text._ZN3cub18CUB_300001_SM_10006detail11EmptyKernelIvEEvv:
[----:B------:R-:W-:Y:S01]  /*0000*/  LDC R1, c[0x0][0x37c] ;  /* 0x0000df00ff017b82 */ /* 0x000fe20000000800 */
[----:B------:R-:W-:Y:S05]  /*0010*/  EXIT ;  /* 0x000000000000794d */ /* 0x000fea0003800000 */
.L_x_395:
        /* <DEDUP_REMOVED lines=14> */
.L_x_1668:


//--------------------- .text._ZN6thrust24THRUST_300001_SM_1000_NS8cuda_cub4core6detail13_kernel_agentINS1_15__reduce_by_key16ReduceByKeyAgentINS0_6detail15normal_iteratorINS0_10device_ptrImEEEENS9_I7double2EESB_NS8_ISD_EEN4cuda3std3__48equal_toImEEN12Trajectories19cuDoubleComplex_addEPllEEJSB_SD_SB_SE_SM_N3cub18CUB_300001_SM_100024ReduceByKeyScanTileStateISC_lLb0EEESJ_SL_llEEEvDpT0_ --------------------------
	.section	.text._ZN6thrust24THRUST_300001_SM_1000_NS8cuda_cub4core6detail13_kernel_agentINS1_15__reduce_by_key16ReduceByKeyAgentINS0_6detail15normal_iteratorINS0_10device_ptrImEEEENS9_I7double2EESB_NS8_ISD_EEN4cuda3std3__48equal_toImEEN12Trajectories19cuDoubleComplex_addEPllEEJSB_SD_SB_SE_SM_N3cub18CUB_300001_SM_100024ReduceByKeyScanTileStateISC_lLb0EEESJ_SL_llEEEvDpT0_,"ax",@progbits
	.align	128
        .global         _ZN6thrust24THRUST_300001_SM_1000_NS8cuda_cub4core6detail13_kernel_agentINS1_15__reduce_by_key16ReduceByKeyAgentINS0_6detail15normal_iteratorINS0_10device_ptrImEEEENS9_I7double2EESB_NS8_ISD_EEN4cuda3std3__48equal_toImEEN12Trajectories19cuDoubleComplex_addEPllEEJSB_SD_SB_SE_SM_N3cub18CUB_300001_SM_100024ReduceByKeyScanTileStateISC_lLb0EEESJ_SL_llEEEvDpT0_
        .type           _ZN6thrust24THRUST_300001_SM_1000_NS8cuda_cub4core6detail13_kernel_agentINS1_15__reduce_by_key16ReduceByKeyAgentINS0_6detail15normal_iteratorINS0_10device_ptrImEEEENS9_I7double2EESB_NS8_ISD_EEN4cuda3std3__48equal_toImEEN12Trajectories19cuDoubleComplex_addEPllEEJSB_SD_SB_SE_SM_N3cub18CUB_300001_SM_100024ReduceByKeyScanTileStateISC_lLb0EEESJ_SL_llEEEvDpT0_,@function
        .size           _ZN6thrust24THRUST_300001_SM_1000_NS8cuda_cub4core6detail13_kernel_agentINS1_15__reduce_by_key16ReduceByKeyAgentINS0_6detail15normal_iteratorINS0_10device_ptrImEEEENS9_I7double2EESB_NS8_ISD_EEN4cuda3std3__48equal_toImEEN12Trajectories19cuDoubleComplex_addEPllEEJSB_SD_SB_SE_SM_N3cub18CUB_300001_SM_100024ReduceByKeyScanTileStateISC_lLb0EEESJ_SL_llEEEvDpT0_,(.L_x_1669 - _ZN6thrust24THRUST_300001_SM_1000_NS8cuda_cub4core6detail13_kernel_agentINS1_15__reduce_by_key16ReduceByKeyAgentINS0_6detail15normal_iteratorINS0_10device_ptrImEEEENS9_I7double2EESB_NS8_ISD_EEN4cuda3std3__48equal_toImEEN12Trajectories19cuDoubleComplex_addEPllEEJSB_SD_SB_SE_SM_N3cub18CUB_300001_SM_100024ReduceByKeyScanTileStateISC_lLb0EEESJ_SL_llEEEvDpT0_)
        .other          _ZN6thrust24THRUST_300001_SM_1000_NS8cuda_cub4core6detail13_kernel_agentINS1_15__reduce_by_key16ReduceByKeyAgentINS0_6detail15normal_iteratorINS0_10device_ptrImEEEENS9_I7double2EESB_NS8_ISD_EEN4cuda3std3__48equal_toImEEN12Trajectories19cuDoubleComplex_addEPllEEJSB_SD_SB_SE_SM_N3cub18CUB_300001_SM_100024ReduceByKeyScanTileStateISC_lLb0EEESJ_SL_llEEEvDpT0_,@"STO_CUDA_ENTRY STV_DEFAULT"
_ZN6thrust24THRUST_300001_SM_1000_NS8cuda_cub4core6detail13_kernel_agentINS1_15__reduce_by_key16ReduceByKeyAgentINS0_6detail15normal_iteratorINS0_10device_ptrImEEEENS9_I7double2EESB_NS8_ISD_EEN4cuda3std3__48equal_toImEEN12Trajectories19cuDoubleComplex_addEPllEEJSB_SD_SB_SE_SM_N3cub18CUB_300001_SM_100024ReduceByKeyScanTileStateISC_lLb0EEESJ_SL_llEEEvDpT0_:
.text._ZN6thrust24THRUST_300001_SM_1000_NS8cuda_cub4core6detail13_kernel_agentINS1_15__reduce_by_key16ReduceByKeyAgentINS0_6detail15normal_iteratorINS0_10device_ptrImEEEENS9_I7double2EESB_NS8_ISD_EEN4cuda3std3__48equal_toImEEN12Trajectories19cuDoubleComplex_addEPllEEJSB_SD_SB_SE_SM_N3cub18CUB_300001_SM_100024ReduceByKeyScanTileStateISC_lLb0EEESJ_SL_llEEEvDpT0_:
[----:B------:R-:W-:Y:S01]  /*0000*/  LDC R1, c[0x0][0x37c] ;  /* 0x0000df00ff017b82 */ /* 0x000fe20000000800 */
[----:B------:R-:W0:Y:S01]  /*0010*/  S2R R0, SR_CTAID.X ;  /* 0x0000000000007919 */ /* 0x000e220000002500 */
[----:B------:R-:W1:Y:S01]  /*0020*/  LDCU.64 UR4, c[0x0][0x3c8] ;  /* 0x00007900ff0477ac */ /* 0x000e620008000a00 */
[----:B------:R-:W2:Y:S01]  /*0030*/  LDCU.64 UR8, c[0x0][0x358] ;  /* 0x00006b00ff0877ac */ /* 0x000ea20008000a00 */
[----:B0-----:R-:W-:-:S03]  /*0040*/  IMAD.WIDE.U32 R2, R0, 0x300, RZ ;  /* 0x0000030000027825 */ /* 0x001fc600078e00ff */
[----:B-1----:R-:W-:-:S04]  /*0050*/  IADD3 R28, P1, PT, -R2, UR4, RZ ;  /* 0x00000004021c7c10 */ /* 0x002fc8000ff3e1ff */
[----:B------:R-:W-:Y:S02]  /*0060*/  ISETP.GE.U32.AND P0, PT, R28, 0x301, PT ;  /* 0x000003011c00780c */ /* 0x000fe40003f06070 */
[----:B------:R-:W-:-:S04]  /*0070*/  IADD3.X R7, PT, PT, ~R3, UR5, RZ, P1, !PT ;  /* 0x0000000503077c10 */ /* 0x000fc80008ffe5ff */
[----:B------:R-:W-:-:S13]  /*0080*/  ISETP.GE.AND.EX P0, PT, R7, RZ, PT, P0 ;  /* 0x000000ff0700720c */ /* 0x000fda0003f06300 */
[----:B--2---:R-:W-:Y:S05]  /*0090*/  @!P0 BRA `(.L_x_396) ;  /* 0x0000006400188947 */ /* 0x004fea0003800000 */
[----:B------:R-:W-:-:S13]  /*00a0*/  ISETP.NE.AND P0, PT, R0, RZ, PT ;  /* 0x000000ff0000720c */ /* 0x000fda0003f05270 */
[----:B------:R-:W-:Y:S05]  /*00b0*/  @P0 BRA `(.L_x_397) ;  /* 0x0000002000500947 */ /* 0x000fea0003800000 */
[----:B------:R-:W0:Y:S01]  /*00c0*/  S2R R0, SR_TID.X ;  /* 0x0000000000007919 */ /* 0x000e220000002100 */
[----:B------:R-:W1:Y:S01]  /*00d0*/  LDCU.64 UR4, c[0x0][0x380] ;  /* 0x00007000ff0477ac */ /* 0x000e620008000a00 */
[----:B------:R-:W2:Y:S01]  /*00e0*/  LDCU.64 UR6, c[0x0][0x388] ;  /* 0x00007100ff0677ac */ /* 0x000ea20008000a00 */
[C---:B0-----:R-:W-:Y:S02]  /*00f0*/  LOP3.LUT R4, R0.reuse, 0x1f, RZ, 0xc0, !PT ;  /* 0x0000001f00047812 */ /* 0x041fe400078ec0ff */
[----:B------:R-:W-:-:S05]  /*0100*/  LOP3.LUT R5, R0, 0x3e0, RZ, 0xc0, !PT ;  /* 0x000003e000057812 */ /* 0x000fca00078ec0ff */
[----:B------:R-:W-:-:S05]  /*0110*/  IMAD R5, R5, 0x3, R4 ;  /* 0x0000000305057824 */ /* 0x000fca00078e0204 */
[----:B------:R-:W-:-:S05]  /*0120*/  IADD3 R13, P0, PT, R2, R5, RZ ;  /* 0x00000005020d7210 */ /* 0x000fca0007f1e0ff */
[----:B------:R-:W-:Y:S01]  /*0130*/  IMAD.X R14, RZ, RZ, R3, P0 ;  /* 0x000000ffff0e7224 */ /* 0x000fe200000e0603 */
[----:B-1----:R-:W-:-:S04]  /*0140*/  LEA R4, P0, R13, UR4, 0x3 ;  /* 0x000000040d047c11 */ /* 0x002fc8000f8018ff */
[----:B------:R-:W-:-:S05]  /*0150*/  LEA.HI.X R5, R13, UR5, R14, 0x3, P0 ;  /* 0x000000050d057c11 */ /* 0x000fca00080f1c0e */
[----:B------:R-:W3:Y:S04]  /*0160*/  LDG.E.64.CONSTANT R6, desc[UR8][R4.64] ;  /* 0x0000000804067981 */ /* 0x000ee8000c1e9b00 */
[----:B------:R-:W4:Y:S04]  /*0170*/  LDG.E.64.CONSTANT R8, desc[UR8][R4.64+0x100] ;  /* 0x0001000804087981 */ /* 0x000f28000c1e9b00 */
[----:B------:R0:W5:Y:S01]  /*0180*/  LDG.E.64.CONSTANT R10, desc[UR8][R4.64+0x200] ;  /* 0x00020008040a7981 */ /* 0x000162000c1e9b00 */
[----:B--2---:R-:W-:-:S04]  /*0190*/  LEA R12, P0, R13, UR6, 0x4 ;  /* 0x000000060d0c7c11 */ /* 0x004fc8000f8020ff */
[----:B------:R-:W-:-:S05]  /*01a0*/  LEA.HI.X R13, R13, UR7, R14, 0x4, P0 ;  /* 0x000000070d0d7c11 */ /* 0x000fca00080f240e */
[----:B------:R-:W2:Y:S04]  /*01b0*/  LDG.E.128.CONSTANT R16, desc[UR8][R12.64] ;  /* 0x000000080c107981 */ /* 0x000ea8000c1e9d00 */
[----:B------:R-:W2:Y:S04]  /*01c0*/  LDG.E.128.CONSTANT R20, desc[UR8][R12.64+0x200] ;  /* 0x000200080c147981 */ /* 0x000ea8000c1e9d00 */
[----:B------:R-:W2:Y:S01]  /*01d0*/  LDG.E.128.CONSTANT R24, desc[UR8][R12.64+0x400] ;  /* 0x000400080c187981 */ /* 0x000ea2000c1e9d00 */
[----:B------:R-:W1:Y:S01]  /*01e0*/  S2UR UR5, SR_CgaCtaId ;  /* 0x00000000000579c3 */ /* 0x000e620000008800 */
[----:B------:R-:W-:Y:S01]  /*01f0*/  SHF.R.U32.HI R47, RZ, 0x5, R0 ;  /* 0x00000005ff2f7819 */ /* 0x000fe20000011600 */
[----:B------:R-:W-:Y:S01]  /*0200*/  UMOV UR4, 0x400 ;  /* 0x0000040000047882 */ /* 0x000fe20000000000 */
[----:B------:R-:W0:Y:S01]  /*0210*/  S2R R36, SR_LANEID ;  /* 0x0000000000247919 */ /* 0x000e220000000000 */
[----:B------:R-:W-:Y:S01]  /*0220*/  ISETP.NE.AND P3, PT, R0, RZ, PT ;  /* 0x000000ff0000720c */ /* 0x000fe20003f65270 */
[----:B------:R-:W-:Y:S01]  /*0230*/  BSSY.RECONVERGENT B0, `(.L_x_398) ;  /* 0x000013f000007945 */ /* 0x000fe20003800200 */
[----:B-1----:R-:W-:-:S03]  /*0240*/  ULEA UR5, UR5, UR4, 0x18 ;  /* 0x0000000405057291 */ /* 0x002fc6000f8ec0ff */
[----:B------:R-:W-:-:S03]  /*0250*/  UMOV UR4, URZ ;  /* 0x000000ff00047c82 */ /* 0x000fc60008000000 */
[----:B------:R-:W-:Y:S01]  /*0260*/  LEA R39, R0, UR5, 0x3 ;  /* 0x0000000500277c11 */ /* 0x000fe2000f8e18ff */
[----:B0-----:R-:W-:-:S04]  /*0270*/  IMAD R5, R47, 0x60, R36 ;  /* 0x000000602f057824 */ /* 0x001fc800078e0224 */
[----:B------:R-:W-:Y:S01]  /*0280*/  IMAD R4, R36, 0x2, R5 ;  /* 0x0000000224047824 */ /* 0x000fe200078e0205 */
[----:B------:R-:W-:-:S05]  /*0290*/  LEA R15, R5, UR5, 0x3 ;  /* 0x00000005050f7c11 */ /* 0x000fca000f8e18ff */
[--C-:B------:R-:W-:Y:S02]  /*02a0*/  IMAD R35, R36, 0x10, R15.reuse ;  /* 0x0000001024237824 */ /* 0x100fe400078e020f */
[----:B------:R-:W-:Y:S02]  /*02b0*/  IMAD R37, R5, 0x8, R15 ;  /* 0x0000000805257824 */ /* 0x000fe400078e020f */
[----:B------:R-:W-:Y:S01]  /*02c0*/  IMAD R38, R4, 0x8, R35 ;  /* 0x0000000804267824 */ /* 0x000fe200078e0223 */
[----:B---3--:R-:W-:Y:S04]  /*02d0*/  STS.64 [R15], R6 ;  /* 0x000000060f007388 */ /* 0x008fe80000000a00 */
[----:B----4-:R-:W-:Y:S04]  /*02e0*/  STS.64 [R15+0x100], R8 ;  /* 0x000100080f007388 */ /* 0x010fe80000000a00 */
[----:B-----5:R-:W-:Y:S01]  /*02f0*/  STS.64 [R15+0x200], R10 ;  /* 0x0002000a0f007388 */ /* 0x020fe20000000a00 */
[----:B------:R-:W-:-:S03]  /*0300*/  NOP ;  /* 0x0000000000007918 */ /* 0x000fc60000000000 */
[----:B------:R-:W-:Y:S04]  /*0310*/  LDS.64 R32, [R35] ;  /* 0x0000000023207984 */ /* 0x000fe80000000a00 */
[----:B------:R-:W0:Y:S04]  /*0320*/  LDS.64 R30, [R35+0x8] ;  /* 0x00000800231e7984 */ /* 0x000e280000000a00 */
[----:B------:R-:W1:Y:S01]  /*0330*/  LDS.64 R28, [R35+0x10] ;  /* 0x00001000231c7984 */ /* 0x000e620000000a00 */
[----:B------:R-:W-:Y:S06]  /*0340*/  BAR.SYNC.DEFER_BLOCKING 0x0 ;  /* 0x0000000000007b1d */ /* 0x000fec0000010000 */
[----:B--2---:R-:W-:Y:S04]  /*0350*/  STS.128 [R37], R16 ;  /* 0x0000001025007388 */ /* 0x004fe80000000c00 */
[----:B------:R-:W-:Y:S04]  /*0360*/  STS.128 [R37+0x200], R20 ;  /* 0x0002001425007388 */ /* 0x000fe80000000c00 */
[----:B------:R2:W-:Y:S01]  /*0370*/  STS.128 [R37+0x400], R24 ;  /* 0x0004001825007388 */ /* 0x0005e20000000c00 */
[----:B------:R-:W-:-:S03]  /*0380*/  NOP ;  /* 0x0000000000007918 */ /* 0x000fc60000000000 */
[----:B------:R-:W-:Y:S01]  /*0390*/  LDS.128 R4, [R38] ;  /* 0x0000000026047984 */ /* 0x000fe20000000c00 */
[----:B0-----:R-:W-:Y:S02]  /*03a0*/  ISETP.NE.U32.AND P0, PT, R32, R30, PT ;  /* 0x0000001e2000720c */ /* 0x001fe40003f05070 */
[----:B-1----:R-:W-:Y:S01]  /*03b0*/  ISETP.NE.U32.AND P2, PT, R30, R28, PT ;  /* 0x0000001c1e00720c */ /* 0x002fe20003f45070 */
[----:B------:R-:W0:Y:S01]  /*03c0*/  LDS.128 R8, [R38+0x10] ;  /* 0x0000100026087984 */ /* 0x000e220000000c00 */
[----:B------:R-:W-:Y:S02]  /*03d0*/  ISETP.NE.AND.EX P0, PT, R33, R31, PT, P0 ;  /* 0x0000001f2100720c */ /* 0x000fe40003f05300 */
[----:B------:R-:W-:Y:S01]  /*03e0*/  ISETP.NE.AND.EX P2, PT, R31, R29, PT, P2 ;  /* 0x0000001d1f00720c */ /* 0x000fe20003f45320 */
[----:B------:R1:W3:Y:S01]  /*03f0*/  LDS.128 R12, [R38+0x20] ;  /* 0x00002000260c7984 */ /* 0x0002e20000000c00 */
[----:B--2---:R-:W-:Y:S01]  /*0400*/  IMAD.MOV.U32 R37, RZ, RZ, RZ ;  /* 0x000000ffff257224 */ /* 0x004fe200078e00ff */
[----:B------:R-:W-:Y:S01]  /*0410*/  BAR.SYNC.DEFER_BLOCKING 0x0 ;  /* 0x0000000000007b1d */ /* 0x000fe20000010000 */
[----:B-1----:R-:W-:-:S05]  /*0420*/  SEL R38, RZ, 0x1, !P0 ;  /* 0x00000001ff267807 */ /* 0x002fca0004000000 */
[----:B------:R-:W-:Y:S02]  /*0430*/  STS.64 [R39+0x9b0], R28 ;  /* 0x0009b01c27007388 */ /* 0x000fe40000000a00 */
[----:B------:R-:W-:Y:S06]  /*0440*/  BAR.SYNC.DEFER_BLOCKING 0x0 ;  /* 0x0000000000007b1d */ /* 0x000fec0000010000 */
[----:B0-----:R-:W-:Y:S02]  /*0450*/  DADD R34, R8, R4 ;  /* 0x0000000008227229 */ /* 0x001fe40000000004 */
[----:B------:R-:W-:-:S08]  /*0460*/  DADD R16, R10, R6 ;  /* 0x000000000a107229 */ /* 0x000fd00000000006 */
[----:B------:R-:W-:Y:S02]  /*0470*/  FSEL R18, R8, R34, P0 ;  /* 0x0000002208127208 */ /* 0x000fe40000000000 */
[----:B------:R-:W-:Y:S02]  /*0480*/  FSEL R19, R9, R35, P0 ;  /* 0x0000002309137208 */ /* 0x000fe40000000000 */
[----:B------:R-:W-:Y:S02]  /*0490*/  FSEL R20, R10, R16, P0 ;  /* 0x000000100a147208 */ /* 0x000fe40000000000 */
[----:B------:R-:W-:Y:S01]  /*04a0*/  FSEL R21, R11, R17, P0 ;  /* 0x000000110b157208 */ /* 0x000fe20000000000 */
[----:B------:R-:W0:Y:S01]  /*04b0*/  @P3 LDS.64 R2, [R39+0x9a8] ;  /* 0x0009a80027023984 */ /* 0x000e220000000a00 */
[----:B---3--:R-:W-:Y:S01]  /*04c0*/  DADD R16, R12, R18 ;  /* 0x000000000c107229 */ /* 0x008fe20000000012 */
[----:B------:R-:W-:-:S03]  /*04d0*/  SEL R35, RZ, 0x1, !P2 ;  /* 0x00000001ff237807 */ /* 0x000fc60005000000 */
[----:B------:R-:W-:-:S06]  /*04e0*/  DADD R18, R14, R20 ;  /* 0x000000000e127229 */ /* 0x000fcc0000000014 */
[----:B------:R-:W-:Y:S02]  /*04f0*/  FSEL R46, R12, R16, P2 ;  /* 0x000000100c2e7208 */ /* 0x000fe40001000000 */
[----:B------:R-:W-:Y:S02]  /*0500*/  FSEL R51, R13, R17, P2 ;  /* 0x000000110d337208 */ /* 0x000fe40001000000 */
[----:B------:R-:W-:Y:S01]  /*0510*/  FSEL R12, R14, R18, P2 ;  /* 0x000000120e0c7208 */ /* 0x000fe20001000000 */
[----:B------:R-:W-:Y:S01]  /*0520*/  SHFL.UP PT, R16, R46, 0x1, RZ ;  /* 0x042000002e107989 */ /* 0x000fe200000e00ff */
[----:B------:R-:W-:Y:S01]  /*0530*/  FSEL R13, R15, R19, P2 ;  /* 0x000000130f0d7208 */ /* 0x000fe20001000000 */
[----:B------:R-:W-:Y:S01]  /*0540*/  IMAD.MOV.U32 R50, RZ, RZ, R46 ;  /* 0x000000ffff327224 */ /* 0x000fe200078e002e */
[----:B------:R-:W-:Y:S01]  /*0550*/  ISETP.GE.AND P2, PT, R36, 0x1, PT ;  /* 0x000000012400780c */ /* 0x000fe20003f46270 */
[----:B------:R-:W1:Y:S04]  /*0560*/  SHFL.UP PT, R17, R51, 0x1, RZ ;  /* 0x0420000033117989 */ /* 0x000e6800000e00ff */
[----:B------:R-:W-:Y:S04]  /*0570*/  SHFL.UP PT, R14, R12, 0x1, RZ ;  /* 0x042000000c0e7989 */ /* 0x000fe800000e00ff */
[----:B------:R-:W2:Y:S01]  /*0580*/  SHFL.UP PT, R15, R13, 0x1, RZ ;  /* 0x042000000d0f7989 */ /* 0x000ea200000e00ff */
[----:B0-----:R-:W-:-:S04]  /*0590*/  @P3 ISETP.NE.U32.AND P1, PT, R2, R32, PT ;  /* 0x000000200200320c */ /* 0x001fc80003f25070 */
[----:B------:R-:W-:Y:S01]  /*05a0*/  @P3 ISETP.NE.AND.EX P1, PT, R3, R33, PT, P1 ;  /* 0x000000210300320c */ /* 0x000fe20003f25310 */
[----:B-1----:R-:W-:-:S03]  /*05b0*/  DADD R16, R16, R50 ;  /* 0x0000000010107229 */ /* 0x002fc60000000032 */
[----:B------:R-:W-:-:S04]  /*05c0*/  @P3 SEL R37, RZ, 0x1, !P1 ;  /* 0x00000001ff253807 */ /* 0x000fc80004800000 */
[----:B------:R-:W-:Y:S01]  /*05d0*/  IADD3 R35, P4, P5, R35, R37, R38 ;  /* 0x0000002523237210 */ /* 0x000fe20007d9e026 */
[----:B--2---:R-:W-:-:S03]  /*05e0*/  DADD R14, R14, R12 ;  /* 0x000000000e0e7229 */ /* 0x004fc6000000000c */
[----:B------:R-:W-:Y:S01]  /*05f0*/  IADD3.X R20, PT, PT, RZ, UR4, RZ, P4, P5 ;  /* 0x00000004ff147c10 */ /* 0x000fe2000a7ea4ff */
[----:B------:R-:W0:Y:S01]  /*0600*/  SHFL.UP PT, R18, R35, 0x1, RZ ;  /* 0x0420000023127989 */ /* 0x000e2200000e00ff */
[----:B------:R-:W-:-:S03]  /*0610*/  ISETP.NE.U32.AND P1, PT, R35, RZ, PT ;  /* 0x000000ff2300720c */ /* 0x000fc60003f25070 */
[----:B------:R-:W1:Y:S01]  /*0620*/  SHFL.UP PT, R19, R20, 0x1, RZ ;  /* 0x0420000014137989 */ /* 0x000e6200000e00ff */
[----:B------:R-:W-:-:S04]  /*0630*/  ISETP.NE.AND.EX P1, PT, R20, RZ, PT, P1 ;  /* 0x000000ff1400720c */ /* 0x000fc80003f25310 */
[----:B------:R-:W-:Y:S02]  /*0640*/  @P2 FSEL R46, R16, R46, !P1 ;  /* 0x0000002e102e2208 */ /* 0x000fe40004800000 */
[----:B------:R-:W-:Y:S02]  /*0650*/  @P2 FSEL R51, R17, R51, !P1 ;  /* 0x0000003311332208 */ /* 0x000fe40004800000 */
[----:B------:R-:W-:Y:S01]  /*0660*/  @P2 FSEL R12, R14, R12, !P1 ;  /* 0x0000000c0e0c2208 */ /* 0x000fe20004800000 */
[----:B------:R-:W-:Y:S01]  /*0670*/  IMAD.MOV.U32 R50, RZ, RZ, R46 ;  /* 0x000000ffff327224 */ /* 0x000fe200078e002e */
[----:B------:R-:W-:Y:S01]  /*0680*/  @P2 FSEL R13, R15, R13, !P1 ;  /* 0x0000000d0f0d2208 */ /* 0x000fe20004800000 */
[----:B------:R-:W-:Y:S04]  /*0690*/  SHFL.UP PT, R14, R46, 0x2, RZ ;  /* 0x044000002e0e7989 */ /* 0x000fe800000e00ff */
[----:B------:R-:W2:Y:S04]  /*06a0*/  SHFL.UP PT, R15, R51, 0x2, RZ ;  /* 0x04400000330f7989 */ /* 0x000ea800000e00ff */
[----:B------:R-:W-:Y:S01]  /*06b0*/  SHFL.UP PT, R16, R12, 0x2, RZ ;  /* 0x044000000c107989 */ /* 0x000fe200000e00ff */
[----:B0-----:R-:W-:-:S03]  /*06c0*/  SEL R18, R18, RZ, P2 ;  /* 0x000000ff12127207 */ /* 0x001fc60001000000 */
[----:B------:R-:W0:Y:S01]  /*06d0*/  SHFL.UP PT, R17, R13, 0x2, RZ ;  /* 0x044000000d117989 */ /* 0x000e2200000e00ff */
[----:B------:R-:W-:Y:S02]  /*06e0*/  IADD3 R35, P1, PT, R18, R35, RZ ;  /* 0x0000002312237210 */ /* 0x000fe40007f3e0ff */
[----:B-1----:R-:W-:Y:S02]  /*06f0*/  SEL R19, R19, RZ, P2 ;  /* 0x000000ff13137207 */ /* 0x002fe40001000000 */
[----:B------:R-:W-:Y:S01]  /*0700*/  ISETP.GE.AND P2, PT, R36, 0x2, PT ;  /* 0x000000022400780c */ /* 0x000fe20003f46270 */
[----:B------:R-:W1:Y:S02]  /*0710*/  SHFL.UP PT, R18, R35, 0x2, RZ ;  /* 0x0440000023127989 */ /* 0x000e6400000e00ff */
[----:B------:R-:W-:Y:S01]  /*0720*/  IMAD.X R20, R19, 0x1, R20, P1 ;  /* 0x0000000113147824 */ /* 0x000fe200008e0614 */
[----:B------:R-:W-:-:S04]  /*0730*/  ISETP.NE.U32.AND P1, PT, R35, RZ, PT ;  /* 0x000000ff2300720c */ /* 0x000fc80003f25070 */
[----:B------:R-:W3:Y:S01]  /*0740*/  SHFL.UP PT, R19, R20, 0x2, RZ ;  /* 0x0440000014137989 */ /* 0x000ee200000e00ff */
[----:B------:R-:W-:Y:S01]  /*0750*/  ISETP.NE.AND.EX P1, PT, R20, RZ, PT, P1 ;  /* 0x000000ff1400720c */ /* 0x000fe20003f25310 */
[----:B--2---:R-:W-:Y:S02]  /*0760*/  DADD R14, R14, R50 ;  /* 0x000000000e0e7229 */ /* 0x004fe40000000032 */
[----:B0-----:R-:W-:-:S08]  /*0770*/  DADD R16, R16, R12 ;  /* 0x0000000010107229 */ /* 0x001fd0000000000c */
[----:B------:R-:W-:Y:S02]  /*0780*/  @P2 FSEL R46, R14, R46, !P1 ;  /* 0x0000002e0e2e2208 */ /* 0x000fe40004800000 */
[----:B------:R-:W-:Y:S02]  /*0790*/  @P2 FSEL R51, R15, R51, !P1 ;  /* 0x000000330f332208 */ /* 0x000fe40004800000 */
[----:B-1----:R-:W-:Y:S01]  /*07a0*/  SEL R18, R18, RZ, P2 ;  /* 0x000000ff12127207 */ /* 0x002fe20001000000 */
[----:B------:R-:W-:Y:S01]  /*07b0*/  SHFL.UP PT, R14, R46, 0x4, RZ ;  /* 0x048000002e0e7989 */ /* 0x000fe200000e00ff */
[----:B------:R-:W-:Y:S01]  /*07c0*/  IMAD.MOV.U32 R50, RZ, RZ, R46 ;  /* 0x000000ffff327224 */ /* 0x000fe200078e002e */
[----:B------:R-:W-:Y:S02]  /*07d0*/  @P2 FSEL R12, R16, R12, !P1 ;  /* 0x0000000c100c2208 */ /* 0x000fe40004800000 */
[----:B------:R-:W0:Y:S01]  /*07e0*/  SHFL.UP PT, R15, R51, 0x4, RZ ;  /* 0x04800000330f7989 */ /* 0x000e2200000e00ff */
[----:B------:R-:W-:-:S02]  /*07f0*/  @P2 FSEL R13, R17, R13, !P1 ;  /* 0x0000000d110d2208 */ /* 0x000fc40004800000 */
[----:B------:R-:W-:Y:S01]  /*0800*/  IADD3 R35, P1, PT, R18, R35, RZ ;  /* 0x0000002312237210 */ /* 0x000fe20007f3e0ff */
[----:B------:R-:W-:Y:S01]  /*0810*/  SHFL.UP PT, R16, R12, 0x4, RZ ;  /* 0x048000000c107989 */ /* 0x000fe200000e00ff */
[----:B---3--:R-:W-:Y:S02]  /*0820*/  SEL R19, R19, RZ, P2 ;  /* 0x000000ff13137207 */ /* 0x008fe40001000000 */
[----:B------:R-:W-:Y:S01]  /*0830*/  ISETP.GE.AND P2, PT, R36, 0x4, PT ;  /* 0x000000042400780c */ /* 0x000fe20003f46270 */
[----:B------:R-:W1:Y:S02]  /*0840*/  SHFL.UP PT, R17, R13, 0x4, RZ ;  /* 0x048000000d117989 */ /* 0x000e6400000e00ff */
[----:B------:R-:W-:Y:S01]  /*0850*/  IMAD.X R20, R19, 0x1, R20, P1 ;  /* 0x0000000113147824 */ /* 0x000fe200008e0614 */
[----:B------:R-:W-:Y:S01]  /*0860*/  ISETP.NE.U32.AND P1, PT, R35, RZ, PT ;  /* 0x000000ff2300720c */ /* 0x000fe20003f25070 */
[----:B------:R-:W2:Y:S03]  /*0870*/  SHFL.UP PT, R18, R35, 0x4, RZ ;  /* 0x0480000023127989 */ /* 0x000ea600000e00ff */
[----:B------:R-:W-:Y:S01]  /*0880*/  ISETP.NE.AND.EX P1, PT, R20, RZ, PT, P1 ;  /* 0x000000ff1400720c */ /* 0x000fe20003f25310 */
[----:B------:R-:W3:Y:S01]  /*0890*/  SHFL.UP PT, R19, R20, 0x4, RZ ;  /* 0x0480000014137989 */ /* 0x000ee200000e00ff */
[----:B0-----:R-:W-:-:S02]  /*08a0*/  DADD R14, R14, R50 ;  /* 0x000000000e0e7229 */ /* 0x001fc40000000032 */
[----:B-1----:R-:W-:-:S08]  /*08b0*/  DADD R16, R16, R12 ;  /* 0x0000000010107229 */ /* 0x002fd0000000000c */
[----:B------:R-:W-:Y:S02]  /*08c0*/  @P2 FSEL R46, R14, R46, !P1 ;  /* 0x0000002e0e2e2208 */ /* 0x000fe40004800000 */
[----:B------:R-:W-:Y:S02]  /*08d0*/  @P2 FSEL R51, R15, R51, !P1 ;  /* 0x000000330f332208 */ /* 0x000fe40004800000 */
[----:B--2---:R-:W-:Y:S01]  /*08e0*/  SEL R18, R18, RZ, P2 ;  /* 0x000000ff12127207 */ /* 0x004fe20001000000 */
[----:B------:R-:W-:Y:S01]  /*08f0*/  SHFL.UP PT, R14, R46, 0x8, RZ ;  /* 0x050000002e0e7989 */ /* 0x000fe200000e00ff */
[----:B---3--:R-:W-:Y:S01]  /*0900*/  SEL R19, R19, RZ, P2 ;  /* 0x000000ff13137207 */ /* 0x008fe20001000000 */
[----:B------:R-:W-:Y:S01]  /*0910*/  IMAD.MOV.U32 R50, RZ, RZ, R46 ;  /* 0x000000ffff327224 */ /* 0x000fe200078e002e */
[----:B------:R-:W-:Y:S01]  /*0920*/  @P2 FSEL R12, R16, R12, !P1 ;  /* 0x0000000c100c2208 */ /* 0x000fe20004800000 */
[----:B------:R-:W0:Y:S01]  /*0930*/  SHFL.UP PT, R15, R51, 0x8, RZ ;  /* 0x05000000330f7989 */ /* 0x000e2200000e00ff */
[----:B------:R-:W-:-:S02]  /*0940*/  @P2 FSEL R13, R17, R13, !P1 ;  /* 0x0000000d110d2208 */ /* 0x000fc40004800000 */
[----:B------:R-:W-:Y:S01]  /*0950*/  IADD3 R35, P1, PT, R18, R35, RZ ;  /* 0x0000002312237210 */ /* 0x000fe20007f3e0ff */
[----:B------:R-:W-:Y:S01]  /*0960*/  SHFL.UP PT, R16, R12, 0x8, RZ ;  /* 0x050000000c107989 */ /* 0x000fe200000e00ff */
[----:B------:R-:W-:-:S03]  /*0970*/  ISETP.GE.AND P2, PT, R36, 0x8, PT ;  /* 0x000000082400780c */ /* 0x000fc60003f46270 */
[----:B------:R-:W1:Y:S01]  /*0980*/  SHFL.UP PT, R17, R13, 0x8, RZ ;  /* 0x050000000d117989 */ /* 0x000e6200000e00ff */
[----:B------:R-:W-:Y:S01]  /*0990*/  IMAD.X R20, R19, 0x1, R20, P1 ;  /* 0x0000000113147824 */ /* 0x000fe200008e0614 */
[----:B------:R-:W-:Y:S02]  /*09a0*/  ISETP.NE.U32.AND P1, PT, R35, RZ, PT ;  /* 0x000000ff2300720c */ /* 0x000fe40003f25070 */
[----:B------:R-:W2:Y:S02]  /*09b0*/  SHFL.UP PT, R18, R35, 0x8, RZ ;  /* 0x0500000023127989 */ /* 0x000ea400000e00ff */
[----:B------:R-:W-:Y:S02]  /*09c0*/  ISETP.NE.AND.EX P1, PT, R20, RZ, PT, P1 ;  /* 0x000000ff1400720c */ /* 0x000fe40003f25310 */
[----:B------:R-:W3:Y:S01]  /*09d0*/  SHFL.UP PT, R19, R20, 0x8, RZ ;  /* 0x0500000014137989 */ /* 0x000ee200000e00ff */
[----:B0-----:R-:W-:Y:S02]  /*09e0*/  DADD R14, R14, R50 ;  /* 0x000000000e0e7229 */ /* 0x001fe40000000032 */
[----:B-1----:R-:W-:-:S08]  /*09f0*/  DADD R16, R16, R12 ;  /* 0x0000000010107229 */ /* 0x002fd0000000000c */
[----:B------:R-:W-:Y:S02]  /*0a00*/  @P2 FSEL R46, R14, R46, !P1 ;  /* 0x0000002e0e2e2208 */ /* 0x000fe40004800000 */
[----:B------:R-:W-:Y:S02]  /*0a10*/  @P2 FSEL R51, R15, R51, !P1 ;  /* 0x000000330f332208 */ /* 0x000fe40004800000 */
[----:B--2---:R-:W-:Y:S01]  /*0a20*/  SEL R18, R18, RZ, P2 ;  /* 0x000000ff12127207 */ /* 0x004fe20001000000 */
[----:B------:R-:W-:Y:S01]  /*0a30*/  SHFL.UP PT, R14, R46, 0x10, RZ ;  /* 0x060000002e0e7989 */ /* 0x000fe200000e00ff */
[----:B---3--:R-:W-:Y:S01]  /*0a40*/  SEL R19, R19, RZ, P2 ;  /* 0x000000ff13137207 */ /* 0x008fe20001000000 */
[----:B------:R-:W-:Y:S01]  /*0a50*/  IMAD.MOV.U32 R50, RZ, RZ, R46 ;  /* 0x000000ffff327224 */ /* 0x000fe200078e002e */
[----:B------:R-:W-:Y:S01]  /*0a60*/  IADD3 R35, P4, PT, R18, R35, RZ ;  /* 0x0000002312237210 */ /* 0x000fe20007f9e0ff */
[----:B------:R-:W0:Y:S01]  /*0a70*/  SHFL.UP PT, R15, R51, 0x10, RZ ;  /* 0x06000000330f7989 */ /* 0x000e2200000e00ff */
[----:B------:R-:W-:-:S02]  /*0a80*/  @P2 FSEL R12, R16, R12, !P1 ;  /* 0x0000000c100c2208 */ /* 0x000fc40004800000 */
[----:B------:R-:W-:Y:S01]  /*0a90*/  @P2 FSEL R13, R17, R13, !P1 ;  /* 0x0000000d110d2208 */ /* 0x000fe20004800000 */
[----:B------:R-:W-:Y:S01]  /*0aa0*/  IMAD.X R20, R19, 0x1, R20, P4 ;  /* 0x0000000113147824 */ /* 0x000fe200020e0614 */
[----:B------:R-:W1:Y:S01]  /*0ab0*/  SHFL.UP PT, R18, R35, 0x10, RZ ;  /* 0x0600000023127989 */ /* 0x000e6200000e00ff */
[C---:B------:R-:W-:Y:S02]  /*0ac0*/  ISETP.GE.AND P2, PT, R36.reuse, 0x10, PT ;  /* 0x000000102400780c */ /* 0x040fe40003f46270 */
[----:B------:R-:W-:Y:S01]  /*0ad0*/  ISETP.NE.AND P4, PT, R36, 0x1f, PT ;  /* 0x0000001f2400780c */ /* 0x000fe20003f85270 */
[----:B------:R-:W-:Y:S01]  /*0ae0*/  SHFL.UP PT, R16, R12, 0x10, RZ ;  /* 0x060000000c107989 */ /* 0x000fe200000e00ff */
[----:B------:R-:W-:-:S03]  /*0af0*/  ISETP.NE.U32.AND P1, PT, R35, RZ, PT ;  /* 0x000000ff2300720c */ /* 0x000fc60003f25070 */
[----:B------:R-:W2:Y:S01]  /*0b00*/  SHFL.UP PT, R17, R13, 0x10, RZ ;  /* 0x060000000d117989 */ /* 0x000ea200000e00ff */
[----:B------:R-:W-:-:S03]  /*0b10*/  ISETP.NE.AND.EX P1, PT, R20, RZ, PT, P1 ;  /* 0x000000ff1400720c */ /* 0x000fc60003f25310 */
[----:B------:R-:W3:Y:S04]  /*0b20*/  SHFL.UP PT, R19, R20, 0x10, RZ ;  /* 0x0600000014137989 */ /* 0x000ee800000e00ff */
[----:B------:R-:W-:Y:S01]  /*0b30*/  @!P4 LEA R43, R47, UR5, 0x5 ;  /* 0x000000052f2bcc11 */ /* 0x000fe2000f8e28ff */
[----:B0-----:R-:W-:-:S04]  /*0b40*/  DADD R14, R14, R50 ;  /* 0x000000000e0e7229 */ /* 0x001fc80000000032 */
[----:B------:R-:W-:Y:S01]  /*0b50*/  @!P4 STS.64 [R43+0x8], RZ ;  /* 0x000008ff2b00c388 */ /* 0x000fe20000000a00 */
[----:B-1----:R-:W-:-:S04]  /*0b60*/  SEL R18, R18, RZ, P2 ;  /* 0x000000ff12127207 */ /* 0x002fc80001000000 */
[----:B------:R-:W-:Y:S02]  /*0b70*/  IADD3 R34, P5, PT, R18, R35, RZ ;  /* 0x0000002312227210 */ /* 0x000fe40007fbe0ff */
[----:B------:R-:W-:Y:S01]  /*0b80*/  FSEL R59, R14, R46, !P1 ;  /* 0x0000002e0e3b7208 */ /* 0x000fe20004800000 */
[----:B--2---:R-:W-:Y:S01]  /*0b90*/  DADD R16, R16, R12 ;  /* 0x0000000010107229 */ /* 0x004fe2000000000c */
[----:B------:R-:W-:-:S03]  /*0ba0*/  FSEL R50, R15, R51, !P1 ;  /* 0x000000330f327208 */ /* 0x000fc60004800000 */
[----:B------:R-:W-:Y:S01]  /*0bb0*/  @!P4 IMAD.MOV.U32 R52, RZ, RZ, R59 ;  /* 0x000000ffff34c224 */ /* 0x000fe200078e003b */
[----:B---3--:R-:W-:Y:S01]  /*0bc0*/  SEL R19, R19, RZ, P2 ;  /* 0x000000ff13137207 */ /* 0x008fe20001000000 */
[----:B------:R-:W-:-:S04]  /*0bd0*/  @!P4 IMAD.MOV.U32 R53, RZ, RZ, R50 ;  /* 0x000000ffff35c224 */ /* 0x000fc800078e0032 */
[----:B------:R-:W-:Y:S01]  /*0be0*/  IMAD.X R35, R19, 0x1, R20, P5 ;  /* 0x0000000113237824 */ /* 0x000fe200028e0614 */
[----:B------:R-:W-:Y:S02]  /*0bf0*/  FSEL R54, R16, R12, !P1 ;  /* 0x0000000c10367208 */ /* 0x000fe40004800000 */
[----:B------:R-:W-:Y:S02]  /*0c00*/  FSEL R55, R17, R13, !P1 ;  /* 0x0000000d11377208 */ /* 0x000fe40004800000 */
[----:B------:R-:W-:Y:S01]  /*0c10*/  @!P4 STS.64 [R43], R34 ;  /* 0x000000222b00c388 */ /* 0x000fe20000000a00 */
[----:B------:R-:W-:Y:S02]  /*0c20*/  FSEL R39, R12, R54, !P2 ;  /* 0x000000360c277208 */ /* 0x000fe40005000000 */
[----:B------:R-:W-:Y:S01]  /*0c30*/  FSEL R42, R13, R55, !P2 ;  /* 0x000000370d2a7208 */ /* 0x000fe20005000000 */
[----:B------:R0:W-:Y:S01]  /*0c40*/  @!P4 STS.128 [R43+0x10], R52 ;  /* 0x000010342b00c388 */ /* 0x0001e20000000c00 */
[----:B------:R-:W-:Y:S01]  /*0c50*/  BAR.SYNC.DEFER_BLOCKING 0x0 ;  /* 0x0000000000007b1d */ /* 0x000fe20000010000 */
[----:B------:R-:W-:-:S05]  /*0c60*/  ISETP.NE.AND P4, PT, R47, 0x2, PT ;  /* 0x000000022f00780c */ /* 0x000fca0003f85270 */
[----:B------:R-:W-:Y:S01]  /*0c70*/  SHFL.UP PT, R39, R39, 0x1, RZ ;  /* 0x0420000027277989 */ /* 0x000fe200000e00ff */
[----:B0-----:R-:W-:-:S03]  /*0c80*/  FSEL R43, R46, R59, !P2 ;  /* 0x0000003b2e2b7208 */ /* 0x001fc60005000000 */
[----:B------:R-:W-:Y:S01]  /*0c90*/  SHFL.UP PT, R42, R42, 0x1, RZ ;  /* 0x042000002a2a7989 */ /* 0x000fe200000e00ff */
[----:B------:R-:W-:-:S03]  /*0ca0*/  FSEL R46, R51, R50, !P2 ;  /* 0x00000032332e7208 */ /* 0x000fc60005000000 */
[----:B------:R-:W-:Y:S04]  /*0cb0*/  SHFL.UP PT, R34, R34, 0x1, RZ ;  /* 0x0420000022227989 */ /* 0x000fe800000e00ff */
[----:B------:R-:W-:Y:S04]  /*0cc0*/  SHFL.UP PT, R46, R46, 0x1, RZ ;  /* 0x042000002e2e7989 */ /* 0x000fe800000e00ff */
[----:B------:R-:W-:Y:S04]  /*0cd0*/  LDS.128 R20, [UR5+0x10] ;  /* 0x00001005ff147984 */ /* 0x000fe80008000c00 */
[----:B------:R-:W0:Y:S04]  /*0ce0*/  LDS.128 R16, [UR5+0x30] ;  /* 0x00003005ff107984 */ /* 0x000e280008000c00 */
[----:B------:R-:W1:Y:S04]  /*0cf0*/  LDS.64 R56, [UR5+0x20] ;  /* 0x00002005ff387984 */ /* 0x000e680008000a00 */
[----:B------:R-:W2:Y:S04]  /*0d00*/  LDS.64 R40, [UR5] ;  /* 0x00000005ff287984 */ /* 0x000ea80008000a00 */
[----:B------:R-:W3:Y:S04]  /*0d10*/  LDS.128 R24, [UR5+0x50] ;  /* 0x00005005ff187984 */ /* 0x000ee80008000c00 */
[----:B------:R-:W4:Y:S04]  /*0d20*/  LDS.64 R48, [UR5+0x40] ;  /* 0x00004005ff307984 */ /* 0x000f280008000a00 */
[----:B------:R-:W5:Y:S04]  /*0d30*/  LDS.128 R12, [UR5+0x70] ;  /* 0x00007005ff0c7984 */ /* 0x000f680008000c00 */
[----:B------:R-:W5:Y:S04]  /*0d40*/  LDS.64 R44, [UR5+0x60] ;  /* 0x00006005ff2c7984 */ /* 0x000f680008000a00 */
[----:B------:R-:W-:Y:S04]  /*0d50*/  SHFL.UP PT, R43, R43, 0x1, RZ ;  /* 0x042000002b2b7989 */ /* 0x000fe800000e00ff */
[----:B------:R-:W-:Y:S01]  /*0d60*/  SHFL.UP PT, R35, R35, 0x1, RZ ;  /* 0x0420000023237989 */ /* 0x000fe200000e00ff */
[----:B0-----:R-:W-:-:S02]  /*0d70*/  DADD R54, R22, R18 ;  /* 0x0000000016367229 */ /* 0x001fc40000000012 */
[----:B------:R-:W-:Y:S01]  /*0d80*/  DADD R52, R20, R16 ;  /* 0x0000000014347229 */ /* 0x000fe20000000010 */
[----:B-1----:R-:W-:Y:S02]  /*0d90*/  ISETP.NE.U32.AND P1, PT, R56, RZ, PT ;  /* 0x000000ff3800720c */ /* 0x002fe40003f25070 */
[----:B--2---:R-:W-:Y:S02]  /*0da0*/  IADD3 R61, P5, PT, R40, R56, RZ ;  /* 0x00000038283d7210 */ /* 0x004fe40007fbe0ff */
[----:B------:R-:W-:Y:S02]  /*0db0*/  ISETP.NE.AND.EX P1, PT, R57, RZ, PT, P1 ;  /* 0x000000ff3900720c */ /* 0x000fe40003f25310 */
[----:B------:R-:W-:Y:S01]  /*0dc0*/  SEL R50, R61, R40, !P4 ;  /* 0x000000283d327207 */ /* 0x000fe20006000000 */
[----:B------:R-:W-:Y:S01]  /*0dd0*/  IMAD.X R59, R41, 0x1, R57, P5 ;  /* 0x00000001293b7824 */ /* 0x000fe200028e0639 */
[----:B------:R-:W-:Y:S02]  /*0de0*/  FSEL R54, R54, R18, !P1 ;  /* 0x0000001236367208 */ /* 0x000fe40004800000 */
[----:B------:R-:W-:-:S02]  /*0df0*/  FSEL R55, R55, R19, !P1 ;  /* 0x0000001337377208 */ /* 0x000fc40004800000 */
[----:B------:R-:W-:Y:S02]  /*0e00*/  FSEL R52, R52, R16, !P1 ;  /* 0x0000001034347208 */ /* 0x000fe40004800000 */
[----:B------:R-:W-:Y:S02]  /*0e10*/  FSEL R53, R53, R17, !P1 ;  /* 0x0000001135357208 */ /* 0x000fe40004800000 */
[----:B------:R-:W-:Y:S01]  /*0e20*/  LDS.128 R16, [UR5+0x90] ;  /* 0x00009005ff107984 */ /* 0x000fe20008000c00 */
[----:B------:R-:W-:Y:S02]  /*0e30*/  SEL R51, R59, R41, !P4 ;  /* 0x000000293b337207 */ /* 0x000fe40006000000 */
[----:B------:R-:W-:Y:S01]  /*0e40*/  FSEL R63, R54, R22, !P4 ;  /* 0x00000016363f7208 */ /* 0x000fe20006000000 */
[----:B------:R-:W0:Y:S01]  /*0e50*/  LDS.64 R40, [UR5+0x80] ;  /* 0x00008005ff287984 */ /* 0x000e220008000a00 */
[----:B------:R-:W-:Y:S01]  /*0e60*/  FSEL R69, R55, R23, !P4 ;  /* 0x0000001737457208 */ /* 0x000fe20006000000 */
[----:B---3--:R-:W-:Y:S01]  /*0e70*/  DADD R22, R24, R52 ;  /* 0x0000000018167229 */ /* 0x008fe20000000034 */
[C---:B----4-:R-:W-:Y:S01]  /*0e80*/  ISETP.NE.U32.AND P1, PT, R48.reuse, RZ, PT ;  /* 0x000000ff3000720c */ /* 0x050fe20003f25070 */
[----:B------:R-:W-:Y:S01]  /*0e90*/  DADD R54, R26, R54 ;  /* 0x000000001a367229 */ /* 0x000fe20000000036 */
[----:B------:R-:W-:-:S02]  /*0ea0*/  IADD3 R57, P2, PT, R48, R61, RZ ;  /* 0x0000003d30397210 */ /* 0x000fc40007f5e0ff */
[C---:B------:R-:W-:Y:S02]  /*0eb0*/  ISETP.NE.AND.EX P1, PT, R49.reuse, RZ, PT, P1 ;  /* 0x000000ff3100720c */ /* 0x040fe40003f25310 */
[----:B------:R-:W-:Y:S01]  /*0ec0*/  FSEL R61, R52, R20, !P4 ;  /* 0x00000014343d7208 */ /* 0x000fe20006000000 */
[----:B------:R-:W-:Y:S01]  /*0ed0*/  IMAD.X R65, R49, 0x1, R59, P2 ;  /* 0x0000000131417824 */ /* 0x000fe200010e063b */
[----:B------:R-:W-:Y:S02]  /*0ee0*/  FSEL R67, R53, R21, !P4 ;  /* 0x0000001535437208 */ /* 0x000fe40006000000 */
[----:B------:R-:W-:Y:S02]  /*0ef0*/  FSEL R48, R22, R24, !P1 ;  /* 0x0000001816307208 */ /* 0x000fe40004800000 */
[----:B------:R-:W-:Y:S02]  /*0f00*/  FSEL R49, R23, R25, !P1 ;  /* 0x0000001917317208 */ /* 0x000fe40004800000 */
[----:B------:R-:W1:Y:S01]  /*0f10*/  LDS.128 R20, [UR5+0xb0] ;  /* 0x0000b005ff147984 */ /* 0x000e620008000c00 */
[----:B------:R-:W-:-:S02]  /*0f20*/  FSEL R52, R54, R26, !P1 ;  /* 0x0000001a36347208 */ /* 0x000fc40004800000 */
[----:B------:R-:W-:Y:S01]  /*0f30*/  FSEL R53, R55, R27, !P1 ;  /* 0x0000001b37357208 */ /* 0x000fe20004800000 */
[----:B-----5:R-:W-:Y:S01]  /*0f40*/  DADD R24, R12, R48 ;  /* 0x000000000c187229 */ /* 0x020fe20000000030 */
[----:B------:R-:W2:Y:S01]  /*0f50*/  LDS.64 R26, [UR5+0xa0] ;  /* 0x0000a005ff1a7984 */ /* 0x000ea20008000a00 */
[----:B------:R-:W-:Y:S02]  /*0f60*/  ISETP.NE.AND P2, PT, R47, 0x3, PT ;  /* 0x000000032f00780c */ /* 0x000fe40003f45270 */
[----:B------:R-:W-:Y:S02]  /*0f70*/  ISETP.NE.U32.AND P1, PT, R44, RZ, PT ;  /* 0x000000ff2c00720c */ /* 0x000fe40003f25070 */
[----:B------:R-:W-:Y:S02]  /*0f80*/  FSEL R63, R52, R63, !P2 ;  /* 0x0000003f343f7208 */ /* 0x000fe40005000000 */
[----:B------:R-:W-:Y:S01]  /*0f90*/  FSEL R59, R53, R69, !P2 ;  /* 0x00000045353b7208 */ /* 0x000fe20005000000 */
[----:B------:R-:W-:Y:S01]  /*0fa0*/  DADD R52, R14, R52 ;  /* 0x000000000e347229 */ /* 0x000fe20000000034 */
[----:B------:R-:W-:-:S02]  /*0fb0*/  ISETP.NE.AND.EX P1, PT, R45, RZ, PT, P1 ;  /* 0x000000ff2d00720c */ /* 0x000fc40003f25310 */
[----:B------:R-:W-:Y:S02]  /*0fc0*/  SEL R50, R57, R50, !P2 ;  /* 0x0000003239327207 */ /* 0x000fe40005000000 */
[----:B------:R-:W-:Y:S02]  /*0fd0*/  IADD3 R55, P4, PT, R44, R57, RZ ;  /* 0x000000392c377210 */ /* 0x000fe40007f9e0ff */
[----:B------:R-:W-:Y:S02]  /*0fe0*/  FSEL R61, R48, R61, !P2 ;  /* 0x0000003d303d7208 */ /* 0x000fe40005000000 */
[----:B------:R-:W-:Y:S02]  /*0ff0*/  FSEL R57, R49, R67, !P2 ;  /* 0x0000004331397208 */ /* 0x000fe40005000000 */
[----:B------:R-:W-:Y:S01]  /*1000*/  SEL R54, R65, R51, !P2 ;  /* 0x0000003341367207 */ /* 0x000fe20005000000 */
[----:B------:R-:W-:Y:S01]  /*1010*/  IMAD.X R65, R45, 0x1, R65, P4 ;  /* 0x000000012d417824 */ /* 0x000fe200020e0641 */
[----:B------:R-:W-:Y:S01]  /*1020*/  FSEL R48, R52, R14, !P1 ;  /* 0x0000000e34307208 */ /* 0x000fe20004800000 */
[----:B------:R-:W-:Y:S01]  /*1030*/  LDS.64 R44, [UR5+0xc0] ;  /* 0x0000c005ff2c7984 */ /* 0x000fe20008000a00 */
[----:B------:R-:W-:-:S02]  /*1040*/  FSEL R49, R53, R15, !P1 ;  /* 0x0000000f35317208 */ /* 0x000fc40004800000 */
[----:B------:R-:W-:Y:S02]  /*1050*/  FSEL R24, R24, R12, !P1 ;  /* 0x0000000c18187208 */ /* 0x000fe40004800000 */
[----:B------:R-:W-:Y:S02]  /*1060*/  FSEL R25, R25, R13, !P1 ;  /* 0x0000000d19197208 */ /* 0x000fe40004800000 */
[----:B------:R-:W-:Y:S01]  /*1070*/  ISETP.NE.AND P2, PT, R47, 0x4, PT ;  /* 0x000000042f00780c */ /* 0x000fe20003f45270 */
[----:B------:R-:W3:Y:S01]  /*1080*/  LDS.128 R12, [UR5+0xd0] ;  /* 0x0000d005ff0c7984 */ /* 0x000ee20008000c00 */
[----:B0-----:R-:W-:Y:S02]  /*1090*/  ISETP.NE.U32.AND P1, PT, R40, RZ, PT ;  /* 0x000000ff2800720c */ /* 0x001fe40003f25070 */
[----:B------:R-:W-:Y:S02]  /*10a0*/  FSEL R63, R48, R63, !P2 ;  /* 0x0000003f303f7208 */ /* 0x000fe40005000000 */
[----:B------:R-:W-:Y:S01]  /*10b0*/  FSEL R59, R49, R59, !P2 ;  /* 0x0000003b313b7208 */ /* 0x000fe20005000000 */
[----:B------:R-:W-:Y:S01]  /*10c0*/  DADD R48, R18, R48 ;  /* 0x0000000012307229 */ /* 0x000fe20000000030 */
[----:B------:R-:W-:-:S02]  /*10d0*/  FSEL R53, R24, R61, !P2 ;  /* 0x0000003d18357208 */ /* 0x000fc40005000000 */
[----:B------:R-:W-:Y:S01]  /*10e0*/  FSEL R51, R25, R57, !P2 ;  /* 0x0000003919337208 */ /* 0x000fe20005000000 */
[----:B------:R-:W-:Y:S01]  /*10f0*/  DADD R24, R16, R24 ;  /* 0x0000000010187229 */ /* 0x000fe20000000018 */
[----:B------:R-:W-:Y:S02]  /*1100*/  IADD3 R57, P6, PT, R40, R55, RZ ;  /* 0x0000003728397210 */ /* 0x000fe40007fde0ff */
[----:B------:R-:W-:Y:S02]  /*1110*/  ISETP.NE.AND.EX P1, PT, R41, RZ, PT, P1 ;  /* 0x000000ff2900720c */ /* 0x000fe40003f25310 */
[----:B------:R-:W-:Y:S01]  /*1120*/  ISETP.NE.AND P5, PT, R47, 0x5, PT ;  /* 0x000000052f00780c */ /* 0x000fe20003fa5270 */
[----:B------:R-:W-:Y:S01]  /*1130*/  IMAD.X R61, R41, 0x1, R65, P6 ;  /* 0x00000001293d7824 */ /* 0x000fe200030e0641 */
[----:B------:R-:W-:Y:S02]  /*1140*/  FSEL R18, R48, R18, !P1 ;  /* 0x0000001230127208 */ /* 0x000fe40004800000 */
[----:B------:R-:W-:-:S02]  /*1150*/  FSEL R19, R49, R19, !P1 ;  /* 0x0000001331137208 */ /* 0x000fc40004800000 */
[----:B------:R-:W-:Y:S02]  /*1160*/  FSEL R40, R24, R16, !P1 ;  /* 0x0000001018287208 */ /* 0x000fe40004800000 */
[----:B------:R-:W-:Y:S02]  /*1170*/  FSEL R41, R25, R17, !P1 ;  /* 0x0000001119297208 */ /* 0x000fe40004800000 */
[----:B------:R-:W-:Y:S01]  /*1180*/  SEL R50, R55, R50, !P2 ;  /* 0x0000003237327207 */ /* 0x000fe20005000000 */
[----:B------:R-:W0:Y:S01]  /*1190*/  LDS.64 R24, [UR5+0xe0] ;  /* 0x0000e005ff187984 */ /* 0x000e220008000a00 */
[----:B------:R-:W-:Y:S02]  /*11a0*/  FSEL R55, R18, R63, !P5 ;  /* 0x0000003f12377208 */ /* 0x000fe40006800000 */
[----:B------:R-:W-:Y:S01]  /*11b0*/  FSEL R59, R19, R59, !P5 ;  /* 0x0000003b133b7208 */ /* 0x000fe20006800000 */
[----:B-1----:R-:W-:Y:S01]  /*11c0*/  DADD R18, R22, R18 ;  /* 0x0000000016127229 */ /* 0x002fe20000000012 */
[----:B--2---:R-:W-:Y:S01]  /*11d0*/  ISETP.NE.U32.AND P1, PT, R26, RZ, PT ;  /* 0x000000ff1a00720c */ /* 0x004fe20003f25070 */
[----:B------:R-:W-:Y:S01]  /*11e0*/  DADD R16, R20, R40 ;  /* 0x0000000014107229 */ /* 0x000fe20000000028 */
[----:B------:R-:W-:-:S02]  /*11f0*/  SEL R54, R65, R54, !P2 ;  /* 0x0000003641367207 */ /* 0x000fc40005000000 */
[----:B------:R-:W-:Y:S02]  /*1200*/  ISETP.NE.AND.EX P1, PT, R27, RZ, PT, P1 ;  /* 0x000000ff1b00720c */ /* 0x000fe40003f25310 */
[C---:B------:R-:W-:Y:S02]  /*1210*/  ISETP.NE.AND P4, PT, R47.reuse, 0x6, PT ;  /* 0x000000062f00780c */ /* 0x040fe40003f85270 */
[----:B------:R-:W-:Y:S02]  /*1220*/  ISETP.NE.AND P2, PT, R47, 0x7, PT ;  /* 0x000000072f00780c */ /* 0x000fe40003f45270 */
[----:B------:R-:W-:Y:S02]  /*1230*/  FSEL R22, R18, R22, !P1 ;  /* 0x0000001612167208 */ /* 0x000fe40004800000 */
[----:B------:R-:W-:Y:S02]  /*1240*/  FSEL R23, R19, R23, !P1 ;  /* 0x0000001713177208 */ /* 0x000fe40004800000 */
[----:B------:R-:W-:-:S02]  /*1250*/  FSEL R20, R16, R20, !P1 ;  /* 0x0000001410147208 */ /* 0x000fc40004800000 */
[----:B------:R-:W-:Y:S02]  /*1260*/  FSEL R21, R17, R21, !P1 ;  /* 0x0000001511157208 */ /* 0x000fe40004800000 */
[----:B------:R-:W1:Y:S01]  /*1270*/  LDS.128 R16, [UR5+0xf0] ;  /* 0x0000f005ff107984 */ /* 0x000e620008000c00 */
[----:B------:R-:W-:Y:S02]  /*1280*/  IADD3 R47, P6, PT, R26, R57, RZ ;  /* 0x000000391a2f7210 */ /* 0x000fe40007fde0ff */
[----:B------:R-:W-:Y:S02]  /*1290*/  FSEL R49, R40, R53, !P5 ;  /* 0x0000003528317208 */ /* 0x000fe40006800000 */
[----:B------:R-:W-:Y:S01]  /*12a0*/  SEL R40, R57, R50, !P5 ;  /* 0x0000003239287207 */ /* 0x000fe20006800000 */
[----:B------:R-:W-:Y:S01]  /*12b0*/  IMAD.X R57, R27, 0x1, R61, P6 ;  /* 0x000000011b397824 */ /* 0x000fe200030e063d */
[----:B------:R-:W-:Y:S01]  /*12c0*/  FSEL R51, R41, R51, !P5 ;  /* 0x0000003329337208 */ /* 0x000fe20006800000 */
[----:B---3--:R-:W-:Y:S01]  /*12d0*/  DADD R26, R12, R20 ;  /* 0x000000000c1a7229 */ /* 0x008fe20000000014 */
[----:B------:R-:W-:-:S02]  /*12e0*/  SEL R48, R61, R54, !P5 ;  /* 0x000000363d307207 */ /* 0x000fc40006800000 */
[----:B------:R-:W-:Y:S02]  /*12f0*/  IADD3 R41, P5, PT, R44, R47, RZ ;  /* 0x0000002f2c297210 */ /* 0x000fe40007fbe0ff */
[----:B------:R-:W-:Y:S02]  /*1300*/  FSEL R49, R20, R49, !P4 ;  /* 0x0000003114317208 */ /* 0x000fe40006000000 */
[----:B------:R-:W-:Y:S02]  /*1310*/  FSEL R53, R22, R55, !P4 ;  /* 0x0000003716357208 */ /* 0x000fe40006000000 */
[----:B------:R-:W-:Y:S01]  /*1320*/  SEL R20, R47, R40, !P4 ;  /* 0x000000282f147207 */ /* 0x000fe20006000000 */
[----:B------:R-:W-:Y:S01]  /*1330*/  IMAD.X R47, R45, 0x1, R57, P5 ;  /* 0x000000012d2f7824 */ /* 0x000fe200028e0639 */
[----:B------:R-:W-:Y:S01]  /*1340*/  FSEL R55, R23, R59, !P4 ;  /* 0x0000003b17377208 */ /* 0x000fe20006000000 */
[----:B------:R-:W-:Y:S01]  /*1350*/  DADD R22, R14, R22 ;  /* 0x000000000e167229 */ /* 0x000fe20000000016 */
[----:B------:R-:W-:-:S02]  /*1360*/  ISETP.GE.U32.AND P5, PT, R0, 0x20, PT ;  /* 0x000000200000780c */ /* 0x000fc40003fa6070 */
[----:B------:R-:W-:Y:S02]  /*1370*/  ISETP.NE.U32.AND P1, PT, R44, RZ, PT ;  /* 0x000000ff2c00720c */ /* 0x000fe40003f25070 */
[----:B------:R-:W-:Y:S02]  /*1380*/  FSEL R51, R21, R51, !P4 ;  /* 0x0000003315337208 */ /* 0x000fe40006000000 */
[----:B------:R-:W-:Y:S02]  /*1390*/  ISETP.NE.AND.EX P1, PT, R45, RZ, PT, P1 ;  /* 0x000000ff2d00720c */ /* 0x000fe40003f25310 */
[----:B------:R-:W-:Y:S02]  /*13a0*/  SEL R44, R57, R48, !P4 ;  /* 0x00000030392c7207 */ /* 0x000fe40006000000 */
[----:B------:R-:W-:Y:S01]  /*13b0*/  FSEL R22, R22, R14, !P1 ;  /* 0x0000000e16167208 */ /* 0x000fe20004800000 */
[----:B------:R-:W-:Y:S01]  /*13c0*/  IMAD.MOV.U32 R14, RZ, RZ, R39 ;  /* 0x000000ffff0e7224 */ /* 0x000fe200078e0027 */
[----:B------:R-:W-:Y:S01]  /*13d0*/  FSEL R23, R23, R15, !P1 ;  /* 0x0000000f17177208 */ /* 0x000fe20004800000 */
[----:B------:R-:W-:Y:S01]  /*13e0*/  IMAD.MOV.U32 R15, RZ, RZ, R42 ;  /* 0x000000ffff0f7224 */ /* 0x000fe200078e002a */
[----:B------:R-:W-:Y:S01]  /*13f0*/  FSEL R26, R26, R12, !P1 ;  /* 0x0000000c1a1a7208 */ /* 0x000fe20004800000 */
[----:B------:R-:W-:Y:S01]  /*1400*/  IMAD.MOV.U32 R12, RZ, RZ, R43 ;  /* 0x000000ffff0c7224 */ /* 0x000fe200078e002b */
[----:B------:R-:W-:Y:S01]  /*1410*/  FSEL R27, R27, R13, !P1 ;  /* 0x0000000d1b1b7208 */ /* 0x000fe20004800000 */
[----:B------:R-:W-:Y:S01]  /*1420*/  IMAD.MOV.U32 R13, RZ, RZ, R46 ;  /* 0x000000ffff0d7224 */ /* 0x000fe200078e002e */
[----:B0-----:R-:W-:-:S02]  /*1430*/  ISETP.NE.U32.AND P1, PT, R24, RZ, PT ;  /* 0x000000ff1800720c */ /* 0x001fc40003f25070 */
[----:B------:R-:W-:Y:S02]  /*1440*/  SEL R21, R41, R20, !P2 ;  /* 0x0000001429157207 */ /* 0x000fe40005000000 */
[----:B------:R-:W-:Y:S02]  /*1450*/  ISETP.NE.AND.EX P1, PT, R25, RZ, PT, P1 ;  /* 0x000000ff1900720c */ /* 0x000fe40003f25310 */
[----:B------:R-:W-:Y:S02]  /*1460*/  IADD3 R20, P4, PT, R24, R41, RZ ;  /* 0x0000002918147210 */ /* 0x000fe40007f9e0ff */
[----:B------:R-:W-:Y:S02]  /*1470*/  SEL R44, R47, R44, !P2 ;  /* 0x0000002c2f2c7207 */ /* 0x000fe40005000000 */
[----:B------:R-:W-:Y:S02]  /*1480*/  FSEL R45, R22, R53, !P2 ;  /* 0x00000035162d7208 */ /* 0x000fe40005000000 */
[----:B------:R-:W-:-:S02]  /*1490*/  FSEL R48, R23, R55, !P2 ;  /* 0x0000003717307208 */ /* 0x000fc40005000000 */
[----:B------:R-:W-:Y:S02]  /*14a0*/  FSEL R39, R26, R49, !P2 ;  /* 0x000000311a277208 */ /* 0x000fe40005000000 */
[----:B------:R-:W-:Y:S01]  /*14b0*/  FSEL R46, R27, R51, !P2 ;  /* 0x000000331b2e7208 */ /* 0x000fe20005000000 */
[----:B-1----:R-:W-:Y:S06]  /*14c0*/  @!P5 BRA `(.L_x_399) ;  /* 0x000000000054d947 */ /* 0x002fec0003800000 */
[----:B------:R-:W-:Y:S01]  /*14d0*/  IMAD.MOV.U32 R40, RZ, RZ, R45 ;  /* 0x000000ffff287224 */ /* 0x000fe200078e002d */
[----:B------:R-:W-:Y:S01]  /*14e0*/  ISETP.NE.AND P5, PT, R36, RZ, PT ;  /* 0x000000ff2400720c */ /* 0x000fe20003fa5270 */
[----:B------:R-:W-:Y:S01]  /*14f0*/  IMAD.MOV.U32 R41, RZ, RZ, R48 ;  /* 0x000000ffff297224 */ /* 0x000fe200078e0030 */
[C---:B------:R-:W-:Y:S02]  /*1500*/  ISETP.NE.U32.AND P2, PT, R34.reuse, RZ, PT ;  /* 0x000000ff2200720c */ /* 0x040fe40003f45070 */
[----:B------:R-:W-:Y:S02]  /*1510*/  SEL R34, R34, RZ, P5 ;  /* 0x000000ff22227207 */ /* 0x000fe40002800000 */
[C---:B------:R-:W-:Y:S01]  /*1520*/  ISETP.NE.AND.EX P2, PT, R35.reuse, RZ, PT, P2 ;  /* 0x000000ff2300720c */ /* 0x040fe20003f45320 */
[----:B------:R-:W-:Y:S01]  /*1530*/  DADD R42, R14, R40 ;  /* 0x000000000e2a7229 */ /* 0x000fe20000000028 */
[----:B------:R-:W-:Y:S01]  /*1540*/  IADD3 R34, P6, PT, R34, R21, RZ ;  /* 0x0000001522227210 */ /* 0x000fe20007fde0ff */
[----:B------:R-:W-:Y:S01]  /*1550*/  IMAD.MOV.U32 R40, RZ, RZ, R39 ;  /* 0x000000ffff287224 */ /* 0x000fe200078e0027 */
[----:B------:R-:W-:Y:S01]  /*1560*/  SEL R35, R35, RZ, P5 ;  /* 0x000000ff23237207 */ /* 0x000fe20002800000 */
[----:B------:R-:W-:-:S04]  /*1570*/  IMAD.MOV.U32 R41, RZ, RZ, R46 ;  /* 0x000000ffff297224 */ /* 0x000fc800078e002e */
[----:B------:R-:W-:Y:S02]  /*1580*/  IMAD.X R35, R35, 0x1, R44, P6 ;  /* 0x0000000123237824 */ /* 0x000fe400030e062c */
[----:B------:R-:W-:Y:S01]  /*1590*/  DADD R40, R12, R40 ;  /* 0x000000000c287229 */ /* 0x000fe20000000028 */
[----:B------:R-:W-:Y:S02]  /*15a0*/  @P5 FSEL R45, R42, R14, !P2 ;  /* 0x0000000e2a2d5208 */ /* 0x000fe40005000000 */
[----:B------:R-:W-:-:S03]  /*15b0*/  @P5 FSEL R48, R43, R15, !P2 ;  /* 0x0000000f2b305208 */ /* 0x000fc60005000000 */
[----:B------:R-:W-:Y:S02]  /*15c0*/  IMAD.MOV.U32 R14, RZ, RZ, R45 ;  /* 0x000000ffff0e7224 */ /* 0x000fe400078e002d */
[----:B------:R-:W-:Y:S02]  /*15d0*/  IMAD.MOV.U32 R15, RZ, RZ, R48 ;  /* 0x000000ffff0f7224 */ /* 0x000fe400078e0030 */
[----:B------:R-:W-:Y:S02]  /*15e0*/  @P5 FSEL R39, R40, R12, !P2 ;  /* 0x0000000c28275208 */ /* 0x000fe40005000000 */
[----:B------:R-:W-:-:S03]  /*15f0*/  @P5 FSEL R46, R41, R13, !P2 ;  /* 0x0000000d292e5208 */ /* 0x000fc60005000000 */
[----:B------:R-:W-:Y:S02]  /*1600*/  IMAD.MOV.U32 R12, RZ, RZ, R39 ;  /* 0x000000ffff0c7224 */ /* 0x000fe400078e0027 */
[----:B------:R-:W-:-:S07]  /*1610*/  IMAD.MOV.U32 R13, RZ, RZ, R46 ;  /* 0x000000ffff0d7224 */ /* 0x000fce00078e002e */
.L_x_399:
[----:B------:R-:W-:Y:S05]  /*1620*/  BSYNC.RECONVERGENT B0 ;  /* 0x0000000000007941 */ /* 0x000fea0003800200 */
.L_x_398:
[----:B------:R-:W-:Y:S01]  /*1630*/  BSSY.RECONVERGENT B0, `(.L_x_400) ;  /* 0x000000b000007945 */ /* 0x000fe20003800200 */
[----:B------:R-:W-:Y:S02]  /*1640*/  IMAD.X R21, R25, 0x1, R47, P4 ;  /* 0x0000000119157824 */ /* 0x000fe400020e062f */
[----:B------:R-:W-:Y:S02]  /*1650*/  IMAD.U32 R24, RZ, RZ, UR4 ;  /* 0x00000004ff187e24 */ /* 0x000fe4000f8e00ff */
[----:B------:R-:W-:Y:S01]  /*1660*/  IMAD.MOV.U32 R25, RZ, RZ, R37 ;  /* 0x000000ffff197224 */ /* 0x000fe200078e0025 */
[----:B------:R-:W-:Y:S06]  /*1670*/  @!P3 BRA `(.L_x_401) ;  /* 0x000000000018b947 */ /* 0x000fec0003800000 */
[C---:B------:R-:W-:Y:S02]  /*1680*/  ISETP.NE.U32.AND P2, PT, R37.reuse, RZ, PT ;  /* 0x000000ff2500720c */ /* 0x040fe40003f45070 */
[----:B------:R-:W-:Y:S02]  /*1690*/  IADD3 R25, P3, PT, R37, R34, RZ ;  /* 0x0000002225197210 */ /* 0x000fe40007f7e0ff */
[----:B------:R-:W-:Y:S02]  /*16a0*/  ISETP.NE.AND.EX P2, PT, RZ, UR4, PT, P2 ;  /* 0x00000004ff007c0c */ /* 0x000fe4000bf45320 */
[----:B------:R-:W-:-:S11]  /*16b0*/  IADD3.X R24, PT, PT, R35, UR4, RZ, P3, !PT ;  /* 0x0000000423187c10 */ /* 0x000fd60009ffe4ff */
[----:B------:R-:W-:Y:S02]  /*16c0*/  @!P2 DADD R4, R4, R12 ;  /* 0x000000000404a229 */ /* 0x000fe4000000000c */
[----:B------:R-:W-:-:S11]  /*16d0*/  @!P2 DADD R6, R6, R14 ;  /* 0x000000000606a229 */ /* 0x000fd6000000000e */
.L_x_401:
[----:B------:R-:W-:Y:S05]  /*16e0*/  BSYNC.RECONVERGENT B0 ;  /* 0x0000000000007941 */ /* 0x000fea0003800200 */
.L_x_400:
[----:B------:R-:W-:Y:S01]  /*16f0*/  ISETP.NE.AND P3, PT, R0, RZ, PT ;  /* 0x000000ff0000720c */ /* 0x000fe20003f65270 */
[----:B------:R-:W-:Y:S01]  /*1700*/  DADD R40, R8, R4 ;  /* 0x0000000008287229 */ /* 0x000fe20000000004 */
[----:B------:R-:W-:Y:S01]  /*1710*/  ISETP.GE.U32.AND P2, PT, R20, 0x101, PT ;  /* 0x000001011400780c */ /* 0x000fe20003f46070 */
[----:B------:R-:W-:Y:S01]  /*1720*/  DADD R42, R10, R6 ;  /* 0x000000000a2a7229 */ /* 0x000fe20000000006 */
[----:B------:R-:W-:Y:S01]  /*1730*/  BSSY.RECONVERGENT B0, `(.L_x_402) ;  /* 0x0000019000007945 */ /* 0x000fe20003800200 */
[----:B------:R-:W-:Y:S01]  /*1740*/  DADD R22, R18, R22 ;  /* 0x0000000012167229 */ /* 0x000fe20000000016 */
[----:B------:R-:W-:Y:S01]  /*1750*/  ISETP.GE.AND.EX P2, PT, R21, RZ, PT, P2 ;  /* 0x000000ff1500720c */ /* 0x000fe20003f46320 */
[----:B------:R-:W-:Y:S01]  /*1760*/  DADD R26, R16, R26 ;  /* 0x00000000101a7229 */ /* 0x000fe2000000001a */
[----:B------:R-:W-:-:S03]  /*1770*/  IADD3 R38, P4, PT, R25, R38, RZ ;  /* 0x0000002619267210 */ /* 0x000fc60007f9e0ff */
[----:B------:R-:W-:Y:S02]  /*1780*/  FSEL R39, R8, R40, P0 ;  /* 0x0000002808277208 */ /* 0x000fe40000000000 */
[----:B------:R-:W-:Y:S02]  /*1790*/  FSEL R36, R10, R42, P0 ;  /* 0x0000002a0a247208 */ /* 0x000fe40000000000 */
[----:B------:R-:W-:Y:S02]  /*17a0*/  FSEL R43, R11, R43, P0 ;  /* 0x0000002b0b2b7208 */ /* 0x000fe40000000000 */
[----:B------:R-:W-:Y:S02]  /*17b0*/  FSEL R40, R9, R41, P0 ;  /* 0x0000002909287208 */ /* 0x000fe40000000000 */
[----:B------:R-:W-:Y:S02]  /*17c0*/  FSEL R10, R22, R18, !P1 ;  /* 0x00000012160a7208 */ /* 0x000fe40004800000 */
[----:B------:R-:W-:-:S02]  /*17d0*/  FSEL R11, R23, R19, !P1 ;  /* 0x00000013170b7208 */ /* 0x000fc40004800000 */
[----:B------:R-:W-:Y:S02]  /*17e0*/  FSEL R8, R26, R16, !P1 ;  /* 0x000000101a087208 */ /* 0x000fe40004800000 */
[----:B------:R-:W-:Y:S01]  /*17f0*/  FSEL R9, R27, R17, !P1 ;  /* 0x000000111b097208 */ /* 0x000fe20004800000 */
[----:B------:R-:W-:Y:S06]  /*1800*/  @P3 BRA `(.L_x_403) ;  /* 0x00000000002c3947 */ /* 0x000fec0003800000 */
[----:B------:R-:W0:Y:S01]  /*1810*/  LDC.64 R16, c[0x0][0x3b8] ;  /* 0x0000ee00ff107b82 */ /* 0x000e220000000a00 */
[----:B------:R-:W-:Y:S01]  /*1820*/  CS2R R22, SRZ ;  /* 0x0000000000167805 */ /* 0x000fe2000001ff00 */
[----:B------:R-:W-:Y:S01]  /*1830*/  IMAD.MOV.U32 R27, RZ, RZ, 0x65 ;  /* 0x00000065ff1b7424 */ /* 0x000fe200078e00ff */
[----:B------:R-:W-:-:S05]  /*1840*/  CS2R R34, SRZ ;  /* 0x0000000000227805 */ /* 0x000fca000001ff00 */
[----:B------:R-:W1:Y:S01]  /*1850*/  LDC.64 R18, c[0x0][0x3a8] ;  /* 0x0000ea00ff127b82 */ /* 0x000e620000000a00 */
[----:B0-----:R0:W-:Y:S04]  /*1860*/  ST.E.128.STRONG.GPU desc[UR8][R16.64+0x400], R20 ;  /* 0x0004001410007985 */ /* 0x0011e8000c10fd08 */
[----:B------:R0:W-:Y:S01]  /*1870*/  ST.E.128.STRONG.GPU desc[UR8][R16.64+0x410], R8 ;  /* 0x0004100810007985 */ /* 0x0001e2000c10fd08 */
[----:B------:R-:W-:Y:S06]  /*1880*/  MEMBAR.ALL.GPU ;  /* 0x0000000000007992 */ /* 0x000fec000000a000 */
[----:B------:R-:W-:-:S00]  /*1890*/  ERRBAR ;  /* 0x00000000000079ab */ /* 0x000fc00000000000 */
[----:B------:R-:W-:Y:S06]  /*18a0*/  CGAERRBAR ;  /* 0x00000000000075ab */ /* 0x000fec0000000000 */
[----:B-1----:R0:W-:Y:S02]  /*18b0*/  ST.E.STRONG.GPU desc[UR8][R18.64+0x80], R27 ;  /* 0x0000801b12007985 */ /* 0x0021e4000c10f908 */
.L_x_403:
[----:B------:R-:W-:Y:S05]  /*18c0*/  BSYNC.RECONVERGENT B0 ;  /* 0x0000000000007941 */ /* 0x000fea0003800200 */
.L_x_402:
[----:B0-----:R-:W-:Y:S02]  /*18d0*/  IMAD.X R23, RZ, RZ, R24, P4 ;  /* 0x000000ffff177224 */ /* 0x001fe400020e0618 */
[----:B------:R-:W-:Y:S02]  /*18e0*/  IMAD.MOV.U32 R10, RZ, RZ, R36 ;  /* 0x000000ffff0a7224 */ /* 0x000fe400078e0024 */
[----:B------:R-:W-:Y:S02]  /*18f0*/  IMAD.MOV.U32 R11, RZ, RZ, R43 ;  /* 0x000000ffff0b7224 */ /* 0x000fe400078e002b */
[----:B------:R-:W-:Y:S02]  /*1900*/  IMAD.MOV.U32 R8, RZ, RZ, R39 ;  /* 0x000000ffff087224 */ /* 0x000fe400078e0027 */
[----:B------:R-:W-:Y:S01]  /*1910*/  IMAD.MOV.U32 R9, RZ, RZ, R40 ;  /* 0x000000ffff097224 */ /* 0x000fe200078e0028 */
[----:B------:R-:W-:Y:S06]  /*1920*/  @!P2 BRA `(.L_x_404) ;  /* 0x0000000400a8a947 */ /* 0x000fec0003800000 */
[----:B------:R-:W-:Y:S01]  /*1930*/  BAR.SYNC.DEFER_BLOCKING 0x0 ;  /* 0x0000000000007b1d */ /* 0x000fe20000010000 */
[----:B------:R-:W-:Y:S02]  /*1940*/  ISETP.NE.U32.AND P0, PT, R37, RZ, PT ;  /* 0x000000ff2500720c */ /* 0x000fe40003f05070 */
[----:B------:R-:W-:Y:S02]  /*1950*/  ISETP.NE.U32.AND P1, PT, R32, R30, PT ;  /* 0x0000001e2000720c */ /* 0x000fe40003f25070 */
[----:B------:R-:W-:Y:S02]  /*1960*/  ISETP.NE.U32.AND P2, PT, R30, R28, PT ;  /* 0x0000001c1e00720c */ /* 0x000fe40003f45070 */
[----:B------:R-:W-:Y:S02]  /*1970*/  ISETP.NE.AND.EX P0, PT, RZ, UR4, PT, P0 ;  /* 0x00000004ff007c0c */ /* 0x000fe4000bf05300 */
[----:B------:R-:W-:Y:S02]  /*1980*/  ISETP.NE.AND.EX P1, PT, R33, R31, PT, P1 ;  /* 0x0000001f2100720c */ /* 0x000fe40003f25310 */
[----:B------:R-:W-:-:S02]  /*1990*/  ISETP.NE.AND.EX P2, PT, R31, R29, PT, P2 ;  /* 0x0000001d1f00720c */ /* 0x000fc40003f45320 */
[----:B------:R-:W-:-:S07]  /*19a0*/  ISETP.GT.U32.AND P3, PT, R20, R0, PT ;  /* 0x000000001400720c */ /* 0x000fce0003f64070 */
[----:B------:R-:W-:Y:S02]  /*19b0*/  @P0 LEA R17, R34, UR5, 0x5 ;  /* 0x0000000522110c11 */ /* 0x000fe4000f8e28ff */
[----:B------:R-:W-:Y:S02]  /*19c0*/  @P1 LEA R25, R25, UR5, 0x5 ;  /* 0x0000000519191c11 */ /* 0x000fe4000f8e28ff */
[----:B------:R-:W-:Y:S01]  /*19d0*/  @P2 LEA R19, R38, UR5, 0x5 ;  /* 0x0000000526132c11 */ /* 0x000fe2000f8e28ff */
[----:B------:R0:W-:Y:S04]  /*19e0*/  @P0 STS.128 [R17+0x10], R12 ;  /* 0x0000100c11000388 */ /* 0x0001e80000000c00 */
[----:B------:R0:W-:Y:S01]  /*19f0*/  @P0 STS.64 [R17], R2 ;  /* 0x0000000211000388 */ /* 0x0001e20000000a00 */
[----:B------:R-:W-:-:S03]  /*1a00*/  ISETP.GT.U32.AND.EX P0, PT, R21, RZ, PT, P3 ;  /* 0x000000ff1500720c */ /* 0x000fc60003f04130 */
[----:B------:R0:W-:Y:S04]  /*1a10*/  @P1 STS.128 [R25+0x10], R4 ;  /* 0x0000100419001388 */ /* 0x0001e80000000c00 */
[----:B------:R0:W-:Y:S04]  /*1a20*/  @P1 STS.64 [R25], R32 ;  /* 0x0000002019001388 */ /* 0x0001e80000000a00 */
[----:B------:R0:W-:Y:S04]  /*1a30*/  @P2 STS.128 [R19+0x10], R8 ;  /* 0x0000100813002388 */ /* 0x0001e80000000c00 */
[----:B------:R0:W-:Y:S01]  /*1a40*/  @P2 STS.64 [R19], R30 ;  /* 0x0000001e13002388 */ /* 0x0001e20000000a00 */
[----:B------:R-:W-:Y:S06]  /*1a50*/  BAR.SYNC.DEFER_BLOCKING 0x0 ;  /* 0x0000000000007b1d */ /* 0x000fec0000010000 */
[----:B------:R-:W-:Y:S05]  /*1a60*/  @!P0 EXIT ;  /* 0x000000000000894d */ /* 0x000fea0003800000 */
[----:B------:R-:W-:Y:S01]  /*1a70*/  IMAD.MOV.U32 R37, RZ, RZ, R0 ;  /* 0x000000ffff257224 */ /* 0x000fe200078e0000 */
[----:B------:R-:W1:Y:S01]  /*1a80*/  LDCU.128 UR16, c[0x0][0x390] ;  /* 0x00007200ff1077ac */ /* 0x000e620008000c00 */
[----:B0-----:R-:W-:Y:S01]  /*1a90*/  IMAD.MOV.U32 R32, RZ, RZ, RZ ;  /* 0x000000ffff207224 */ /* 0x001fe200078e00ff */
[----:B------:R-:W-:Y:S02]  /*1aa0*/  BSSY.RECONVERGENT B0, `(.L_x_405) ;  /* 0x000002a000007945 */ /* 0x000fe40003800200 */
[----:B------:R-:W-:Y:S02]  /*1ab0*/  LOP3.LUT R3, RZ, R37, RZ, 0x33, !PT ;  /* 0x00000025ff037212 */ /* 0x000fe400078e33ff */
[----:B------:R-:W-:Y:S02]  /*1ac0*/  LOP3.LUT R2, RZ, R32, RZ, 0x33, !PT ;  /* 0x00000020ff027212 */ /* 0x000fe400078e33ff */
[----:B------:R-:W-:-:S04]  /*1ad0*/  IADD3 R3, P0, PT, R3, R20, RZ ;  /* 0x0000001403037210 */ /* 0x000fc80007f1e0ff */
[C---:B------:R-:W-:Y:S01]  /*1ae0*/  LOP3.LUT R4, R3.reuse, 0x300, RZ, 0xc0, !PT ;  /* 0x0000030003047812 */ /* 0x040fe200078ec0ff */
[----:B------:R-:W-:Y:S01]  /*1af0*/  IMAD.X R2, R2, 0x1, R21, P0 ;  /* 0x0000000102027824 */ /* 0x000fe200000e0615 */
[----:B------:R-:W-:Y:S02]  /*1b00*/  ISETP.GE.U32.AND P0, PT, R3, 0x300, PT ;  /* 0x000003000300780c */ /* 0x000fe40003f06070 */
[----:B------:R-:W-:Y:S02]  /*1b10*/  ISETP.NE.U32.AND P1, PT, R4, 0x300, PT ;  /* 0x000003000400780c */ /* 0x000fe40003f25070 */
[----:B------:R-:W-:Y:S02]  /*1b20*/  ISETP.GE.U32.AND.EX P0, PT, R2, RZ, PT, P0 ;  /* 0x000000ff0200720c */ /* 0x000fe40003f06100 */
[----:B------:R-:W-:-:S13]  /*1b30*/  ISETP.NE.AND.EX P1, PT, RZ, RZ, PT, P1 ;  /* 0x000000ffff00720c */ /* 0x000fda0003f25310 */
[----:B-1----:R-:W-:Y:S05]  /*1b40*/  @!P1 BRA `(.L_x_406) ;  /* 0x00000000007c9947 */ /* 0x002fea0003800000 */
[----:B------:R-:W0:Y:S01]  /*1b50*/  LDCU.128 UR12, c[0x0][0x390] ;  /* 0x00007200ff0c77ac */ /* 0x000e220008000c00 */
[----:B------:R-:W-:Y:S01]  /*1b60*/  SHF.R.U64 R16, R3, 0x8, R2 ;  /* 0x0000000803107819 */ /* 0x000fe20000001202 */
[----:B------:R-:W-:Y:S01]  /*1b70*/  IMAD.MOV.U32 R17, RZ, RZ, RZ ;  /* 0x000000ffff117224 */ /* 0x000fe200078e00ff */
[----:B------:R-:W-:-:S03]  /*1b80*/  LEA R0, R0, UR5, 0x5 ;  /* 0x0000000500007c11 */ /* 0x000fc6000f8e28ff */
[----:B------:R-:W-:Y:S02]  /*1b90*/  VIADD R16, R16, 0x1 ;  /* 0x0000000110107836 */ /* 0x000fe40000000000 */
[----:B------:R-:W-:-:S03]  /*1ba0*/  VIADD R0, R0, 0x10 ;  /* 0x0000001000007836 */ /* 0x000fc60000000000 */
[----:B------:R-:W-:Y:S02]  /*1bb0*/  LOP3.LUT R16, R16, 0x3, RZ, 0xc0, !PT ;  /* 0x0000000310107812 */ /* 0x000fe400078ec0ff */
[C---:B0-----:R-:W-:Y:S02]  /*1bc0*/  LEA R14, P1, R37.reuse, UR14, 0x4 ;  /* 0x0000000e250e7c11 */ /* 0x041fe4000f8220ff */
[C---:B------:R-:W-:Y:S02]  /*1bd0*/  LEA R12, P2, R37.reuse, UR12, 0x3 ;  /* 0x0000000c250c7c11 */ /* 0x040fe4000f8418ff */
[C-C-:B------:R-:W-:Y:S02]  /*1be0*/  LEA.HI.X R15, R37.reuse, UR15, R32.reuse, 0x4, P1 ;  /* 0x0000000f250f7c11 */ /* 0x140fe400088f2420 */
[----:B------:R-:W-:Y:S02]  /*1bf0*/  LEA.HI.X R13, R37, UR13, R32, 0x3, P2 ;  /* 0x0000000d250d7c11 */ /* 0x000fe400090f1c20 */
[----:B------:R-:W-:-:S04]  /*1c00*/  LEA R37, P1, R16, R37, 0x8 ;  /* 0x0000002510257211 */ /* 0x000fc800078240ff */
[----:B------:R-:W-:-:S09]  /*1c10*/  LEA.HI.X R32, R16, R32, R17, 0x8, P1 ;  /* 0x0000002010207211 */ /* 0x000fd200008f4411 */
.L_x_407:
[----:B0-----:R-:W0:Y:S01]  /*1c20*/  LDS.64 R2, [R0+-0x10] ;  /* 0xfffff00000027984 */ /* 0x001e220000000a00 */
[----:B------:R-:W-:Y:S01]  /*1c30*/  IMAD.MOV.U32 R8, RZ, RZ, R12 ;  /* 0x000000ffff087224 */ /* 0x000fe200078e000c */
[----:B------:R-:W-:Y:S01]  /*1c40*/  IADD3 R16, P1, PT, R16, -0x1, RZ ;  /* 0xffffffff10107810 */ /* 0x000fe20007f3e0ff */
[----:B------:R-:W-:Y:S01]  /*1c50*/  IMAD.MOV.U32 R9, RZ, RZ, R13 ;  /* 0x000000ffff097224 */ /* 0x000fe200078e000d */
[----:B------:R1:W2:Y:S01]  /*1c60*/  LDS.128 R4, [R0] ;  /* 0x0000000000047984 */ /* 0x0002a20000000c00 */
[----:B------:R-:W-:Y:S01]  /*1c70*/  IMAD.MOV.U32 R10, RZ, RZ, R14 ;  /* 0x000000ffff0a7224 */ /* 0x000fe200078e000e */
[----:B------:R-:W-:Y:S01]  /*1c80*/  IADD3.X R17, PT, PT, R17, -0x1, RZ, P1, !PT ;  /* 0xffffffff11117810 */ /* 0x000fe20000ffe4ff */
[----:B------:R-:W-:Y:S01]  /*1c90*/  IMAD.MOV.U32 R11, RZ, RZ, R15 ;  /* 0x000000ffff0b7224 */ /* 0x000fe200078e000f */
[----:B------:R-:W-:Y:S02]  /*1ca0*/  ISETP.NE.U32.AND P1, PT, R16, RZ, PT ;  /* 0x000000ff1000720c */ /* 0x000fe40003f25070 */
[----:B------:R-:W-:-:S02]  /*1cb0*/  IADD3 R14, P2, PT, R14, 0x1000, RZ ;  /* 0x000010000e0e7810 */ /* 0x000fc40007f5e0ff */
[----:B------:R-:W-:Y:S01]  /*1cc0*/  ISETP.NE.AND.EX P1, PT, R17, RZ, PT, P1 ;  /* 0x000000ff1100720c */ /* 0x000fe20003f25310 */
[----:B-1----:R-:W-:Y:S01]  /*1cd0*/  VIADD R0, R0, 0x2000 ;  /* 0x0000200000007836 */ /* 0x002fe20000000000 */
[----:B------:R-:W-:Y:S01]  /*1ce0*/  IADD3 R12, P3, PT, R12, 0x800, RZ ;  /* 0x000008000c0c7810 */ /* 0x000fe20007f7e0ff */
[----:B------:R-:W-:-:S04]  /*1cf0*/  IMAD.X R15, RZ, RZ, R15, P2 ;  /* 0x000000ffff0f7224 */ /* 0x000fc800010e060f */
[----:B------:R-:W-:Y:S01]  /*1d00*/  IMAD.X R13, RZ, RZ, R13, P3 ;  /* 0x000000ffff0d7224 */ /* 0x000fe200018e060d */
[----:B0-----:R0:W-:Y:S04]  /*1d10*/  STG.E.64 desc[UR8][R8.64], R2 ;  /* 0x0000000208007986 */ /* 0x0011e8000c101b08 */
[----:B--2---:R0:W-:Y:S01]  /*1d20*/  STG.E.128 desc[UR8][R10.64], R4 ;  /* 0x000000040a007986 */ /* 0x0041e2000c101d08 */
[----:B------:R-:W-:Y:S05]  /*1d30*/  @P1 BRA `(.L_x_407) ;  /* 0xfffffffc00b81947 */ /* 0x000fea000383ffff */
.L_x_406:
[----:B------:R-:W-:Y:S05]  /*1d40*/  BSYNC.RECONVERGENT B0 ;  /* 0x0000000000007941 */ /* 0x000fea0003800200 */
.L_x_405:
[----:B------:R-:W-:Y:S05]  /*1d50*/  @!P0 EXIT ;  /* 0x000000000000894d */ /* 0x000fea0003800000 */
.L_x_408:
[C---:B------:R-:W-:Y:S01]  /*1d60*/  LEA R0, R37.reuse, UR5, 0x5 ;  /* 0x0000000525007c11 */ /* 0x040fe2000f8e28ff */
[C---:B-1----:R-:W-:Y:S01]  /*1d70*/  IMAD.SHL.U32 R24, R37.reuse, 0x8, RZ ;  /* 0x0000000825187824 */ /* 0x042fe200078e00ff */
[C-C-:B------:R-:W-:Y:S01]  /*1d80*/  SHF.L.U64.HI R33, R37.reuse, 0x3, R32.reuse ;  /* 0x0000000325217819 */ /* 0x140fe20000010220 */
[C---:B------:R-:W-:Y:S01]  /*1d90*/  IMAD.SHL.U32 R26, R37.reuse, 0x10, RZ ;  /* 0x00000010251a7824 */ /* 0x040fe200078e00ff */
[C---:B------:R-:W-:Y:S01]  /*1da0*/  SHF.L.U64.HI R27, R37.reuse, 0x4, R32 ;  /* 0x00000004251b7819 */ /* 0x040fe20000010220 */
[----:B0-----:R-:W0:Y:S01]  /*1db0*/  LDS.64 R2, [R0] ;  /* 0x0000000000027984 */ /* 0x001e220000000a00 */
[C---:B------:R-:W-:Y:S01]  /*1dc0*/  IADD3 R32, P0, PT, R24.reuse, UR16, RZ ;  /* 0x0000001018207c10 */ /* 0x040fe2000ff1e0ff */
[----:B------:R-:W-:Y:S01]  /*1dd0*/  VIADD R37, R37, 0x400 ;  /* 0x0000040025257836 */ /* 0x000fe20000000000 */
[----:B------:R-:W-:Y:S01]  /*1de0*/  LOP3.LUT R24, R24, 0xfffffff8, RZ, 0xc0, !PT ;  /* 0xfffffff818187812 */ /* 0x000fe200078ec0ff */
[----:B------:R-:W1:Y:S01]  /*1df0*/  LDS.128 R12, [R0+0x10] ;  /* 0x00001000000c7984 */ /* 0x000e620000000c00 */
[----:B------:R-:W-:-:S02]  /*1e00*/  IADD3 R34, P1, PT, R26, UR18, RZ ;  /* 0x000000121a227c10 */ /* 0x000fc4000ff3e0ff */
[----:B------:R-:W-:Y:S01]  /*1e10*/  LOP3.LUT R26, R26, 0xfffffff0, RZ, 0xc0, !PT ;  /* 0xfffffff01a1a7812 */ /* 0x000fe200078ec0ff */
[----:B------:R-:W2:Y:S01]  /*1e20*/  LDS.64 R22, [R0+0x2000] ;  /* 0x0020000000167984 */ /* 0x000ea20000000a00 */
[C---:B------:R-:W-:Y:S02]  /*1e30*/  LOP3.LUT R25, R33.reuse, 0x7, RZ, 0xc0, !PT ;  /* 0x0000000721197812 */ /* 0x040fe400078ec0ff */
[----:B------:R-:W-:Y:S01]  /*1e40*/  IADD3.X R33, PT, PT, R33, UR17, RZ, P0, !PT ;  /* 0x0000001121217c10 */ /* 0x000fe200087fe4ff */
[----:B------:R-:W3:Y:S01]  /*1e50*/  LDS.128 R8, [R0+0x2010] ;  /* 0x0020100000087984 */ /* 0x000ee20000000c00 */
[----:B------:R-:W-:Y:S02]  /*1e60*/  IADD3 R24, P0, PT, R24, UR16, RZ ;  /* 0x0000001018187c10 */ /* 0x000fe4000ff1e0ff */
[----:B------:R-:W-:Y:S01]  /*1e70*/  IADD3.X R35, PT, PT, R27, UR19, RZ, P1, !PT ;  /* 0x000000131b237c10 */ /* 0x000fe20008ffe4ff */
[----:B------:R-:W4:Y:S01]  /*1e80*/  LDS.64 R28, [R0+0x4000] ;  /* 0x00400000001c7984 */ /* 0x000f220000000a00 */
[----:B------:R-:W-:-:S02]  /*1e90*/  IADD3 R26, P1, PT, R26, UR18, RZ ;  /* 0x000000121a1a7c10 */ /* 0x000fc4000ff3e0ff */
[----:B------:R-:W-:Y:S01]  /*1ea0*/  IADD3.X R25, PT, PT, R25, UR17, RZ, P0, !PT ;  /* 0x0000001119197c10 */ /* 0x000fe200087fe4ff */
[----:B------:R-:W5:Y:S01]  /*1eb0*/  LDS.128 R4, [R0+0x4010] ;  /* 0x0040100000047984 */ /* 0x000f620000000c00 */
[----:B------:R-:W-:-:S03]  /*1ec0*/  ISETP.GT.U32.AND P0, PT, R20, R37, PT ;  /* 0x000000251400720c */ /* 0x000fc60003f04070 */
[----:B------:R-:W5:Y:S01]  /*1ed0*/  LDS.64 R30, [R0+0x6000] ;  /* 0x00600000001e7984 */ /* 0x000f620000000a00 */
[----:B------:R-:W-:-:S03]  /*1ee0*/  ISETP.GT.U32.AND.EX P0, PT, R21, RZ, PT, P0 ;  /* 0x000000ff1500720c */ /* 0x000fc60003f04100 */
[----:B------:R0:W5:Y:S02]  /*1ef0*/  LDS.128 R16, [R0+0x6010] ;  /* 0x0060100000107984 */ /* 0x0001640000000c00 */
[----:B0-----:R-:W-:-:S04]  /*1f00*/  LOP3.LUT R0, R27, 0xf, RZ, 0xc0, !PT ;  /* 0x0000000f1b007812 */ /* 0x001fc800078ec0ff */
[----:B------:R-:W-:Y:S01]  /*1f10*/  IADD3.X R27, PT, PT, R0, UR19, RZ, P1, !PT ;  /* 0x00000013001b7c10 */ /* 0x000fe20008ffe4ff */
[----:B------:R0:W-:Y:S04]  /*1f20*/  STG.E.64 desc[UR8][R32.64], R2 ;  /* 0x0000000220007986 */ /* 0x0001e8000c101b08 */
[----:B-1----:R1:W-:Y:S04]  /*1f30*/  STG.E.128 desc[UR8][R34.64], R12 ;  /* 0x0000000c22007986 */ /* 0x0023e8000c101d08 */
[----:B--2---:R1:W-:Y:S04]  /*1f40*/  STG.E.64 desc[UR8][R24.64+0x800], R22 ;  /* 0x0008001618007986 */ /* 0x0043e8000c101b08 */
[----:B---3--:R1:W-:Y:S01]  /*1f50*/  STG.E.128 desc[UR8][R26.64+0x1000], R8 ;  /* 0x001000081a007986 */ /* 0x0083e2000c101d08 */
[----:B0-----:R-:W-:-:S03]  /*1f60*/  IMAD.MOV.U32 R32, RZ, RZ, RZ ;  /* 0x000000ffff207224 */ /* 0x001fc600078e00ff */
[----:B----4-:R1:W-:Y:S04]  /*1f70*/  STG.E.64 desc[UR8][R24.64+0x1000], R28 ;  /* 0x0010001c18007986 */ /* 0x0103e8000c101b08 */
[----:B-----5:R1:W-:Y:S04]  /*1f80*/  STG.E.128 desc[UR8][R26.64+0x2000], R4 ;  /* 0x002000041a007986 */ /* 0x0203e8000c101d08 */
[----:B------:R1:W-:Y:S04]  /*1f90*/  STG.E.64 desc[UR8][R24.64+0x1800], R30 ;  /* 0x0018001e18007986 */ /* 0x0003e8000c101b08 */
[----:B------:R1:W-:Y:S01]  /*1fa0*/  STG.E.128 desc[UR8][R26.64+0x3000], R16 ;  /* 0x003000101a007986 */ /* 0x0003e2000c101d08 */
[----:B------:R-:W-:Y:S05]  /*1fb0*/  @P0 BRA `(.L_x_408) ;  /* 0xfffffffc00680947 */ /* 0x000fea000383ffff */
[----:B------:R-:W-:Y:S05]  /*1fc0*/  EXIT ;  /* 0x000000000000794d */ /* 0x000fea0003800000 */
.L_x_404:
[----:B------:R-:W-:Y:S01]  /*1fd0*/  ISETP.NE.U32.AND P1, PT, R37, RZ, PT ;  /* 0x000000ff2500720c */ /* 0x000fe20003f25070 */
[----:B------:R-:W-:Y:S01]  /*1fe0*/  BSSY.RECONVERGENT B0, `(.L_x_409) ;  /* 0x000000e000007945 */ /* 0x000fe20003800200 */
[----:B------:R-:W-:Y:S02]  /*1ff0*/  ISETP.NE.U32.AND P0, PT, R30, R28, PT ;  /* 0x0000001c1e00720c */ /* 0x000fe40003f05070 */
[----:B------:R-:W-:Y:S02]  /*2000*/  ISETP.NE.AND.EX P1, PT, RZ, UR4, PT, P1 ;  /* 0x00000004ff007c0c */ /* 0x000fe4000bf25310 */
[----:B------:R-:W-:Y:S02]  /*2010*/  ISETP.NE.U32.AND P2, PT, R32, R30, PT ;  /* 0x0000001e2000720c */ /* 0x000fe40003f45070 */
[----:B------:R-:W-:Y:S02]  /*2020*/  ISETP.NE.AND.EX P0, PT, R31, R29, PT, P0 ;  /* 0x0000001d1f00720c */ /* 0x000fe40003f05300 */
[----:B------:R-:W-:-:S07]  /*2030*/  ISETP.NE.AND.EX P2, PT, R33, R31, PT, P2 ;  /* 0x0000001f2100720c */ /* 0x000fce0003f45320 */
[----:B------:R-:W-:Y:S06]  /*2040*/  @!P1 BRA `(.L_x_410) ;  /* 0x00000000001c9947 */ /* 0x000fec0003800000 */
[----:B------:R-:W0:Y:S02]  /*2050*/  LDCU.128 UR4, c[0x0][0x390] ;  /* 0x00007200ff0477ac */ /* 0x000e240008000c00 */
[C---:B0-----:R-:W-:Y:S02]  /*2060*/  LEA R16, P1, R34.reuse, UR4, 0x3 ;  /* 0x0000000422107c11 */ /* 0x041fe4000f8218ff */
[C---:B------:R-:W-:Y:S02]  /*2070*/  LEA R18, P3, R34.reuse, UR6, 0x4 ;  /* 0x0000000622127c11 */ /* 0x040fe4000f8620ff */
[C-C-:B------:R-:W-:Y:S02]  /*2080*/  LEA.HI.X R17, R34.reuse, UR5, R35.reuse, 0x3, P1 ;  /* 0x0000000522117c11 */ /* 0x140fe400088f1c23 */
[----:B------:R-:W-:-:S03]  /*2090*/  LEA.HI.X R19, R34, UR7, R35, 0x4, P3 ;  /* 0x0000000722137c11 */ /* 0x000fc600098f2423 */
[----:B------:R0:W-:Y:S04]  /*20a0*/  STG.E.64 desc[UR8][R16.64], R2 ;  /* 0x0000000210007986 */ /* 0x0001e8000c101b08 */
[----:B------:R0:W-:Y:S02]  /*20b0*/  STG.E.128 desc[UR8][R18.64], R12 ;  /* 0x0000000c12007986 */ /* 0x0001e4000c101d08 */
.L_x_410:
[----:B------:R-:W-:Y:S05]  /*20c0*/  BSYNC.RECONVERGENT B0 ;  /* 0x0000000000007941 */ /* 0x000fea0003800200 */
.L_x_409:
[----:B------:R-:W-:Y:S04]  /*20d0*/  BSSY.RECONVERGENT B0, `(.L_x_411) ;  /* 0x0000009000007945 */ /* 0x000fe80003800200 */
[----:B------:R-:W-:Y:S05]  /*20e0*/  @!P2 BRA `(.L_x_412) ;  /* 0x00000000001ca947 */ /* 0x000fea0003800000 */
[----:B------:R-:W0:Y:S02]  /*20f0*/  LDCU.128 UR4, c[0x0][0x390] ;  /* 0x00007200ff0477ac */ /* 0x000e240008000c00 */
[C---:B0-----:R-:W-:Y:S02]  /*2100*/  LEA R2, P1, R25.reuse, UR4, 0x3 ;  /* 0x0000000419027c11 */ /* 0x041fe4000f8218ff */
[C---:B------:R-:W-:Y:S02]  /*2110*/  LEA R12, P2, R25.reuse, UR6, 0x4 ;  /* 0x00000006190c7c11 */ /* 0x040fe4000f8420ff */
[C-C-:B------:R-:W-:Y:S02]  /*2120*/  LEA.HI.X R3, R25.reuse, UR5, R24.reuse, 0x3, P1 ;  /* 0x0000000519037c11 */ /* 0x140fe400088f1c18 */
[----:B------:R-:W-:-:S03]  /*2130*/  LEA.HI.X R13, R25, UR7, R24, 0x4, P2 ;  /* 0x00000007190d7c11 */ /* 0x000fc600090f2418 */
[----:B------:R1:W-:Y:S04]  /*2140*/  STG.E.64 desc[UR8][R2.64], R32 ;  /* 0x0000002002007986 */ /* 0x0003e8000c101b08 */
[----:B------:R1:W-:Y:S02]  /*2150*/  STG.E.128 desc[UR8][R12.64], R4 ;  /* 0x000000040c007986 */ /* 0x0003e4000c101d08 */
.L_x_412:
[----:B------:R-:W-:Y:S05]  /*2160*/  BSYNC.RECONVERGENT B0 ;  /* 0x0000000000007941 */ /* 0x000fea0003800200 */
.L_x_411:
[----:B------:R-:W-:Y:S05]  /*2170*/  @!P0 EXIT ;  /* 0x000000000000894d */ /* 0x000fea0003800000 */
[----:B------:R-:W0:Y:S02]  /*2180*/  LDCU.128 UR4, c[0x0][0x390] ;  /* 0x00007200ff0477ac */ /* 0x000e240008000c00 */
[C---:B01----:R-:W-:Y:S02]  /*2190*/  LEA R2, P0, R38.reuse, UR4, 0x3 ;  /* 0x0000000426027c11 */ /* 0x043fe4000f8018ff */
[C---:B------:R-:W-:Y:S02]  /*21a0*/  LEA R4, P1, R38.reuse, UR6, 0x4 ;  /* 0x0000000626047c11 */ /* 0x040fe4000f8220ff */
[C-C-:B------:R-:W-:Y:S02]  /*21b0*/  LEA.HI.X R3, R38.reuse, UR5, R23.reuse, 0x3, P0 ;  /* 0x0000000526037c11 */ /* 0x140fe400080f1c17 */
[----:B------:R-:W-:-:S03]  /*21c0*/  LEA.HI.X R5, R38, UR7, R23, 0x4, P1 ;  /* 0x0000000726057c11 */ /* 0x000fc600088f2417 */
[----:B------:R-:W-:Y:S04]  /*21d0*/  STG.E.64 desc[UR8][R2.64], R30 ;  /* 0x0000001e02007986 */ /* 0x000fe8000c101b08 */
[----:B------:R-:W-:Y:S01]  /*21e0*/  STG.E.128 desc[UR8][R4.64], R8 ;  /* 0x0000000804007986 */ /* 0x000fe2000c101d08 */
[----:B------:R-:W-:Y:S05]  /*21f0*/  EXIT ;  /* 0x000000000000794d */ /* 0x000fea0003800000 */
.L_x_397:
        /* <DEDUP_REMOVED lines=17> */
[----:B------:R1:W2:Y:S01]  /*2310*/  LDG.E.128.CONSTANT R28, desc[UR8][R22.64+0x400] ;  /* 0x00040008161c7981 */ /* 0x0002a2000c1e9d00 */
[----:B------:R-:W-:Y:S02]  /*2320*/  ISETP.NE.AND P3, PT, R5, RZ, PT ;  /* 0x000000ff0500720c */ /* 0x000fe40003f65270 */
[----:B------:R-:W-:-:S11]  /*2330*/  CS2R R50, SRZ ;  /* 0x0000000000327805 */ /* 0x000fd6000001ff00 */
[----:B------:R-:W0:Y:S02]  /*2340*/  @!P3 LDC.64 R6, c[0x0][0x380] ;  /* 0x0000e000ff06bb82 */ /* 0x000e240000000a00 */
[----:B0-----:R-:W-:-:S05]  /*2350*/  @!P3 IMAD.WIDE.U32 R6, R0, 0x1800, R6 ;  /* 0x000018000006b825 */ /* 0x001fca00078e0006 */
[----:B------:R0:W2:Y:S01]  /*2360*/  @!P3 LDG.E.64.CONSTANT R50, desc[UR8][R6.64+-0x8] ;  /* 0xfffff8080632b981 */ /* 0x0000a2000c1e9b00 */
[----:B------:R-:W1:Y:S01]  /*2370*/  S2UR UR5, SR_CgaCtaId ;  /* 0x00000000000579c3 */ /* 0x000e620000008800 */
[----:B------:R-:W-:Y:S01]  /*2380*/  SHF.R.U32.HI R3, RZ, 0x5, R5 ;  /* 0x00000005ff037819 */ /* 0x000fe20000011605 */
[----:B------:R-:W-:Y:S01]  /*2390*/  UMOV UR4, 0x400 ;  /* 0x0000040000047882 */ /* 0x000fe20000000000 */
[----:B------:R-:W0:Y:S01]  /*23a0*/  S2R R2, SR_LANEID ;  /* 0x0000000000027919 */ /* 0x000e220000000000 */
[----:B------:R-:W-:Y:S02]  /*23b0*/  ISETP.NE.AND P0, PT, R5, RZ, PT ;  /* 0x000000ff0500720c */ /* 0x000fe40003f05270 */
[----:B------:R-:W-:Y:S01]  /*23c0*/  ISETP.NE.AND P5, PT, R3, 0x4, PT ;  /* 0x000000040300780c */ /* 0x000fe20003fa5270 */
[----:B-1----:R-:W-:-:S06]  /*23d0*/  ULEA UR4, UR5, UR4, 0x18 ;  /* 0x0000000405047291 */ /* 0x002fcc000f8ec0ff */
[----:B------:R-:W-:Y:S01]  /*23e0*/  LEA R33, R5, UR4, 0x3 ;  /* 0x0000000405217c11 */ /* 0x000fe2000f8e18ff */
[----:B0-----:R-:W-:Y:S01]  /*23f0*/  IMAD R23, R3, 0x60, R2 ;  /* 0x0000006003177824 */ /* 0x001fe200078e0202 */
[----:B------:R-:W-:-:S03]  /*2400*/  ISETP.NE.AND P4, PT, R2, 0x1f, PT ;  /* 0x0000001f0200780c */ /* 0x000fc60003f85270 */
[----:B------:R-:W-:Y:S01]  /*2410*/  IMAD R27, R2, 0x2, R23 ;  /* 0x00000002021b7824 */ /* 0x000fe200078e0217 */
[----:B------:R-:W-:-:S05]  /*2420*/  LEA R25, R23, UR4, 0x3 ;  /* 0x0000000417197c11 */ /* 0x000fca000f8e18ff */
[--C-:B------:R-:W-:Y:S02]  /*2430*/  IMAD R4, R2, 0x10, R25.reuse ;  /* 0x0000001002047824 */ /* 0x100fe400078e0219 */
[----:B------:R-:W-:Y:S02]  /*2440*/  IMAD R7, R23, 0x8, R25 ;  /* 0x0000000817077824 */ /* 0x000fe400078e0219 */
[----:B------:R-:W-:Y:S01]  /*2450*/  IMAD R32, R27, 0x8, R4 ;  /* 0x000000081b207824 */ /* 0x000fe200078e0204 */
[----:B------:R-:W-:Y:S01]  /*2460*/  @!P4 LEA R43, R3, UR4, 0x5 ;  /* 0x00000004032bcc11 */ /* 0x000fe2000f8e28ff */
        /* <DEDUP_REMOVED lines=9> */
[----:B------:R2:W-:Y:S04]  /*2500*/  STS.128 [R7+0x200], R16 ;  /* 0x0002001007007388 */ /* 0x0005e80000000c00 */
[----:B------:R-:W-:Y:S01]  /*2510*/  STS.128 [R7+0x400], R28 ;  /* 0x0004001c07007388 */ /* 0x000fe20000000c00 */
[----:B------:R-:W-:-:S03]  /*2520*/  NOP ;  /* 0x0000000000007918 */ /* 0x000fc60000000000 */
[----:B------:R-:W-:Y:S01]  /*2530*/  LDS.128 R20, [R32] ;  /* 0x0000000020147984 */ /* 0x000fe20000000c00 */
[----:B0-----:R-:W-:Y:S02]  /*2540*/  ISETP.NE.U32.AND P1, PT, R48, R46, PT ;  /* 0x0000002e3000720c */ /* 0x001fe40003f25070 */
[----:B-1----:R-:W-:Y:S01]  /*2550*/  ISETP.NE.U32.AND P2, PT, R46, R44, PT ;  /* 0x0000002c2e00720c */ /* 0x002fe20003f45070 */
[----:B------:R-:W0:Y:S01]  /*2560*/  LDS.128 R24, [R32+0x10] ;  /* 0x0000100020187984 */ /* 0x000e220000000c00 */
[----:B------:R-:W-:Y:S02]  /*2570*/  ISETP.NE.AND.EX P1, PT, R49, R47, PT, P1 ;  /* 0x0000002f3100720c */ /* 0x000fe40003f25310 */
[----:B------:R-:W-:Y:S01]  /*2580*/  ISETP.NE.AND.EX P2, PT, R47, R45, PT, P2 ;  /* 0x0000002d2f00720c */ /* 0x000fe20003f45320 */
[----:B------:R-:W1:Y:S03]  /*2590*/  LDS.128 R8, [R32+0x20] ;  /* 0x0000200020087984 */ /* 0x000e660000000c00 */
[----:B--2---:R-:W-:Y:S01]  /*25a0*/  SEL R17, RZ, 0x1, !P2 ;  /* 0x00000001ff117807 */ /* 0x004fe20005000000 */
[----:B------:R-:W-:Y:S06]  /*25b0*/  BAR.SYNC.DEFER_BLOCKING 0x0 ;  /* 0x0000000000007b1d */ /* 0x000fec0000010000 */
[----:B------:R-:W-:Y:S02]  /*25c0*/  STS.64 [R33+0x9b0], R44 ;  /* 0x0009b02c21007388 */ /* 0x000fe40000000a00 */
[----:B------:R-:W-:Y:S06]  /*25d0*/  BAR.SYNC.DEFER_BLOCKING 0x0 ;  /* 0x0000000000007b1d */ /* 0x000fec0000010000 */
[----:B0-----:R-:W-:-:S02]  /*25e0*/  DADD R6, R20, R24 ;  /* 0x0000000014067229 */ /* 0x001fc40000000018 */
[----:B------:R-:W-:-:S08]  /*25f0*/  DADD R12, R22, R26 ;  /* 0x00000000160c7229 */ /* 0x000fd0000000001a */
[----:B------:R-:W-:Y:S02]  /*2600*/  FSEL R6, R24, R6, P1 ;  /* 0x0000000618067208 */ /* 0x000fe40000800000 */
[----:B------:R-:W-:Y:S02]  /*2610*/  FSEL R7, R25, R7, P1 ;  /* 0x0000000719077208 */ /* 0x000fe40000800000 */
[----:B------:R-:W-:Y:S02]  /*2620*/  FSEL R12, R26, R12, P1 ;  /* 0x0000000c1a0c7208 */ /* 0x000fe40000800000 */
[----:B------:R-:W-:Y:S01]  /*2630*/  FSEL R13, R27, R13, P1 ;  /* 0x0000000d1b0d7208 */ /* 0x000fe20000800000 */
[----:B------:R-:W0:Y:S01]  /*2640*/  @P0 LDS.64 R50, [R33+0x9a8] ;  /* 0x0009a80021320984 */ /* 0x000e220000000a00 */
[----:B-1----:R-:W-:-:S04]  /*2650*/  DADD R6, R8, R6 ;  /* 0x0000000008067229 */ /* 0x002fc80000000006 */
[----:B------:R-:W-:Y:S01]  /*2660*/  DADD R12, R10, R12 ;  /* 0x000000000a0c7229 */ /* 0x000fe2000000000c */
[----:B------:R-:W-:Y:S05]  /*2670*/  @!P4 STS.64 [R43+0x8], RZ ;  /* 0x000008ff2b00c388 */ /* 0x000fea0000000a00 */
[----:B------:R-:W-:Y:S02]  /*2680*/  FSEL R4, R8, R6, P2 ;  /* 0x0000000608047208 */ /* 0x000fe40001000000 */
[----:B------:R-:W-:Y:S02]  /*2690*/  FSEL R9, R9, R7, P2 ;  /* 0x0000000709097208 */ /* 0x000fe40001000000 */
[----:B------:R-:W-:Y:S01]  /*26a0*/  FSEL R34, R10, R12, P2 ;  /* 0x0000000c0a227208 */ /* 0x000fe20001000000 */
[----:B------:R-:W-:Y:S01]  /*26b0*/  SHFL.UP PT, R6, R4, 0x1, RZ ;  /* 0x0420000004067989 */ /* 0x000fe200000e00ff */
[----:B------:R-:W-:-:S02]  /*26c0*/  FSEL R35, R11, R13, P2 ;  /* 0x0000000d0b237208 */ /* 0x000fc40001000000 */
[----:B------:R-:W-:Y:S01]  /*26d0*/  SEL R8, RZ, 0x1, !P1 ;  /* 0x00000001ff087807 */ /* 0x000fe20004800000 */
[----:B------:R-:W-:Y:S01]  /*26e0*/  SHFL.UP PT, R7, R9, 0x1, RZ ;  /* 0x0420000009077989 */ /* 0x000fe200000e00ff */
[----:B------:R-:W-:-:S03]  /*26f0*/  ISETP.GE.AND P2, PT, R2, 0x1, PT ;  /* 0x000000010200780c */ /* 0x000fc60003f46270 */
[----:B------:R-:W-:Y:S04]  /*2700*/  SHFL.UP PT, R10, R34, 0x1, RZ ;  /* 0x04200000220a7989 */ /* 0x000fe800000e00ff */
[----:B------:R-:W1:Y:S01]  /*2710*/  SHFL.UP PT, R11, R35, 0x1, RZ ;  /* 0x04200000230b7989 */ /* 0x000e6200000e00ff */
[----:B0-----:R-:W-:-:S04]  /*2720*/  ISETP.NE.U32.AND P0, PT, R50, R48, PT ;  /* 0x000000303200720c */ /* 0x001fc80003f05070 */
[----:B------:R-:W-:-:S04]  /*2730*/  ISETP.NE.AND.EX P0, PT, R51, R49, PT, P0 ;  /* 0x000000313300720c */ /* 0x000fc80003f05300 */
[----:B------:R-:W-:-:S04]  /*2740*/  SEL R13, RZ, 0x1, !P0 ;  /* 0x00000001ff0d7807 */ /* 0x000fc80004000000 */
[----:B------:R-:W-:Y:S01]  /*2750*/  IADD3 R8, P0, PT, R8, R13, RZ ;  /* 0x0000000d08087210 */ /* 0x000fe20007f1e0ff */
[----:B-1----:R-:W-:-:S03]  /*2760*/  DADD R10, R10, R34 ;  /* 0x000000000a0a7229 */ /* 0x002fc60000000022 */
[----:B------:R-:W-:Y:S01]  /*2770*/  IADD3 R17, P1, PT, R8, R17, RZ ;  /* 0x0000001108117210 */ /* 0x000fe20007f3e0ff */
[----:B------:R-:W-:Y:S02]  /*2780*/  IMAD.MOV.U32 R8, RZ, RZ, R4 ;  /* 0x000000ffff087224 */ /* 0x000fe400078e0004 */
[----:B------:R-:W-:Y:S01]  /*2790*/  IMAD.X R13, RZ, RZ, RZ, P0 ;  /* 0x000000ffff0d7224 */ /* 0x000fe200000e06ff */
[----:B------:R-:W-:-:S03]  /*27a0*/  ISETP.NE.U32.AND P0, PT, R17, RZ, PT ;  /* 0x000000ff1100720c */ /* 0x000fc60003f05070 */
[----:B------:R-:W-:Y:S01]  /*27b0*/  DADD R6, R6, R8 ;  /* 0x0000000006067229 */ /* 0x000fe20000000008 */
[----:B------:R-:W-:Y:S01]  /*27c0*/  IMAD.X R13, RZ, RZ, R13, P1 ;  /* 0x000000ffff0d7224 */ /* 0x000fe200008e060d */
[----:B------:R-:W0:Y:S01]  /*27d0*/  SHFL.UP PT, R8, R17, 0x1, RZ ;  /* 0x0420000011087989 */ /* 0x000e2200000e00ff */
[----:B------:R-:W-:-:S03]  /*27e0*/  ISETP.GE.AND P1, PT, R2, 0x2, PT ;  /* 0x000000020200780c */ /* 0x000fc60003f26270 */
[----:B------:R-:W-:Y:S01]  /*27f0*/  ISETP.NE.AND.EX P0, PT, R13, RZ, PT, P0 ;  /* 0x000000ff0d00720c */ /* 0x000fe20003f05300 */
[----:B------:R-:W1:Y:S03]  /*2800*/  SHFL.UP PT, R12, R13, 0x1, RZ ;  /* 0x042000000d0c7989 */ /* 0x000e6600000e00ff */
[----:B------:R-:W-:Y:S02]  /*2810*/  @P2 FSEL R4, R6, R4, !P0 ;  /* 0x0000000406042208 */ /* 0x000fe40004000000 */
[----:B------:R-:W-:Y:S02]  /*2820*/  @P2 FSEL R9, R7, R9, !P0 ;  /* 0x0000000907092208 */ /* 0x000fe40004000000 */
[----:B------:R-:W-:Y:S01]  /*2830*/  @P2 FSEL R34, R10, R34, !P0 ;  /* 0x000000220a222208 */ /* 0x000fe20004000000 */
[----:B------:R-:W-:Y:S01]  /*2840*/  SHFL.UP PT, R6, R4, 0x2, RZ ;  /* 0x0440000004067989 */ /* 0x000fe200000e00ff */
[----:B------:R-:W-:-:S03]  /*2850*/  @P2 FSEL R35, R11, R35, !P0 ;  /* 0x000000230b232208 */ /* 0x000fc60004000000 */
[----:B------:R-:W2:Y:S04]  /*2860*/  SHFL.UP PT, R7, R9, 0x2, RZ ;  /* 0x0440000009077989 */ /* 0x000ea800000e00ff */
[----:B------:R-:W-:Y:S01]  /*2870*/  SHFL.UP PT, R10, R34, 0x2, RZ ;  /* 0x04400000220a7989 */ /* 0x000fe200000e00ff */
[----:B0-----:R-:W-:-:S03]  /*2880*/  SEL R8, R8, RZ, P2 ;  /* 0x000000ff08087207 */ /* 0x001fc60001000000 */
[----:B------:R-:W0:Y:S01]  /*2890*/  SHFL.UP PT, R11, R35, 0x2, RZ ;  /* 0x04400000230b7989 */ /* 0x000e2200000e00ff */
[----:B------:R-:W-:Y:S01]  /*28a0*/  IADD3 R17, P0, PT, R8, R17, RZ ;  /* 0x0000001108117210 */ /* 0x000fe20007f1e0ff */
[----:B------:R-:W-:Y:S01]  /*28b0*/  IMAD.MOV.U32 R8, RZ, RZ, R4 ;  /* 0x000000ffff087224 */ /* 0x000fe200078e0004 */
[----:B-1----:R-:W-:Y:S02]  /*28c0*/  SEL R12, R12, RZ, P2 ;  /* 0x000000ff0c0c7207 */ /* 0x002fe40001000000 */
[----:B------:R-:W-:-:S03]  /*28d0*/  ISETP.GE.AND P2, PT, R2, 0x8, PT ;  /* 0x000000080200780c */ /* 0x000fc60003f46270 */
[----:B------:R-:W-:Y:S01]  /*28e0*/  IMAD.X R13, R12, 0x1, R13, P0 ;  /* 0x000000010c0d7824 */ /* 0x000fe200000e060d */
[----:B------:R-:W-:-:S04]  /*28f0*/  ISETP.NE.U32.AND P0, PT, R17, RZ, PT ;  /* 0x000000ff1100720c */ /* 0x000fc80003f05070 */
[----:B------:R-:W1:Y:S01]  /*2900*/  SHFL.UP PT, R12, R13, 0x2, RZ ;  /* 0x044000000d0c7989 */ /* 0x000e6200000e00ff */
[----:B--2---:R-:W-:Y:S01]  /*2910*/  DADD R6, R6, R8 ;  /* 0x0000000006067229 */ /* 0x004fe20000000008 */
[----:B------:R-:W-:Y:S02]  /*2920*/  ISETP.NE.AND.EX P0, PT, R13, RZ, PT, P0 ;  /* 0x000000ff0d00720c */ /* 0x000fe40003f05300 */
[----:B------:R-:W2:Y:S01]  /*2930*/  SHFL.UP PT, R8, R17, 0x2, RZ ;  /* 0x0440000011087989 */ /* 0x000ea200000e00ff */
[----:B0-----:R-:W-:-:S06]  /*2940*/  DADD R10, R10, R34 ;  /* 0x000000000a0a7229 */ /* 0x001fcc0000000022 */
[----:B------:R-:W-:Y:S02]  /*2950*/  @P1 FSEL R4, R6, R4, !P0 ;  /* 0x0000000406041208 */ /* 0x000fe40004000000 */
[----:B------:R-:W-:-:S03]  /*2960*/  @P1 FSEL R9, R7, R9, !P0 ;  /* 0x0000000907091208 */ /* 0x000fc60004000000 */
[----:B------:R-:W-:Y:S01]  /*2970*/  SHFL.UP PT, R6, R4, 0x4, RZ ;  /* 0x0480000004067989 */ /* 0x000fe200000e00ff */
[----:B------:R-:W-:-:S03]  /*2980*/  @P1 FSEL R34, R10, R34, !P0 ;  /* 0x000000220a221208 */ /* 0x000fc60004000000 */
[----:B------:R-:W0:Y:S01]  /*2990*/  SHFL.UP PT, R7, R9, 0x4, RZ ;  /* 0x0480000009077989 */ /* 0x000e2200000e00ff */
[----:B------:R-:W-:-:S03]  /*29a0*/  @P1 FSEL R35, R11, R35, !P0 ;  /* 0x000000230b231208 */ /* 0x000fc60004000000 */
[----:B------:R-:W-:Y:S01]  /*29b0*/  SHFL.UP PT, R10, R34, 0x4, RZ ;  /* 0x04800000220a7989 */ /* 0x000fe200000e00ff */
[----:B-1----:R-:W-:-:S03]  /*29c0*/  SEL R12, R12, RZ, P1 ;  /* 0x000000ff0c0c7207 */ /* 0x002fc60000800000 */
[----:B------:R-:W1:Y:S01]  /*29d0*/  SHFL.UP PT, R11, R35, 0x4, RZ ;  /* 0x04800000230b7989 */ /* 0x000e6200000e00ff */
[----:B--2---:R-:W-:Y:S02]  /*29e0*/  SEL R8, R8, RZ, P1 ;  /* 0x000000ff08087207 */ /* 0x004fe40000800000 */
[----:B------:R-:W-:Y:S02]  /*29f0*/  ISETP.GE.AND P1, PT, R2, 0x4, PT ;  /* 0x000000040200780c */ /* 0x000fe40003f26270 */
[----:B------:R-:W-:Y:S01]  /*2a00*/  IADD3 R17, P0, PT, R8, R17, RZ ;  /* 0x0000001108117210 */ /* 0x000fe20007f1e0ff */
[----:B------:R-:W-:-:S04]  /*2a10*/  IMAD.MOV.U32 R8, RZ, RZ, R4 ;  /* 0x000000ffff087224 */ /* 0x000fc800078e0004 */
[----:B------:R-:W-:Y:S01]  /*2a20*/  IMAD.X R16, R12, 0x1, R13, P0 ;  /* 0x000000010c107824 */ /* 0x000fe200000e060d */
[----:B------:R-:W-:Y:S01]  /*2a30*/  ISETP.NE.U32.AND P0, PT, R17, RZ, PT ;  /* 0x000000ff1100720c */ /* 0x000fe20003f05070 */
[----:B------:R-:W2:Y:S03]  /*2a40*/  SHFL.UP PT, R12, R17, 0x4, RZ ;  /* 0x04800000110c7989 */ /* 0x000ea600000e00ff */
[----:B------:R-:W-:Y:S01]  /*2a50*/  ISETP.NE.AND.EX P0, PT, R16, RZ, PT, P0 ;  /* 0x000000ff1000720c */ /* 0x000fe20003f05300 */
[----:B------:R-:W3:Y:S01]  /*2a60*/  SHFL.UP PT, R13, R16, 0x4, RZ ;  /* 0x04800000100d7989 */ /* 0x000ee200000e00ff */
[----:B0-----:R-:W-:Y:S02]  /*2a70*/  DADD R6, R6, R8 ;  /* 0x0000000006067229 */ /* 0x001fe40000000008 */
[----:B-1----:R-:W-:-:S08]  /*2a80*/  DADD R10, R10, R34 ;  /* 0x000000000a0a7229 */ /* 0x002fd00000000022 */
[----:B------:R-:W-:Y:S02]  /*2a90*/  @P1 FSEL R4, R6, R4, !P0 ;  /* 0x0000000406041208 */ /* 0x000fe40004000000 */
[----:B------:R-:W-:-:S03]  /*2aa0*/  @P1 FSEL R9, R7, R9, !P0 ;  /* 0x0000000907091208 */ /* 0x000fc60004000000 */
[----:B------:R-:W-:Y:S01]  /*2ab0*/  SHFL.UP PT, R6, R4, 0x8, RZ ;  /* 0x0500000004067989 */ /* 0x000fe200000e00ff */
[----:B------:R-:W-:Y:S01]  /*2ac0*/  IMAD.MOV.U32 R8, RZ, RZ, R4 ;  /* 0x000000ffff087224 */ /* 0x000fe200078e0004 */
[----:B------:R-:W-:Y:S02]  /*2ad0*/  @P1 FSEL R34, R10, R34, !P0 ;  /* 0x000000220a221208 */ /* 0x000fe40004000000 */
[----:B------:R-:W-:Y:S01]  /*2ae0*/  @P1 FSEL R35, R11, R35, !P0 ;  /* 0x000000230b231208 */ /* 0x000fe20004000000 */
[----:B------:R-:W0:Y:S01]  /*2af0*/  SHFL.UP PT, R7, R9, 0x8, RZ ;  /* 0x0500000009077989 */ /* 0x000e2200000e00ff */
[----:B--2---:R-:W-:Y:S02]  /*2b00*/  SEL R12, R12, RZ, P1 ;  /* 0x000000ff0c0c7207 */ /* 0x004fe40000800000 */
[----:B---3--:R-:W-:Y:S01]  /*2b10*/  SEL R13, R13, RZ, P1 ;  /* 0x000000ff0d0d7207 */ /* 0x008fe20000800000 */
[----:B------:R-:W-:Y:S01]  /*2b20*/  SHFL.UP PT, R10, R34, 0x8, RZ ;  /* 0x05000000220a7989 */ /* 0x000fe200000e00ff */
[----:B------:R-:W-:-:S03]  /*2b30*/  IADD3 R17, P0, PT, R12, R17, RZ ;  /* 0x000000110c117210 */ /* 0x000fc60007f1e0ff */
[----:B------:R-:W1:Y:S02]  /*2b40*/  SHFL.UP PT, R11, R35, 0x8, RZ ;  /* 0x05000000230b7989 */ /* 0x000e6400000e00ff */
        /* <DEDUP_REMOVED lines=8> */
[----:B--2---:R-:W-:Y:S02]  /*2bd0*/  SEL R12, R12, RZ, P2 ;  /* 0x000000ff0c0c7207 */ /* 0x004fe40001000000 */
[----:B------:R-:W-:Y:S01]  /*2be0*/  @P2 FSEL R9, R7, R9, !P0 ;  /* 0x0000000907092208 */ /* 0x000fe20004000000 */
[----:B------:R-:W-:Y:S01]  /*2bf0*/  SHFL.UP PT, R6, R4, 0x10, RZ ;  /* 0x0600000004067989 */ /* 0x000fe200000e00ff */
[----:B------:R-:W-:Y:S01]  /*2c00*/  IADD3 R17, P1, PT, R12, R17, RZ ;  /* 0x000000110c117210 */ /* 0x000fe20007f3e0ff */
[----:B------:R-:W-:Y:S01]  /*2c10*/  IMAD.MOV.U32 R8, RZ, RZ, R4 ;  /* 0x000000ffff087224 */ /* 0x000fe200078e0004 */
[----:B------:R-:W-:Y:S01]  /*2c20*/  @P2 FSEL R34, R10, R34, !P0 ;  /* 0x000000220a222208 */ /* 0x000fe20004000000 */
[----:B------:R-:W0:Y:S01]  /*2c30*/  SHFL.UP PT, R7, R9, 0x10, RZ ;  /* 0x0600000009077989 */ /* 0x000e2200000e00ff */
[----:B------:R-:W-:-:S02]  /*2c40*/  @P2 FSEL R35, R11, R35, !P0 ;  /* 0x000000230b232208 */ /* 0x000fc40004000000 */
[----:B---3--:R-:W-:Y:S01]  /*2c50*/  SEL R13, R13, RZ, P2 ;  /* 0x000000ff0d0d7207 */ /* 0x008fe20001000000 */
[----:B------:R-:W-:Y:S01]  /*2c60*/  SHFL.UP PT, R10, R34, 0x10, RZ ;  /* 0x06000000220a7989 */ /* 0x000fe200000e00ff */
[----:B------:R-:W-:-:S03]  /*2c70*/  ISETP.NE.U32.AND P0, PT, R17, RZ, PT ;  /* 0x000000ff1100720c */ /* 0x000fc60003f05070 */
[----:B------:R-:W1:Y:S01]  /*2c80*/  SHFL.UP PT, R11, R35, 0x10, RZ ;  /* 0x06000000230b7989 */ /* 0x000e6200000e00ff */
[----:B------:R-:W-:Y:S01]  /*2c90*/  IMAD.X R16, R13, 0x1, R16, P1 ;  /* 0x000000010d107824 */ /* 0x000fe200008e0610 */
[----:B------:R-:W-:Y:S02]  /*2ca0*/  ISETP.GE.AND P1, PT, R2, 0x10, PT ;  /* 0x000000100200780c */ /* 0x000fe40003f26270 */
[----:B------:R-:W2:Y:S02]  /*2cb0*/  SHFL.UP PT, R14, R17, 0x10, RZ ;  /* 0x06000000110e7989 */ /* 0x000ea400000e00ff */
[----:B------:R-:W-:Y:S02]  /*2cc0*/  ISETP.NE.AND.EX P0, PT, R16, RZ, PT, P0 ;  /* 0x000000ff1000720c */ /* 0x000fe40003f05300 */
[----:B------:R-:W3:Y:S01]  /*2cd0*/  SHFL.UP PT, R15, R16, 0x10, RZ ;  /* 0x06000000100f7989 */ /* 0x000ee200000e00ff */
[----:B0-----:R-:W-:Y:S02]  /*2ce0*/  DADD R12, R6, R8 ;  /* 0x00000000060c7229 */ /* 0x001fe40000000008 */
[----:B-1----:R-:W-:-:S08]  /*2cf0*/  DADD R10, R10, R34 ;  /* 0x000000000a0a7229 */ /* 0x002fd00000000022 */
[----:B------:R-:W-:Y:S02]  /*2d00*/  FSEL R52, R12, R4, !P0 ;  /* 0x000000040c347208 */ /* 0x000fe40004000000 */
[----:B--2---:R-:W-:Y:S02]  /*2d10*/  SEL R14, R14, RZ, P1 ;  /* 0x000000ff0e0e7207 */ /* 0x004fe40000800000 */
[----:B------:R-:W-:Y:S02]  /*2d20*/  FSEL R53, R13, R9, !P0 ;  /* 0x000000090d357208 */ /* 0x000fe40004000000 */
[----:B------:R-:W-:Y:S02]  /*2d30*/  IADD3 R6, P2, PT, R14, R17, RZ ;  /* 0x000000110e067210 */ /* 0x000fe40007f5e0ff */
[----:B---3--:R-:W-:Y:S02]  /*2d40*/  SEL R15, R15, RZ, P1 ;  /* 0x000000ff0f0f7207 */ /* 0x008fe40000800000 */
[----:B------:R-:W-:-:S02]  /*2d50*/  FSEL R42, R11, R35, !P0 ;  /* 0x000000230b2a7208 */ /* 0x000fc40004000000 */
[----:B------:R-:W-:Y:S01]  /*2d60*/  FSEL R54, R10, R34, !P0 ;  /* 0x000000220a367208 */ /* 0x000fe20004000000 */
[----:B------:R-:W-:Y:S01]  /*2d70*/  IMAD.X R7, R15, 0x1, R16, P2 ;  /* 0x000000010f077824 */ /* 0x000fe200010e0610 */
[----:B------:R-:W-:Y:S01]  /*2d80*/  FSEL R33, R4, R52, !P1 ;  /* 0x0000003404217208 */ /* 0x000fe20004800000 */
[----:B------:R-:W-:Y:S01]  /*2d90*/  @!P4 IMAD.MOV.U32 R55, RZ, RZ, R42 ;  /* 0x000000ffff37c224 */ /* 0x000fe200078e002a */
[----:B------:R-:W-:Y:S02]  /*2da0*/  FSEL R32, R9, R53, !P1 ;  /* 0x0000003509207208 */ /* 0x000fe40004800000 */
[----:B------:R-:W-:Y:S01]  /*2db0*/  @!P4 STS.64 [R43], R6 ;  /* 0x000000062b00c388 */ /* 0x000fe20000000a00 */
[----:B------:R-:W-:Y:S02]  /*2dc0*/  FSEL R34, R34, R54, !P1 ;  /* 0x0000003622227208 */ /* 0x000fe40004800000 */
[----:B------:R-:W-:Y:S01]  /*2dd0*/  ISETP.NE.AND P2, PT, R3, 0x2, PT ;  /* 0x000000020300780c */ /* 0x000fe20003f45270 */
[----:B------:R-:W-:Y:S01]  /*2de0*/  @!P4 STS.128 [R43+0x10], R52 ;  /* 0x000010342b00c388 */ /* 0x000fe20000000c00 */
[----:B------:R-:W-:Y:S01]  /*2df0*/  FSEL R35, R35, R42, !P1 ;  /* 0x0000002a23237208 */ /* 0x000fe20004800000 */
[----:B------:R-:W-:Y:S06]  /*2e00*/  BAR.SYNC.DEFER_BLOCKING 0x0 ;  /* 0x0000000000007b1d */ /* 0x000fec0000010000 */
[----:B------:R-:W-:Y:S04]  /*2e10*/  SHFL.UP PT, R33, R33, 0x1, RZ ;  /* 0x0420000021217989 */ /* 0x000fe800000e00ff */
[----:B------:R-:W-:Y:S04]  /*2e20*/  SHFL.UP PT, R32, R32, 0x1, RZ ;  /* 0x0420000020207989 */ /* 0x000fe800000e00ff */
        /* <DEDUP_REMOVED lines=8> */
[----:B------:R-:W-:Y:S04]  /*2eb0*/  LDS.128 R8, [UR4+0x70] ;  /* 0x00007004ff087984 */ /* 0x000fe80008000c00 */
[----:B------:R-:W5:Y:S01]  /*2ec0*/  LDS.64 R40, [UR4+0x60] ;  /* 0x00006004ff287984 */ /* 0x000f620008000a00 */
[----:B0-----:R-:W-:-:S02]  /*2ed0*/  DADD R52, R16, R12 ;  /* 0x0000000010347229 */ /* 0x001fc4000000000c */
[----:B------:R-:W-:Y:S01]  /*2ee0*/  DADD R54, R18, R14 ;  /* 0x0000000012367229 */ /* 0x000fe2000000000e */
[----:B-1----:R-:W-:-:S04]  /*2ef0*/  ISETP.NE.U32.AND P0, PT, R56, RZ, PT ;  /* 0x000000ff3800720c */ /* 0x002fc80003f05070 */
[----:B------:R-:W-:Y:S02]  /*2f00*/  ISETP.NE.AND.EX P0, PT, R57, RZ, PT, P0 ;  /* 0x000000ff3900720c */ /* 0x000fe40003f05300 */
[----:B--2---:R-:W-:Y:S02]  /*2f10*/  IADD3 R61, P4, PT, R38, R56, RZ ;  /* 0x00000038263d7210 */ /* 0x004fe40007f9e0ff */
[----:B------:R-:W-:Y:S02]  /*2f20*/  FSEL R12, R52, R12, !P0 ;  /* 0x0000000c340c7208 */ /* 0x000fe40004000000 */
[----:B------:R-:W-:Y:S01]  /*2f30*/  FSEL R13, R53, R13, !P0 ;  /* 0x0000000d350d7208 */ /* 0x000fe20004000000 */
[----:B------:R-:W-:Y:S01]  /*2f40*/  IMAD.X R43, R39, 0x1, R57, P4 ;  /* 0x00000001272b7824 */ /* 0x000fe200020e0639 */
[----:B------:R-:W-:Y:S02]  /*2f50*/  FSEL R58, R54, R14, !P0 ;  /* 0x0000000e363a7208 */ /* 0x000fe40004000000 */
[----:B------:R-:W-:-:S02]  /*2f60*/  FSEL R59, R55, R15, !P0 ;  /* 0x0000000f373b7208 */ /* 0x000fc40004000000 */
[----:B------:R-:W-:Y:S01]  /*2f70*/  FSEL R63, R12, R16, !P2 ;  /* 0x000000100c3f7208 */ /* 0x000fe20005000000 */
[----:B---3--:R-:W-:Y:S01]  /*2f80*/  DADD R54, R28, R12 ;  /* 0x000000001c367229 */ /* 0x008fe2000000000c */
[----:B------:R-:W-:Y:S02]  /*2f90*/  FSEL R65, R13, R17, !P2 ;  /* 0x000000110d417208 */ /* 0x000fe40005000000 */
[----:B------:R-:W0:Y:S01]  /*2fa0*/  LDS.128 R12, [UR4+0x90] ;  /* 0x00009004ff0c7984 */ /* 0x000e220008000c00 */
[----:B------:R-:W-:Y:S01]  /*2fb0*/  SEL R4, R61, R38, !P2 ;  /* 0x000000263d047207 */ /* 0x000fe20005000000 */
[----:B------:R-:W-:Y:S01]  /*2fc0*/  DADD R52, R30, R58 ;  /* 0x000000001e347229 */ /* 0x000fe2000000003a */
[----:B------:R-:W-:Y:S02]  /*2fd0*/  SEL R42, R43, R39, !P2 ;  /* 0x000000272b2a7207 */ /* 0x000fe40005000000 */
[----:B------:R-:W1:Y:S01]  /*2fe0*/  LDS.64 R38, [UR4+0x80] ;  /* 0x00008004ff267984 */ /* 0x000e620008000a00 */
[----:B----4-:R-:W-:-:S02]  /*2ff0*/  ISETP.NE.U32.AND P0, PT, R36, RZ, PT ;  /* 0x000000ff2400720c */ /* 0x010fc40003f05070 */
[----:B------:R-:W-:Y:S02]  /*3000*/  IADD3 R57, P1, PT, R36, R61, RZ ;  /* 0x0000003d24397210 */ /* 0x000fe40007f3e0ff */
[----:B------:R-:W-:Y:S02]  /*3010*/  ISETP.NE.AND.EX P0, PT, R37, RZ, PT, P0 ;  /* 0x000000ff2500720c */ /* 0x000fe40003f05300 */
[----:B------:R-:W-:Y:S01]  /*3020*/  FSEL R67, R59, R19, !P2 ;  /* 0x000000133b437208 */ /* 0x000fe20005000000 */
[----:B------:R-:W-:Y:S01]  /*3030*/  IMAD.X R59, R37, 0x1, R43, P1 ;  /* 0x00000001253b7824 */ /* 0x000fe200008e062b */
[----:B------:R-:W-:Y:S01]  /*3040*/  FSEL R61, R58, R18, !P2 ;  /* 0x000000123a3d7208 */ /* 0x000fe20005000000 */
[----:B------:R-:W-:Y:S01]  /*3050*/  LDS.64 R36, [UR4+0xa0] ;  /* 0x0000a004ff247984 */ /* 0x000fe20008000a00 */
[----:B------:R-:W-:Y:S02]  /*3060*/  FSEL R28, R54, R28, !P0 ;  /* 0x0000001c361c7208 */ /* 0x000fe40004000000 */
[----:B------:R-:W-:Y:S01]  /*3070*/  FSEL R29, R55, R29, !P0 ;  /* 0x0000001d371d7208 */ /* 0x000fe20004000000 */
[----:B------:R-:W2:Y:S01]  /*3080*/  LDS.128 R16, [UR4+0xb0] ;  /* 0x0000b004ff107984 */ /* 0x000ea20008000c00 */
[----:B------:R-:W-:-:S02]  /*3090*/  FSEL R30, R52, R30, !P0 ;  /* 0x0000001e341e7208 */ /* 0x000fc40004000000 */
[----:B------:R-:W-:Y:S02]  /*30a0*/  FSEL R31, R53, R31, !P0 ;  /* 0x0000001f351f7208 */ /* 0x000fe40004000000 */
[----:B------:R-:W-:Y:S02]  /*30b0*/  ISETP.NE.AND P1, PT, R3, 0x3, PT ;  /* 0x000000030300780c */ /* 0x000fe40003f25270 */
[----:B-----5:R-:W-:Y:S02]  /*30c0*/  ISETP.NE.U32.AND P0, PT, R40, RZ, PT ;  /* 0x000000ff2800720c */ /* 0x020fe40003f05070 */
[----:B------:R-:W-:Y:S02]  /*30d0*/  FSEL R63, R28, R63, !P1 ;  /* 0x0000003f1c3f7208 */ /* 0x000fe40004800000 */
[----:B------:R-:W-:Y:S01]  /*30e0*/  FSEL R65, R29, R65, !P1 ;  /* 0x000000411d417208 */ /* 0x000fe20004800000 */
[----:B------:R-:W-:Y:S01]  /*30f0*/  DADD R28, R8, R28 ;  /* 0x00000000081c7229 */ /* 0x000fe2000000001c */
[----:B------:R-:W-:-:S02]  /*3100*/  FSEL R55, R30, R61, !P1 ;  /* 0x0000003d1e377208 */ /* 0x000fc40004800000 */
[----:B------:R-:W-:Y:S01]  /*3110*/  FSEL R43, R31, R67, !P1 ;  /* 0x000000431f2b7208 */ /* 0x000fe20004800000 */
[----:B------:R-:W-:Y:S01]  /*3120*/  DADD R30, R10, R30 ;  /* 0x000000000a1e7229 */ /* 0x000fe2000000001e */
[----:B------:R-:W-:Y:S02]  /*3130*/  ISETP.NE.AND.EX P0, PT, R41, RZ, PT, P0 ;  /* 0x000000ff2900720c */ /* 0x000fe40003f05300 */
[----:B------:R-:W-:Y:S02]  /*3140*/  SEL R4, R57, R4, !P1 ;  /* 0x0000000439047207 */ /* 0x000fe40004800000 */
[----:B------:R-:W-:Y:S02]  /*3150*/  IADD3 R57, P6, PT, R40, R57, RZ ;  /* 0x0000003928397210 */ /* 0x000fe40007fde0ff */
[----:B------:R-:W-:Y:S02]  /*3160*/  FSEL R8, R28, R8, !P0 ;  /* 0x000000081c087208 */ /* 0x000fe40004000000 */
[----:B------:R-:W-:-:S02]  /*3170*/  FSEL R9, R29, R9, !P0 ;  /* 0x000000091d097208 */ /* 0x000fc40004000000 */
[----:B------:R-:W-:Y:S02]  /*3180*/  FSEL R52, R30, R10, !P0 ;  /* 0x0000000a1e347208 */ /* 0x000fe40004000000 */
[----:B------:R-:W-:Y:S02]  /*3190*/  FSEL R53, R31, R11, !P0 ;  /* 0x0000000b1f357208 */ /* 0x000fe40004000000 */
[----:B------:R-:W3:Y:S01]  /*31a0*/  LDS.128 R28, [UR4+0xd0] ;  /* 0x0000d004ff1c7984 */ /* 0x000ee20008000c00 */
[----:B------:R-:W-:Y:S01]  /*31b0*/  SEL R42, R59, R42, !P1 ;  /* 0x0000002a3b2a7207 */ /* 0x000fe20004800000 */
[----:B------:R-:W-:Y:S01]  /*31c0*/  IMAD.X R59, R41, 0x1, R59, P6 ;  /* 0x00000001293b7824 */ /* 0x000fe200030e063b */
[----:B------:R-:W-:Y:S01]  /*31d0*/  FSEL R63, R8, R63, !P5 ;  /* 0x0000003f083f7208 */ /* 0x000fe20006800000 */
[----:B------:R-:W4:Y:S01]  /*31e0*/  LDS.64 R40, [UR4+0xc0] ;  /* 0x0000c004ff287984 */ /* 0x000f220008000a00 */
[----:B------:R-:W-:Y:S01]  /*31f0*/  FSEL R65, R9, R65, !P5 ;  /* 0x0000004109417208 */ /* 0x000fe20006800000 */
[----:B0-----:R-:W-:Y:S01]  /*3200*/  DADD R10, R12, R8 ;  /* 0x000000000c0a7229 */ /* 0x001fe20000000008 */
[----:B-1----:R-:W-:Y:S01]  /*3210*/  ISETP.NE.U32.AND P0, PT, R38, RZ, PT ;  /* 0x000000ff2600720c */ /* 0x002fe20003f05070 */
[----:B------:R-:W-:Y:S01]  /*3220*/  DADD R8, R14, R52 ;  /* 0x000000000e087229 */ /* 0x000fe20000000034 */
[----:B------:R-:W-:-:S02]  /*3230*/  SEL R4, R57, R4, !P5 ;  /* 0x0000000439047207 */ /* 0x000fc40006800000 */
[----:B------:R-:W-:Y:S02]  /*3240*/  IADD3 R57, P6, PT, R38, R57, RZ ;  /* 0x0000003926397210 */ /* 0x000fe40007fde0ff */
[----:B------:R-:W-:Y:S02]  /*3250*/  ISETP.NE.AND.EX P0, PT, R39, RZ, PT, P0 ;  /* 0x000000ff2700720c */ /* 0x000fe40003f05300 */
[C---:B------:R-:W-:Y:S02]  /*3260*/  ISETP.NE.AND P4, PT, R3.reuse, 0x5, PT ;  /* 0x000000050300780c */ /* 0x040fe40003f85270 */
[C---:B------:R-:W-:Y:S02]  /*3270*/  ISETP.NE.AND P2, PT, R3.reuse, 0x6, PT ;  /* 0x000000060300780c */ /* 0x040fe40003f45270 */
[----:B------:R-:W-:Y:S02]  /*3280*/  ISETP.NE.AND P1, PT, R3, 0x7, PT ;  /* 0x000000070300780c */ /* 0x000fe40003f25270 */
[----:B------:R-:W-:Y:S01]  /*3290*/  SEL R3, R59, R42, !P5 ;  /* 0x0000002a3b037207 */ /* 0x000fe20006800000 */
[----:B------:R-:W-:Y:S01]  /*32a0*/  IMAD.X R59, R39, 0x1, R59, P6 ;  /* 0x00000001273b7824 */ /* 0x000fe200030e063b */
[----:B------:R-:W-:-:S02]  /*32b0*/  FSEL R61, R53, R43, !P5 ;  /* 0x0000002b353d7208 */ /* 0x000fc40006800000 */
[----:B------:R-:W-:Y:S02]  /*32c0*/  FSEL R38, R10, R12, !P0 ;  /* 0x0000000c0a267208 */ /* 0x000fe40004000000 */
[----:B------:R-:W-:Y:S02]  /*32d0*/  FSEL R39, R11, R13, !P0 ;  /* 0x0000000d0b277208 */ /* 0x000fe40004000000 */
[----:B------:R-:W-:Y:S01]  /*32e0*/  FSEL R42, R8, R14, !P0 ;  /* 0x0000000e082a7208 */ /* 0x000fe20004000000 */
[----:B------:R-:W-:Y:S01]  /*32f0*/  LDS.64 R12, [UR4+0xe0] ;  /* 0x0000e004ff0c7984 */ /* 0x000fe20008000a00 */
[----:B------:R-:W-:Y:S02]  /*3300*/  FSEL R43, R9, R15, !P0 ;  /* 0x0000000f092b7208 */ /* 0x000fe40004000000 */
[----:B------:R-:W-:Y:S01]  /*3310*/  FSEL R63, R38, R63, !P4 ;  /* 0x0000003f263f7208 */ /* 0x000fe20006000000 */
[----:B------:R-:W0:Y:S01]  /*3320*/  LDS.128 R8, [UR4+0xf0] ;  /* 0x0000f004ff087984 */ /* 0x000e220008000c00 */
[----:B------:R-:W-:Y:S01]  /*3330*/  FSEL R65, R39, R65, !P4 ;  /* 0x0000004127417208 */ /* 0x000fe20006000000 */
[----:B--2---:R-:W-:Y:S01]  /*3340*/  DADD R38, R16, R38 ;  /* 0x0000000010267229 */ /* 0x004fe20000000026 */
[----:B------:R-:W-:Y:S01]  /*3350*/  ISETP.NE.U32.AND P0, PT, R36, RZ, PT ;  /* 0x000000ff2400720c */ /* 0x000fe20003f05070 */
[----:B------:R-:W-:Y:S01]  /*3360*/  DADD R14, R18, R42 ;  /* 0x00000000120e7229 */ /* 0x000fe2000000002a */
[----:B------:R-:W-:-:S02]  /*3370*/  FSEL R55, R52, R55, !P5 ;  /* 0x0000003734377208 */ /* 0x000fc40006800000 */
[----:B------:R-:W-:Y:S02]  /*3380*/  ISETP.NE.AND.EX P0, PT, R37, RZ, PT, P0 ;  /* 0x000000ff2500720c */ /* 0x000fe40003f05300 */
[----:B------:R-:W-:Y:S02]  /*3390*/  FSEL R53, R42, R55, !P4 ;  /* 0x000000372a357208 */ /* 0x000fe40006000000 */
[----:B------:R-:W-:Y:S02]  /*33a0*/  SEL R42, R59, R3, !P4 ;  /* 0x000000033b2a7207 */ /* 0x000fe40006000000 */
[----:B------:R-:W-:Y:S02]  /*33b0*/  FSEL R16, R38, R16, !P0 ;  /* 0x0000001026107208 */ /* 0x000fe40004000000 */
[----:B------:R-:W-:Y:S02]  /*33c0*/  FSEL R17, R39, R17, !P0 ;  /* 0x0000001127117208 */ /* 0x000fe40004000000 */
[----:B------:R-:W-:-:S02]  /*33d0*/  FSEL R14, R14, R18, !P0 ;  /* 0x000000120e0e7208 */ /* 0x000fc40004000000 */
[----:B------:R-:W-:Y:S02]  /*33e0*/  FSEL R15, R15, R19, !P0 ;  /* 0x000000130f0f7208 */ /* 0x000fe40004000000 */
[----:B------:R-:W-:Y:S01]  /*33f0*/  FSEL R3, R16, R63, !P2 ;  /* 0x0000003f10037208 */ /* 0x000fe20005000000 */
[----:B---3--:R-:W-:Y:S01]  /*3400*/  DADD R18, R28, R16 ;  /* 0x000000001c127229 */ /* 0x008fe20000000010 */
[----:B------:R-:W-:Y:S02]  /*3410*/  FSEL R55, R17, R65, !P2 ;  /* 0x0000004111377208 */ /* 0x000fe40005000000 */
[----:B------:R-:W-:Y:S01]  /*3420*/  DADD R16, R30, R14 ;  /* 0x000000001e107229 */ /* 0x000fe2000000000e */
[----:B----4-:R-:W-:Y:S02]  /*3430*/  ISETP.NE.U32.AND P0, PT, R40, RZ, PT ;  /* 0x000000ff2800720c */ /* 0x010fe40003f05070 */
[----:B------:R-:W-:Y:S02]  /*3440*/  SEL R4, R57, R4, !P4 ;  /* 0x0000000439047207 */ /* 0x000fe40006000000 */
[----:B------:R-:W-:-:S02]  /*3450*/  IADD3 R57, P5, PT, R36, R57, RZ ;  /* 0x0000003924397210 */ /* 0x000fc40007fbe0ff */
[----:B------:R-:W-:Y:S02]  /*3460*/  FSEL R61, R43, R61, !P4 ;  /* 0x0000003d2b3d7208 */ /* 0x000fe40006000000 */
[----:B------:R-:W-:Y:S01]  /*3470*/  ISETP.NE.AND.EX P0, PT, R41, RZ, PT, P0 ;  /* 0x000000ff2900720c */ /* 0x000fe20003f05300 */
[----:B------:R-:W-:Y:S01]  /*3480*/  IMAD.X R59, R37, 0x1, R59, P5 ;  /* 0x00000001253b7824 */ /* 0x000fe200028e063b */
[----:B------:R-:W-:Y:S02]  /*3490*/  FSEL R43, R14, R53, !P2 ;  /* 0x000000350e2b7208 */ /* 0x000fe40005000000 */
[----:B------:R-:W-:Y:S02]  /*34a0*/  FSEL R53, R15, R61, !P2 ;  /* 0x0000003d0f357208 */ /* 0x000fe40005000000 */
[----:B------:R-:W-:Y:S02]  /*34b0*/  IADD3 R37, P4, PT, R40, R57, RZ ;  /* 0x0000003928257210 */ /* 0x000fe40007f9e0ff */
[----:B------:R-:W-:-:S02]  /*34c0*/  FSEL R14, R18, R28, !P0 ;  /* 0x0000001c120e7208 */ /* 0x000fc40004000000 */
[----:B------:R-:W-:Y:S01]  /*34d0*/  FSEL R15, R19, R29, !P0 ;  /* 0x0000001d130f7208 */ /* 0x000fe20004000000 */
[----:B------:R-:W-:Y:S01]  /*34e0*/  IMAD.X R39, R41, 0x1, R59, P4 ;  /* 0x0000000129277824 */ /* 0x000fe200020e063b */
[----:B------:R-:W-:Y:S02]  /*34f0*/  FSEL R30, R16, R30, !P0 ;  /* 0x0000001e101e7208 */ /* 0x000fe40004000000 */
[----:B------:R-:W-:Y:S02]  /*3500*/  FSEL R31, R17, R31, !P0 ;  /* 0x0000001f111f7208 */ /* 0x000fe40004000000 */
[----:B0-----:R-:W-:Y:S01]  /*3510*/  DADD R18, R8, R14 ;  /* 0x0000000008127229 */ /* 0x001fe2000000000e */
[----:B------:R-:W-:Y:S02]  /*3520*/  ISETP.GE.U32.AND P4, PT, R5, 0x20, PT ;  /* 0x000000200500780c */ /* 0x000fe40003f86070 */
[----:B------:R-:W-:Y:S01]  /*3530*/  ISETP.NE.U32.AND P0, PT, R12, RZ, PT ;  /* 0x000000ff0c00720c */ /* 0x000fe20003f05070 */
[----:B------:R-:W-:Y:S01]  /*3540*/  DADD R28, R10, R30 ;  /* 0x000000000a1c7229 */ /* 0x000fe2000000001e */
[----:B------:R-:W-:-:S02]  /*3550*/  FSEL R16, R14, R3, !P1 ;  /* 0x000000030e107208 */ /* 0x000fc40004800000 */
[----:B------:R-:W-:Y:S01]  /*3560*/  ISETP.NE.AND.EX P0, PT, R13, RZ, PT, P0 ;  /* 0x000000ff0d00720c */ /* 0x000fe20003f05300 */
[----:B------:R0:W1:Y:S01]  /*3570*/  SHFL.UP PT, R3, R6, 0x1, RZ ;  /* 0x0420000006037989 */ /* 0x00006200000e00ff */
[----:B------:R-:W-:Y:S02]  /*3580*/  SEL R36, R57, R4, !P2 ;  /* 0x0000000439247207 */ /* 0x000fe40005000000 */
[----:B------:R-:W-:Y:S01]  /*3590*/  SEL R38, R59, R42, !P2 ;  /* 0x0000002a3b267207 */ /* 0x000fe20005000000 */
[----:B------:R2:W3:Y:S01]  /*35a0*/  SHFL.UP PT, R4, R7, 0x1, RZ ;  /* 0x0420000007047989 */ /* 0x0004e200000e00ff */
[----:B------:R-:W-:Y:S01]  /*35b0*/  FSEL R14, R30, R43, !P1 ;  /* 0x0000002b1e0e7208 */ /* 0x000fe20004800000 */
[----:B------:R-:W-:Y:S01]  /*35c0*/  IMAD.MOV.U32 R30, RZ, RZ, R34 ;  /* 0x000000ffff1e7224 */ /* 0x000fe200078e0022 */
[----:B------:R-:W-:Y:S02]  /*35d0*/  FSEL R42, R18, R8, !P0 ;  /* 0x00000008122a7208 */ /* 0x000fe40004000000 */
[----:B------:R-:W-:-:S02]  /*35e0*/  FSEL R43, R19, R9, !P0 ;  /* 0x00000009132b7208 */ /* 0x000fc40004000000 */
[----:B0-----:R-:W-:Y:S01]  /*35f0*/  IADD3 R6, P2, PT, R12, R37, RZ ;  /* 0x000000250c067210 */ /* 0x001fe20007f5e0ff */
[----:B------:R-:W-:Y:S01]  /*3600*/  IMAD.MOV.U32 R8, RZ, RZ, R42 ;  /* 0x000000ffff087224 */ /* 0x000fe200078e002a */
[----:B------:R-:W-:Y:S01]  /*3610*/  FSEL R40, R28, R10, !P0 ;  /* 0x0000000a1c287208 */ /* 0x000fe20004000000 */
[----:B------:R-:W-:Y:S01]  /*3620*/  IMAD.MOV.U32 R28, RZ, RZ, R33 ;  /* 0x000000ffff1c7224 */ /* 0x000fe200078e0021 */
[----:B------:R-:W-:Y:S01]  /*3630*/  FSEL R41, R29, R11, !P0 ;  /* 0x0000000b1d297208 */ /* 0x000fe20004000000 */
[----:B--2---:R-:W-:Y:S01]  /*3640*/  IMAD.X R7, R13, 0x1, R39, P2 ;  /* 0x000000010d077824 */ /* 0x004fe200010e0627 */
[----:B------:R-:W-:Y:S01]  /*3650*/  FSEL R17, R15, R55, !P1 ;  /* 0x000000370f117208 */ /* 0x000fe20004800000 */
[----:B------:R-:W-:Y:S01]  /*3660*/  IMAD.MOV.U32 R29, RZ, RZ, R32 ;  /* 0x000000ffff1d7224 */ /* 0x000fe200078e0020 */
[----:B------:R-:W-:Y:S01]  /*3670*/  FSEL R15, R31, R53, !P1 ;  /* 0x000000351f0f7208 */ /* 0x000fe20004800000 */
[----:B------:R-:W-:Y:S01]  /*3680*/  IMAD.MOV.U32 R31, RZ, RZ, R35 ;  /* 0x000000ffff1f7224 */ /* 0x000fe200078e0023 */
[----:B------:R-:W-:Y:S01]  /*3690*/  SEL R18, R37, R36, !P1 ;  /* 0x0000002425127207 */ /* 0x000fe20004800000 */
[----:B------:R-:W-:Y:S01]  /*36a0*/  IMAD.MOV.U32 R9, RZ, RZ, R43 ;  /* 0x000000ffff097224 */ /* 0x000fe200078e002b */
[----:B------:R-:W-:Y:S01]  /*36b0*/  SEL R19, R39, R38, !P1 ;  /* 0x0000002627137207 */ /* 0x000fe20004800000 */
[----:B------:R-:W-:-:S02]  /*36c0*/  IMAD.MOV.U32 R10, RZ, RZ, R40 ;  /* 0x000000ffff0a7224 */ /* 0x000fc400078e0028 */
[----:B------:R-:W-:Y:S01]  /*36d0*/  IMAD.MOV.U32 R11, RZ, RZ, R41 ;  /* 0x000000ffff0b7224 */ /* 0x000fe200078e0029 */
[----:B-1----:R-:W-:Y:S06]  /*36e0*/  @!P4 BRA `(.L_x_413) ;  /* 0x000000000050c947 */ /* 0x002fec0003800000 */
[----:B------:R-:W-:Y:S01]  /*36f0*/  IMAD.MOV.U32 R6, RZ, RZ, R14 ;  /* 0x000000ffff067224 */ /* 0x000fe200078e000e */
[----:B------:R-:W-:Y:S01]  /*3700*/  ISETP.NE.AND P2, PT, R2, RZ, PT ;  /* 0x000000ff0200720c */ /* 0x000fe20003f45270 */
[----:B------:R-:W-:Y:S01]  /*3710*/  IMAD.MOV.U32 R7, RZ, RZ, R15 ;  /* 0x000000ffff077224 */ /* 0x000fe200078e000f */
[C---:B------:R-:W-:Y:S02]  /*3720*/  ISETP.NE.U32.AND P0, PT, R3.reuse, RZ, PT ;  /* 0x000000ff0300720c */ /* 0x040fe40003f05070 */
[----:B------:R-:W-:Y:S02]  /*3730*/  SEL R3, R3, RZ, P2 ;  /* 0x000000ff03037207 */ /* 0x000fe40001000000 */
[C---:B---3--:R-:W-:Y:S01]  /*3740*/  ISETP.NE.AND.EX P0, PT, R4.reuse, RZ, PT, P0 ;  /* 0x000000ff0400720c */ /* 0x048fe20003f05300 */
[----:B------:R-:W-:Y:S01]  /*3750*/  DADD R8, R30, R6 ;  /* 0x000000001e087229 */ /* 0x000fe20000000006 */
[----:B------:R-:W-:Y:S01]  /*3760*/  IADD3 R3, P1, PT, R3, R18, RZ ;  /* 0x0000001203037210 */ /* 0x000fe20007f3e0ff */
[----:B------:R-:W-:Y:S01]  /*3770*/  DADD R6, R28, R16 ;  /* 0x000000001c067229 */ /* 0x000fe20000000010 */
[----:B------:R-:W-:-:S05]  /*3780*/  SEL R4, R4, RZ, P2 ;  /* 0x000000ff04047207 */ /* 0x000fca0001000000 */
[----:B------:R-:W-:Y:S02]  /*3790*/  IMAD.X R4, R4, 0x1, R19, P1 ;  /* 0x0000000104047824 */ /* 0x000fe400008e0613 */
[----:B------:R-:W-:Y:S02]  /*37a0*/  @P2 FSEL R14, R8, R30, !P0 ;  /* 0x0000001e080e2208 */ /* 0x000fe40004000000 */
[----:B------:R-:W-:Y:S02]  /*37b0*/  @P2 FSEL R15, R9, R31, !P0 ;  /* 0x0000001f090f2208 */ /* 0x000fe40004000000 */
[----:B------:R-:W-:Y:S01]  /*37c0*/  @P2 FSEL R16, R6, R28, !P0 ;  /* 0x0000001c06102208 */ /* 0x000fe20004000000 */
[----:B------:R-:W-:Y:S01]  /*37d0*/  IMAD.MOV.U32 R30, RZ, RZ, R14 ;  /* 0x000000ffff1e7224 */ /* 0x000fe200078e000e */
[----:B------:R-:W-:Y:S01]  /*37e0*/  @P2 FSEL R17, R7, R29, !P0 ;  /* 0x0000001d07112208 */ /* 0x000fe20004000000 */
[----:B------:R-:W-:Y:S02]  /*37f0*/  IMAD.MOV.U32 R31, RZ, RZ, R15 ;  /* 0x000000ffff1f7224 */ /* 0x000fe400078e000f */
[----:B------:R-:W-:-:S02]  /*3800*/  IMAD.MOV.U32 R28, RZ, RZ, R16 ;  /* 0x000000ffff1c7224 */ /* 0x000fc400078e0010 */
[----:B------:R-:W-:Y:S01]  /*3810*/  IMAD.MOV.U32 R29, RZ, RZ, R17 ;  /* 0x000000ffff1d7224 */ /* 0x000fe200078e0011 */
[----:B------:R-:W-:Y:S06]  /*3820*/  BRA `(.L_x_414) ;  /* 0x0000002000287947 */ /* 0x000fec0003800000 */
.L_x_413:
[----:B------:R-:W0:Y:S01]  /*3830*/  LDC.64 R14, c[0x0][0x3a8] ;  /* 0x0000ea00ff0e7b82 */ /* 0x000e220000000a00 */
[----:B------:R-:W-:Y:S01]  /*3840*/  BSSY.RECONVERGENT B0, `(.L_x_415) ;  /* 0x0000012000007945 */ /* 0x000fe20003800200 */
[----:B0-----:R-:W-:-:S03]  /*3850*/  IMAD.WIDE.U32 R14, R0, 0x4, R14 ;  /* 0x00000004000e7825 */ /* 0x001fc600078e000e */
[----:B------:R-:W-:Y:S05]  /*3860*/  @P3 BRA `(.L_x_416) ;  /* 0x00000000003c3947 */ /* 0x000fea0003800000 */
[----:B------:R-:W0:Y:S01]  /*3870*/  LDC.64 R12, c[0x0][0x3b0] ;  /* 0x0000ec00ff0c7b82 */ /* 0x000e220000000a00 */
[----:B------:R-:W-:Y:S01]  /*3880*/  IMAD.MOV.U32 R16, RZ, RZ, R6 ;  /* 0x000000ffff107224 */ /* 0x000fe200078e0006 */
[----:B------:R-:W-:Y:S01]  /*3890*/  CS2R R18, SRZ ;  /* 0x0000000000127805 */ /* 0x000fe2000001ff00 */
[----:B------:R-:W-:Y:S01]  /*38a0*/  IMAD.MOV.U32 R17, RZ, RZ, R7 ;  /* 0x000000ffff117224 */ /* 0x000fe200078e0007 */
[----:B------:R-:W-:Y:S01]  /*38b0*/  STS.64 [UR4+0x198], RZ ;  /* 0x000198ffff007988 */ /* 0x000fe20008000a04 */
[----:B------:R-:W-:-:S03]  /*38c0*/  IMAD.MOV.U32 R33, RZ, RZ, 0x64 ;  /* 0x00000064ff217424 */ /* 0x000fc600078e00ff */
[----:B------:R1:W-:Y:S04]  /*38d0*/  STS.128 [UR4+0x1a0], R8 ;  /* 0x0001a008ff007988 */ /* 0x0003e80008000c04 */
[----:B------:R1:W-:Y:S01]  /*38e0*/  STS.64 [UR4+0x190], R16 ;  /* 0x00019010ff007988 */ /* 0x0003e20008000a04 */
[----:B0-----:R-:W-:-:S05]  /*38f0*/  IMAD.WIDE.U32 R12, R0, 0x20, R12 ;  /* 0x00000020000c7825 */ /* 0x001fca00078e000c */
[----:B------:R1:W-:Y:S04]  /*3900*/  ST.E.128.STRONG.GPU desc[UR8][R12.64+0x400], R16 ;  /* 0x000400100c007985 */ /* 0x0003e8000c10fd08 */
[----:B------:R1:W-:Y:S01]  /*3910*/  ST.E.128.STRONG.GPU desc[UR8][R12.64+0x410], R8 ;  /* 0x000410080c007985 */ /* 0x0003e2000c10fd08 */
[----:B------:R-:W-:Y:S06]  /*3920*/  MEMBAR.ALL.GPU ;  /* 0x0000000000007992 */ /* 0x000fec000000a000 */
[----:B------:R-:W-:-:S00]  /*3930*/  ERRBAR ;  /* 0x00000000000079ab */ /* 0x000fc00000000000 */
[----:B------:R-:W-:Y:S06]  /*3940*/  CGAERRBAR ;  /* 0x00000000000075ab */ /* 0x000fec0000000000 */
[----:B------:R1:W-:Y:S02]  /*3950*/  ST.E.STRONG.GPU desc[UR8][R14.64+0x80], R33 ;  /* 0x000080210e007985 */ /* 0x0003e4000c10f908 */
.L_x_416:
[----:B------:R-:W-:Y:S05]  /*3960*/  BSYNC.RECONVERGENT B0 ;  /* 0x0000000000007941 */ /* 0x000fea0003800200 */
.L_x_415:
[----:B------:R-:W0:Y:S01]  /*3970*/  LDCU UR5, c[0x0][0x370] ;  /* 0x00006e00ff0577ac */ /* 0x000e220008000800 */
[----:B-1----:R-:W-:-:S05]  /*3980*/  LOP3.LUT R9, RZ, R5, RZ, 0x33, !PT ;  /* 0x00000005ff097212 */ /* 0x002fca00078e33ff */
[----:B------:R-:W-:Y:S01]  /*3990*/  IMAD.IADD R5, R9, 0x1, R0 ;  /* 0x0000000109057824 */ /* 0x000fe200078e0200 */
[----:B0-----:R-:W-:-:S09]  /*39a0*/  UISETP.GT.U32.AND UP0, UPT, UR5, 0x1f3, UPT ;  /* 0x000001f30500788c */ /* 0x001fd2000bf04070 */
[----:B------:R-:W-:Y:S05]  /*39b0*/  BRA.U UP0, `(.L_x_417) ;  /* 0x0000000100087547 */ /* 0x000fea000b800000 */
[----:B------:R0:W-:Y:S06]  /*39c0*/  MEMBAR.SC.CTA ;  /* 0x0000000000007992 */ /* 0x0001ec0000000000 */
[----:B0-----:R-:W-:Y:S05]  /*39d0*/  BRA `(.L_x_418) ;  /* 0x0000000000087947 */ /* 0x001fea0003800000 */
.L_x_417:
[----:B------:R-:W-:Y:S05]  /*39e0*/  NANOSLEEP 0x1c2 ;  /* 0x000001c20000795d */ /* 0x000fea0003800000 */
[----:B------:R-:W-:Y:S01]  /*39f0*/  NOP ;  /* 0x0000000000007918 */ /* 0x000fe20000000000 */
.L_x_418:
[----:B------:R-:W-:-:S07]  /*3a00*/  IMAD.WIDE R8, R9, 0x4, R14 ;  /* 0x0000000409087825 */ /* 0x000fce00078e020e */
.L_x_420:
[----:B------:R-:W2:Y:S01]  /*3a10*/  LD.E.STRONG.GPU R16, desc[UR8][R8.64+0x80] ;  /* 0x0000800808107980 */ /* 0x000ea2000c10f900 */
[----:B------:R-:W-:Y:S05]  /*3a20*/  YIELD ;  /* 0x0000000000007946 */ /* 0x000fea0003800000 */
[----:B--2---:R-:W-:Y:S01]  /*3a30*/  ISETP.NE.AND P0, PT, R16, 0x63, PT ;  /* 0x000000631000780c */ /* 0x004fe20003f05270 */
[----:B------:R-:W-:Y:S06]  /*3a40*/  MEMBAR.SC.GPU ;  /* 0x0000000000007992 */ /* 0x000fec0000002000 */
[----:B------:R-:W-:-:S00]  /*3a50*/  ERRBAR ;  /* 0x00000000000079ab */ /* 0x000fc00000000000 */
[----:B------:R-:W-:Y:S06]  /*3a60*/  CGAERRBAR ;  /* 0x00000000000075ab */ /* 0x000fec0000000000 */
[----:B------:R-:W-:Y:S01]  /*3a70*/  CCTL.IVALL ;  /* 0x00000000ff00798f */ /* 0x000fe20002000000 */
[----:B------:R-:W-:-:S03]  /*3a80*/  UMOV UR5, 0xffffffff ;  /* 0xffffffff00057882 */ /* 0x000fc60000000000 */
[----:B------:R-:W-:Y:S05]  /*3a90*/  BRA.DIV UR5, `(.L_x_419) ;  /* 0x0000009205b87947 */ /* 0x000fea000b800000 */
[----:B------:R-:W-:-:S13]  /*3aa0*/  VOTE.ANY P0, !P0 ;  /* 0x0000000000ff7806 */ /* 0x000fda0004000100 */
.L_x_625:
[----:B------:R-:W-:Y:S05]  /*3ab0*/  @P0 BRA `(.L_x_420) ;  /* 0xfffffffc00d40947 */ /* 0x000fea000383ffff */
[----:B------:R-:W-:Y:S01]  /*3ac0*/  ISETP.NE.AND P0, PT, R16, 0x65, PT ;  /* 0x000000651000780c */ /* 0x000fe20003f05270 */
[----:B------:R-:W-:-:S12]  /*3ad0*/  BSSY.RECONVERGENT B0, `(.L_x_421) ;  /* 0x0000025000007945 */ /* 0x000fd80003800200 */
[----:B------:R-:W-:Y:S05]  /*3ae0*/  @!P0 BRA `(.L_x_422) ;  /* 0x00000000004c8947 */ /* 0x000fea0003800000 */
[----:B------:R-:W-:-:S13]  /*3af0*/  ISETP.NE.AND P1, PT, R16, 0x64, PT ;  /* 0x000000641000780c */ /* 0x000fda0003f25270 */
[----:B------:R-:W-:Y:S05]  /*3b00*/  @P1 BRA `(.L_x_423) ;  /* 0x0000000000841947 */ /* 0x000fea0003800000 */
[----:B------:R-:W0:Y:S02]  /*3b10*/  LDC.64 R12, c[0x0][0x3b0] ;  /* 0x0000ec00ff0c7b82 */ /* 0x000e240000000a00 */
[----:B0-----:R-:W-:-:S05]  /*3b20*/  IMAD.WIDE R12, R5, 0x20, R12 ;  /* 0x00000020050c7825 */ /* 0x001fca00078e020c */
[----:B------:R-:W2:Y:S04]  /*3b30*/  LD.E.128.STRONG.GPU R8, desc[UR8][R12.64+0x400] ;  /* 0x000400080c087980 */ /* 0x000ea8000c10fd00 */
[----:B------:R0:W5:Y:S01]  /*3b40*/  LD.E.128.STRONG.GPU R32, desc[UR8][R12.64+0x410] ;  /* 0x000410080c207980 */ /* 0x000162000c10fd00 */
[C-C-:B--2---:R-:W-:Y:S02]  /*3b50*/  SHF.R.U64 R17, R10.reuse, 0x8, R11.reuse ;  /* 0x000000080a117819 */ /* 0x144fe4000000120b */
[C-C-:B------:R-:W-:Y:S02]  /*3b60*/  SHF.R.U64 R37, R10.reuse, 0x10, R11.reuse ;  /* 0x000000100a257819 */ /* 0x140fe4000000120b */
[--C-:B------:R-:W-:Y:S02]  /*3b70*/  SHF.R.U64 R54, R10, 0x18, R11.reuse ;  /* 0x000000180a367819 */ /* 0x100fe4000000120b */
[----:B------:R-:W-:-:S02]  /*3b80*/  SHF.R.U32.HI R19, RZ, 0x8, R11 ;  /* 0x00000008ff137819 */ /* 0x000fc4000001160b */
[--C-:B------:R-:W-:Y:S02]  /*3b90*/  SHF.R.U32.HI R18, RZ, 0x10, R11.reuse ;  /* 0x00000010ff127819 */ /* 0x100fe4000001160b */
[----:B------:R-:W-:Y:S02]  /*3ba0*/  SHF.R.U32.HI R55, RZ, 0x18, R11 ;  /* 0x00000018ff377819 */ /* 0x000fe4000001160b */
[----:B------:R-:W-:Y:S02]  /*3bb0*/  PRMT R17, R10, 0x3340, R17 ;  /* 0x000033400a117816 */ /* 0x000fe40000000011 */
[----:B------:R-:W-:Y:S02]  /*3bc0*/  PRMT R10, R11, 0x3340, R19 ;  /* 0x000033400b0a7816 */ /* 0x000fe40000000013 */
[----:B------:R-:W-:Y:S02]  /*3bd0*/  PRMT R54, R37, 0x3340, R54 ;  /* 0x0000334025367816 */ /* 0x000fe40000000036 */
[----:B------:R-:W-:-:S02]  /*3be0*/  PRMT R55, R18, 0x3340, R55 ;  /* 0x0000334012377816 */ /* 0x000fc40000000037 */
[----:B------:R-:W-:Y:S02]  /*3bf0*/  PRMT R54, R17, 0x5410, R54 ;  /* 0x0000541011367816 */ /* 0x000fe40000000036 */
[----:B------:R-:W-:Y:S01]  /*3c00*/  PRMT R55, R10, 0x5410, R55 ;  /* 0x000054100a377816 */ /* 0x000fe20000000037 */
[----:B0-----:R-:W-:Y:S06]  /*3c10*/  BRA `(.L_x_423) ;  /* 0x0000000000407947 */ /* 0x001fec0003800000 */
.L_x_422:
        /* <DEDUP_REMOVED lines=15> */
[----:B0-----:R-:W-:-:S07]  /*3d10*/  PRMT R55, R10, 0x5410, R55 ;  /* 0x000054100a377816 */ /* 0x001fce0000000037 */
.L_x_423:
[----:B------:R-:W-:Y:S05]  /*3d20*/  BSYNC.RECONVERGENT B0 ;  /* 0x0000000000007941 */ /* 0x000fea0003800200 */
.L_x_421:
[----:B------:R-:W-:-:S03]  /*3d30*/  UMOV UR5, 0xffffffff ;  /* 0xffffffff00057882 */ /* 0x000fc60000000000 */
[----:B------:R-:W-:Y:S05]  /*3d40*/  BRA.DIV UR5, `(.L_x_424) ;  /* 0x0000009205307947 */ /* 0x000fea000b800000 */
[----:B------:R-:W0:Y:S01]  /*3d50*/  S2R R10, SR_GEMASK ;  /* 0x00000000000a7919 */ /* 0x000e220000003c00 */
[----:B------:R-:W-:-:S04]  /*3d60*/  VOTE.ANY R62, PT, !P0 ;  /* 0x00000000003e7806 */ /* 0x000fc800040e0100 */
[----:B0-----:R-:W-:-:S05]  /*3d70*/  LOP3.LUT R62, R62, 0x80000000, R10, 0xec, !PT ;  /* 0x800000003e3e7812 */ /* 0x001fca00078eec0a */
[----:B------:R-:W-:-:S05]  /*3d80*/  VIADD R11, R62, 0xffffffff ;  /* 0xffffffff3e0b7836 */ /* 0x000fca0000000000 */
[----:B------:R-:W-:-:S04]  /*3d90*/  LOP3.LUT R11, R62, R11, RZ, 0xc, !PT ;  /* 0x0000000b3e0b7212 */ /* 0x000fc800078e0cff */
[----:B------:R-:W0:Y:S02]  /*3da0*/  POPC R63, R11 ;  /* 0x0000000b003f7309 */ /* 0x000e240000000000 */
[----:B0-----:R0:W1:Y:S04]  /*3db0*/  SHFL.DOWN PT, R13, R8, 0x1, R63 ;  /* 0x08200000080d7989 */ /* 0x00106800000e003f */
[----:B------:R0:W2:Y:S02]  /*3dc0*/  SHFL.DOWN PT, R12, R9, 0x1, R63 ;  /* 0x08200000090c7989 */ /* 0x0000a400000e003f */
.L_x_630:
[----:B------:R-:W-:-:S03]  /*3dd0*/  UMOV UR5, 0xffffffff ;  /* 0xffffffff00057882 */ /* 0x000fc60000000000 */
[----:B------:R-:W-:Y:S05]  /*3de0*/  BRA.DIV UR5, `(.L_x_425) ;  /* 0x00000092056c7947 */ /* 0x000fea000b800000 */
.L_x_633:
[----:B------:R-:W-:-:S03]  /*3df0*/  UMOV UR5, 0xffffffff ;  /* 0xffffffff00057882 */ /* 0x000fc60000000000 */
[----:B------:R-:W-:Y:S05]  /*3e00*/  BRA.DIV UR5, `(.L_x_426) ;  /* 0x0000009205887947 */ /* 0x000fea000b800000 */
.L_x_636:
[----:B------:R-:W-:-:S03]  /*3e10*/  UMOV UR5, 0xffffffff ;  /* 0xffffffff00057882 */ /* 0x000fc60000000000 */
[----:B------:R-:W-:Y:S05]  /*3e20*/  BRA.DIV UR5, `(.L_x_427) ;  /* 0x0000009205a47947 */ /* 0x000fea000b800000 */
[----:B-----5:R4:W0:Y:S04]  /*3e30*/  SHFL.DOWN PT, R11, R32, 0x1, R63 ;  /* 0x08200000200b7989 */ /* 0x02082800000e003f */
[----:B------:R4:W0:Y:S04]  /*3e40*/  SHFL.DOWN PT, R18, R33, 0x1, R63 ;  /* 0x0820000021127989 */ /* 0x00082800000e003f */
[----:B------:R4:W0:Y:S04]  /*3e50*/  SHFL.DOWN PT, R17, R34, 0x1, R63 ;  /* 0x0820000022117989 */ /* 0x00082800000e003f */
[----:B------:R4:W0:Y:S02]  /*3e60*/  SHFL.DOWN PT, R64, R35, 0x1, R63 ;  /* 0x0820000023407989 */ /* 0x00082400000e003f */
.L_x_642:
[----:B------:R-:W-:Y:S01]  /*3e70*/  ISETP.GE.AND P0, PT, R2, R63, PT ;  /* 0x0000003f0200720c */ /* 0x000fe20003f06270 */
[----:B------:R-:W-:-:S12]  /*3e80*/  BSSY.RECONVERGENT B0, `(.L_x_428) ;  /* 0x000000e000007945 */ /* 0x000fd80003800200 */
[----:B------:R-:W-:Y:S05]  /*3e90*/  @P0 BRA `(.L_x_429) ;  /* 0x0000000000300947 */ /* 0x000fea0003800000 */
[----:B------:R-:W-:Y:S02]  /*3ea0*/  ISETP.NE.U32.AND P0, PT, R8, RZ, PT ;  /* 0x000000ff0800720c */ /* 0x000fe40003f05070 */
[----:B-1----:R-:W-:Y:S02]  /*3eb0*/  IADD3 R13, P1, PT, R13, R8, RZ ;  /* 0x000000080d0d7210 */ /* 0x002fe40007f3e0ff */
[----:B------:R-:W-:-:S03]  /*3ec0*/  ISETP.NE.AND.EX P0, PT, R9, RZ, PT, P0 ;  /* 0x000000ff0900720c */ /* 0x000fc60003f05300 */
[----:B--2---:R-:W-:-:S10]  /*3ed0*/  IMAD.X R12, R12, 0x1, R9, P1 ;  /* 0x000000010c0c7824 */ /* 0x004fd400008e0609 */
[----:B0-----:R-:W-:Y:S02]  /*3ee0*/  @!P0 IMAD.MOV.U32 R8, RZ, RZ, R11 ;  /* 0x000000ffff088224 */ /* 0x001fe400078e000b */
[----:B------:R-:W-:-:S06]  /*3ef0*/  @!P0 IMAD.MOV.U32 R9, RZ, RZ, R18 ;  /* 0x000000ffff098224 */ /* 0x000fcc00078e0012 */
[----:B----4-:R-:W-:Y:S01]  /*3f00*/  @!P0 DADD R32, R32, R8 ;  /* 0x0000000020208229 */ /* 0x010fe20000000008 */
[----:B------:R-:W-:Y:S02]  /*3f10*/  @!P0 IMAD.MOV.U32 R8, RZ, RZ, R17 ;  /* 0x000000ffff088224 */ /* 0x000fe400078e0011 */
[----:B------:R-:W-:-:S06]  /*3f20*/  @!P0 IMAD.MOV.U32 R9, RZ, RZ, R64 ;  /* 0x000000ffff098224 */ /* 0x000fcc00078e0040 */
[----:B------:R-:W-:Y:S01]  /*3f30*/  @!P0 DADD R34, R34, R8 ;  /* 0x0000000022228229 */ /* 0x000fe20000000008 */
[----:B------:R-:W-:Y:S02]  /*3f40*/  IMAD.MOV.U32 R8, RZ, RZ, R13 ;  /* 0x000000ffff087224 */ /* 0x000fe400078e000d */
[----:B------:R-:W-:-:S08]  /*3f50*/  IMAD.MOV.U32 R9, RZ, RZ, R12 ;  /* 0x000000ffff097224 */ /* 0x000fd000078e000c */
.L_x_429:
[----:B------:R-:W-:Y:S05]  /*3f60*/  BSYNC.RECONVERGENT B0 ;  /* 0x0000000000007941 */ /* 0x000fea0003800200 */
.L_x_428:
[----:B------:R-:W-:-:S03]  /*3f70*/  UMOV UR5, 0xffffffff ;  /* 0xffffffff00057882 */ /* 0x000fc60000000000 */
[----:B------:R-:W-:Y:S05]  /*3f80*/  BRA.DIV UR5, `(.L_x_430) ;  /* 0x0000009205b47947 */ /* 0x000fea000b800000 */
[----:B-1----:R1:W0:Y:S04]  /*3f90*/  SHFL.DOWN PT, R13, R8, 0x2, R63 ;  /* 0x08400000080d7989 */ /* 0x00222800000e003f */
[----:B--2---:R1:W2:Y:S02]  /*3fa0*/  SHFL.DOWN PT, R12, R9, 0x2, R63 ;  /* 0x08400000090c7989 */ /* 0x0042a400000e003f */
.L_x_646:
[----:B------:R-:W-:-:S03]  /*3fb0*/  UMOV UR5, 0xffffffff ;  /* 0xffffffff00057882 */ /* 0x000fc60000000000 */
[----:B------:R-:W-:Y:S05]  /*3fc0*/  BRA.DIV UR5, `(.L_x_431) ;  /* 0x0000009205e87947 */ /* 0x000fea000b800000 */
.L_x_649:
[----:B------:R-:W-:-:S03]  /*3fd0*/  UMOV UR5, 0xffffffff ;  /* 0xffffffff00057882 */ /* 0x000fc60000000000 */
[----:B------:R-:W-:Y:S05]  /*3fe0*/  BRA.DIV UR5, `(.L_x_432) ;  /* 0x0000009605047947 */ /* 0x000fea000b800000 */
.L_x_652:
[----:B------:R-:W-:-:S03]  /*3ff0*/  UMOV UR5, 0xffffffff ;  /* 0xffffffff00057882 */ /* 0x000fc60000000000 */
[----:B------:R-:W-:Y:S05]  /*4000*/  BRA.DIV UR5, `(.L_x_433) ;  /* 0x0000009605207947 */ /* 0x000fea000b800000 */
[----:B0-----:R0:W0:Y:S04]  /*4010*/  SHFL.DOWN PT, R17, R32, 0x2, R63 ;  /* 0x0840000020117989 */ /* 0x00102800000e003f */
[----:B------:R0:W0:Y:S04]  /*4020*/  SHFL.DOWN PT, R18, R33, 0x2, R63 ;  /* 0x0840000021127989 */ /* 0x00002800000e003f */
[----:B------:R0:W0:Y:S04]  /*4030*/  SHFL.DOWN PT, R19, R34, 0x2, R63 ;  /* 0x0840000022137989 */ /* 0x00002800000e003f */
[----:B------:R0:W0:Y:S02]  /*4040*/  SHFL.DOWN PT, R64, R35, 0x2, R63 ;  /* 0x0840000023407989 */ /* 0x00002400000e003f */
.L_x_658:
[----:B------:R-:W-:Y:S01]  /*4050*/  VIADD R11, R2, 0x2 ;  /* 0x00000002020b7836 */ /* 0x000fe20000000000 */
[----:B------:R-:W-:Y:S04]  /*4060*/  BSSY.RECONVERGENT B0, `(.L_x_434) ;  /* 0x000000f000007945 */ /* 0x000fe80003800200 */
[----:B------:R-:W-:-:S13]  /*4070*/  ISETP.GT.AND P0, PT, R11, R63, PT ;  /* 0x0000003f0b00720c */ /* 0x000fda0003f04270 */
[----:B------:R-:W-:Y:S05]  /*4080*/  @P0 BRA `(.L_x_435) ;  /* 0x0000000000300947 */ /* 0x000fea0003800000 */
[----:B------:R-:W-:Y:S02]  /*4090*/  ISETP.NE.U32.AND P0, PT, R8, RZ, PT ;  /* 0x000000ff0800720c */ /* 0x000fe40003f05070 */
[----:B------:R-:W-:Y:S02]  /*40a0*/  IADD3 R13, P1, PT, R13, R8, RZ ;  /* 0x000000080d0d7210 */ /* 0x000fe40007f3e0ff */
[----:B------:R-:W-:-:S03]  /*40b0*/  ISETP.NE.AND.EX P0, PT, R9, RZ, PT, P0 ;  /* 0x000000ff0900720c */ /* 0x000fc60003f05300 */
[----:B--2---:R-:W-:-:S10]  /*40c0*/  IMAD.X R12, R12, 0x1, R9, P1 ;  /* 0x000000010c0c7824 */ /* 0x004fd400008e0609 */
[----:B01----:R-:W-:Y:S02]  /*40d0*/  @!P0 IMAD.MOV.U32 R8, RZ, RZ, R17 ;  /* 0x000000ffff088224 */ /* 0x003fe400078e0011 */
[----:B------:R-:W-:-:S06]  /*40e0*/  @!P0 IMAD.MOV.U32 R9, RZ, RZ, R18 ;  /* 0x000000ffff098224 */ /* 0x000fcc00078e0012 */
[----:B----4-:R-:W-:Y:S01]  /*40f0*/  @!P0 DADD R32, R32, R8 ;  /* 0x0000000020208229 */ /* 0x010fe20000000008 */
[----:B------:R-:W-:Y:S02]  /*4100*/  @!P0 IMAD.MOV.U32 R8, RZ, RZ, R19 ;  /* 0x000000ffff088224 */ /* 0x000fe400078e0013 */
[----:B------:R-:W-:-:S06]  /*4110*/  @!P0 IMAD.MOV.U32 R9, RZ, RZ, R64 ;  /* 0x000000ffff098224 */ /* 0x000fcc00078e0040 */
[----:B------:R-:W-:Y:S01]  /*4120*/  @!P0 DADD R34, R34, R8 ;  /* 0x0000000022228229 */ /* 0x000fe20000000008 */
[----:B------:R-:W-:Y:S02]  /*4130*/  IMAD.MOV.U32 R8, RZ, RZ, R13 ;  /* 0x000000ffff087224 */ /* 0x000fe400078e000d */
[----:B------:R-:W-:-:S08]  /*4140*/  IMAD.MOV.U32 R9, RZ, RZ, R12 ;  /* 0x000000ffff097224 */ /* 0x000fd000078e000c */
.L_x_435:
[----:B------:R-:W-:Y:S05]  /*4150*/  BSYNC.RECONVERGENT B0 ;  /* 0x0000000000007941 */ /* 0x000fea0003800200 */
.L_x_434:
[----:B------:R-:W-:-:S03]  /*4160*/  UMOV UR5, 0xffffffff ;  /* 0xffffffff00057882 */ /* 0x000fc60000000000 */
[----:B------:R-:W-:Y:S05]  /*4170*/  BRA.DIV UR5, `(.L_x_436) ;  /* 0x00000096052c7947 */ /* 0x000fea000b800000 */
[----:B------:R1:W1:Y:S04]  /*4180*/  SHFL.DOWN PT, R13, R8, 0x4, R63 ;  /* 0x08800000080d7989 */ /* 0x00026800000e003f */
[----:B0-----:R0:W0:Y:S02]  /*4190*/  SHFL.DOWN PT, R18, R9, 0x4, R63 ;  /* 0x0880000009127989 */ /* 0x00102400000e003f */
.L_x_662:
[----:B------:R-:W-:-:S03]  /*41a0*/  UMOV UR5, 0xffffffff ;  /* 0xffffffff00057882 */ /* 0x000fc60000000000 */
[----:B------:R-:W-:Y:S05]  /*41b0*/  BRA.DIV UR5, `(.L_x_437) ;  /* 0x0000009605607947 */ /* 0x000fea000b800000 */
.L_x_665:
[----:B------:R-:W-:-:S03]  /*41c0*/  UMOV UR5, 0xffffffff ;  /* 0xffffffff00057882 */ /* 0x000fc60000000000 */
[----:B------:R-:W-:Y:S05]  /*41d0*/  BRA.DIV UR5, `(.L_x_438) ;  /* 0x00000096057c7947 */ /* 0x000fea000b800000 */
.L_x_668:
[----:B------:R-:W-:-:S03]  /*41e0*/  UMOV UR5, 0xffffffff ;  /* 0xffffffff00057882 */ /* 0x000fc60000000000 */
[----:B------:R-:W-:Y:S05]  /*41f0*/  BRA.DIV UR5, `(.L_x_439) ;  /* 0x0000009605987947 */ /* 0x000fea000b800000 */
[----:B------:R0:W0:Y:S04]  /*4200*/  SHFL.DOWN PT, R17, R32, 0x4, R63 ;  /* 0x0880000020117989 */ /* 0x00002800000e003f */
[----:B------:R0:W0:Y:S04]  /*4210*/  SHFL.DOWN PT, R36, R33, 0x4, R63 ;  /* 0x0880000021247989 */ /* 0x00002800000e003f */
[----:B------:R0:W0:Y:S04]  /*4220*/  SHFL.DOWN PT, R19, R34, 0x4, R63 ;  /* 0x0880000022137989 */ /* 0x00002800000e003f */
[----:B------:R0:W0:Y:S02]  /*4230*/  SHFL.DOWN PT, R64, R35, 0x4, R63 ;  /* 0x0880000023407989 */ /* 0x00002400000e003f */
.L_x_674:
[----:B--2---:R-:W-:Y:S01]  /*4240*/  VIADD R12, R2, 0x4 ;  /* 0x00000004020c7836 */ /* 0x004fe20000000000 */
[----:B------:R-:W-:Y:S04]  /*4250*/  BSSY.RECONVERGENT B0, `(.L_x_440) ;  /* 0x000000f000007945 */ /* 0x000fe80003800200 */
[----:B------:R-:W-:-:S13]  /*4260*/  ISETP.GT.AND P0, PT, R12, R63, PT ;  /* 0x0000003f0c00720c */ /* 0x000fda0003f04270 */
[----:B------:R-:W-:Y:S05]  /*4270*/  @P0 BRA `(.L_x_441) ;  /* 0x0000000000300947 */ /* 0x000fea0003800000 */
[----:B------:R-:W-:Y:S02]  /*4280*/  ISETP.NE.U32.AND P0, PT, R8, RZ, PT ;  /* 0x000000ff0800720c */ /* 0x000fe40003f05070 */
[----:B-1----:R-:W-:Y:S02]  /*4290*/  IADD3 R13, P1, PT, R13, R8, RZ ;  /* 0x000000080d0d7210 */ /* 0x002fe40007f3e0ff */
[----:B------:R-:W-:-:S03]  /*42a0*/  ISETP.NE.AND.EX P0, PT, R9, RZ, PT, P0 ;  /* 0x000000ff0900720c */ /* 0x000fc60003f05300 */
[----:B0-----:R-:W-:-:S10]  /*42b0*/  IMAD.X R18, R18, 0x1, R9, P1 ;  /* 0x0000000112127824 */ /* 0x001fd400008e0609 */
[----:B------:R-:W-:Y:S02]  /*42c0*/  @!P0 IMAD.MOV.U32 R8, RZ, RZ, R17 ;  /* 0x000000ffff088224 */ /* 0x000fe400078e0011 */
[----:B------:R-:W-:-:S06]  /*42d0*/  @!P0 IMAD.MOV.U32 R9, RZ, RZ, R36 ;  /* 0x000000ffff098224 */ /* 0x000fcc00078e0024 */
[----:B----4-:R-:W-:Y:S01]  /*42e0*/  @!P0 DADD R32, R32, R8 ;  /* 0x0000000020208229 */ /* 0x010fe20000000008 */
[----:B------:R-:W-:Y:S02]  /*42f0*/  @!P0 IMAD.MOV.U32 R8, RZ, RZ, R19 ;  /* 0x000000ffff088224 */ /* 0x000fe400078e0013 */
[----:B------:R-:W-:-:S06]  /*4300*/  @!P0 IMAD.MOV.U32 R9, RZ, RZ, R64 ;  /* 0x000000ffff098224 */ /* 0x000fcc00078e0040 */
[----:B------:R-:W-:Y:S01]  /*4310*/  @!P0 DADD R34, R34, R8 ;  /* 0x0000000022228229 */ /* 0x000fe20000000008 */
[----:B------:R-:W-:Y:S02]  /*4320*/  IMAD.MOV.U32 R8, RZ, RZ, R13 ;  /* 0x000000ffff087224 */ /* 0x000fe400078e000d */
[----:B------:R-:W-:-:S08]  /*4330*/  IMAD.MOV.U32 R9, RZ, RZ, R18 ;  /* 0x000000ffff097224 */ /* 0x000fd000078e0012 */
.L_x_441:
[----:B------:R-:W-:Y:S05]  /*4340*/  BSYNC.RECONVERGENT B0 ;  /* 0x0000000000007941 */ /* 0x000fea0003800200 */
.L_x_440:
[----:B------:R-:W-:-:S03]  /*4350*/  UMOV UR5, 0xffffffff ;  /* 0xffffffff00057882 */ /* 0x000fc60000000000 */
[----:B------:R-:W-:Y:S05]  /*4360*/  BRA.DIV UR5, `(.L_x_442) ;  /* 0x0000009605a47947 */ /* 0x000fea000b800000 */
[----:B0-----:R0:W2:Y:S04]  /*4370*/  SHFL.DOWN PT, R17, R8, 0x8, R63 ;  /* 0x0900000008117989 */ /* 0x0010a800000e003f */
[----:B------:R0:W0:Y:S02]  /*4380*/  SHFL.DOWN PT, R18, R9, 0x8, R63 ;  /* 0x0900000009127989 */ /* 0x00002400000e003f */
.L_x_678:
[----:B------:R-:W-:-:S03]  /*4390*/  UMOV UR5, 0xffffffff ;  /* 0xffffffff00057882 */ /* 0x000fc60000000000 */
[----:B------:R-:W-:Y:S05]  /*43a0*/  BRA.DIV UR5, `(.L_x_443) ;  /* 0x0000009605d87947 */ /* 0x000fea000b800000 */
.L_x_681:
[----:B------:R-:W-:-:S03]  /*43b0*/  UMOV UR5, 0xffffffff ;  /* 0xffffffff00057882 */ /* 0x000fc60000000000 */
[----:B------:R-:W-:Y:S05]  /*43c0*/  BRA.DIV UR5, `(.L_x_444) ;  /* 0x0000009605f47947 */ /* 0x000fea000b800000 */
.L_x_684:
[----:B------:R-:W-:-:S03]  /*43d0*/  UMOV UR5, 0xffffffff ;  /* 0xffffffff00057882 */ /* 0x000fc60000000000 */
[----:B------:R-:W-:Y:S05]  /*43e0*/  BRA.DIV UR5, `(.L_x_445) ;  /* 0x0000009a05107947 */ /* 0x000fea000b800000 */
[----:B------:R0:W0:Y:S04]  /*43f0*/  SHFL.DOWN PT, R19, R32, 0x8, R63 ;  /* 0x0900000020137989 */ /* 0x00002800000e003f */
[----:B------:R0:W0:Y:S04]  /*4400*/  SHFL.DOWN PT, R36, R33, 0x8, R63 ;  /* 0x0900000021247989 */ /* 0x00002800000e003f */
[----:B------:R0:W0:Y:S04]  /*4410*/  SHFL.DOWN PT, R37, R34, 0x8, R63 ;  /* 0x0900000022257989 */ /* 0x00002800000e003f */
[----:B------:R0:W0:Y:S02]  /*4420*/  SHFL.DOWN PT, R64, R35, 0x8, R63 ;  /* 0x0900000023407989 */ /* 0x00002400000e003f */
.L_x_690:
[----:B-1----:R-:W-:Y:S01]  /*4430*/  VIADD R13, R2, 0x8 ;  /* 0x00000008020d7836 */ /* 0x002fe20000000000 */
[----:B------:R-:W-:Y:S04]  /*4440*/  BSSY.RECONVERGENT B0, `(.L_x_446) ;  /* 0x000000f000007945 */ /* 0x000fe80003800200 */
[----:B------:R-:W-:-:S13]  /*4450*/  ISETP.GT.AND P0, PT, R13, R63, PT ;  /* 0x0000003f0d00720c */ /* 0x000fda0003f04270 */
[----:B------:R-:W-:Y:S05]  /*4460*/  @P0 BRA `(.L_x_447) ;  /* 0x0000000000300947 */ /* 0x000fea0003800000 */
[----:B------:R-:W-:Y:S02]  /*4470*/  ISETP.NE.U32.AND P0, PT, R8, RZ, PT ;  /* 0x000000ff0800720c */ /* 0x000fe40003f05070 */
[----:B--2---:R-:W-:Y:S02]  /*4480*/  IADD3 R17, P1, PT, R17, R8, RZ ;  /* 0x0000000811117210 */ /* 0x004fe40007f3e0ff */
        /* <DEDUP_REMOVED lines=10> */
.L_x_447:
[----:B------:R-:W-:Y:S05]  /*4530*/  BSYNC.RECONVERGENT B0 ;  /* 0x0000000000007941 */ /* 0x000fea0003800200 */
.L_x_446:
[----:B------:R-:W-:-:S03]  /*4540*/  UMOV UR5, 0xffffffff ;  /* 0xffffffff00057882 */ /* 0x000fc60000000000 */
[----:B------:R-:W-:Y:S05]  /*4550*/  BRA.DIV UR5, `(.L_x_448) ;  /* 0x0000009a051c7947 */ /* 0x000fea000b800000 */
[----:B--2---:R1:W2:Y:S04]  /*4560*/  SHFL.DOWN PT, R17, R8, 0x10, R63 ;  /* 0x0a00000008117989 */ /* 0x0042a800000e003f */
[----:B0-----:R1:W0:Y:S02]  /*4570*/  SHFL.DOWN PT, R18, R9, 0x10, R63 ;  /* 0x0a00000009127989 */ /* 0x00122400000e003f */
.L_x_694:
[----:B------:R-:W-:-:S03]  /*4580*/  UMOV UR5, 0xffffffff ;  /* 0xffffffff00057882 */ /* 0x000fc60000000000 */
[----:B------:R-:W-:Y:S05]  /*4590*/  BRA.DIV UR5, `(.L_x_449) ;  /* 0x0000009a05507947 */ /* 0x000fea000b800000 */
.L_x_697:
[----:B------:R-:W-:-:S03]  /*45a0*/  UMOV UR5, 0xffffffff ;  /* 0xffffffff00057882 */ /* 0x000fc60000000000 */
[----:B------:R-:W-:Y:S05]  /*45b0*/  BRA.DIV UR5, `(.L_x_450) ;  /* 0x0000009a056c7947 */ /* 0x000fea000b800000 */
.L_x_700:
[----:B------:R-:W-:-:S03]  /*45c0*/  UMOV UR5, 0xffffffff ;  /* 0xffffffff00057882 */ /* 0x000fc60000000000 */
[----:B------:R-:W-:Y:S05]  /*45d0*/  BRA.DIV UR5, `(.L_x_451) ;  /* 0x0000009a05887947 */ /* 0x000fea000b800000 */
[----:B------:R0:W0:Y:S04]  /*45e0*/  SHFL.DOWN PT, R19, R32, 0x10, R63 ;  /* 0x0a00000020137989 */ /* 0x00002800000e003f */
[----:B------:R0:W0:Y:S04]  /*45f0*/  SHFL.DOWN PT, R36, R33, 0x10, R63 ;  /* 0x0a00000021247989 */ /* 0x00002800000e003f */
[----:B------:R0:W0:Y:S04]  /*4600*/  SHFL.DOWN PT, R37, R34, 0x10, R63 ;  /* 0x0a00000022257989 */ /* 0x00002800000e003f */
[----:B------:R0:W0:Y:S02]  /*4610*/  SHFL.DOWN PT, R64, R35, 0x10, R63 ;  /* 0x0a00000023407989 */ /* 0x00002400000e003f */
.L_x_706:
[----:B------:R-:W-:Y:S01]  /*4620*/  VIADD R52, R2, 0x10 ;  /* 0x0000001002347836 */ /* 0x000fe20000000000 */
[----:B------:R-:W-:Y:S01]  /*4630*/  BSSY.RECONVERGENT B0, `(.L_x_452) ;  /* 0x0000010000007945 */ /* 0x000fe20003800200 */
[----:B------:R-:W-:-:S03]  /*4640*/  ISETP.NE.AND P0, PT, R16, 0x65, PT ;  /* 0x000000651000780c */ /* 0x000fc60003f05270 */
[----:B------:R-:W-:-:S13]  /*4650*/  ISETP.GT.AND P1, PT, R52, R63, PT ;  /* 0x0000003f3400720c */ /* 0x000fda0003f24270 */
[----:B------:R-:W-:Y:S05]  /*4660*/  @P1 BRA `(.L_x_453) ;  /* 0x0000000000301947 */ /* 0x000fea0003800000 */
[----:B------:R-:W-:Y:S02]  /*4670*/  ISETP.NE.U32.AND P1, PT, R8, RZ, PT ;  /* 0x000000ff0800720c */ /* 0x000fe40003f25070 */
[----:B--2---:R-:W-:Y:S02]  /*4680*/  IADD3 R17, P2, PT, R17, R8, RZ ;  /* 0x0000000811117210 */ /* 0x004fe40007f5e0ff */
[----:B------:R-:W-:-:S03]  /*4690*/  ISETP.NE.AND.EX P1, PT, R9, RZ, PT, P1 ;  /* 0x000000ff0900720c */ /* 0x000fc60003f25310 */
[----:B0-----:R-:W-:-:S10]  /*46a0*/  IMAD.X R18, R18, 0x1, R9, P2 ;  /* 0x0000000112127824 */ /* 0x001fd400010e0609 */
[----:B-1----:R-:W-:Y:S02]  /*46b0*/  @!P1 IMAD.MOV.U32 R8, RZ, RZ, R19 ;  /* 0x000000ffff089224 */ /* 0x002fe400078e0013 */
[----:B------:R-:W-:-:S06]  /*46c0*/  @!P1 IMAD.MOV.U32 R9, RZ, RZ, R36 ;  /* 0x000000ffff099224 */ /* 0x000fcc00078e0024 */
[----:B----4-:R-:W-:Y:S01]  /*46d0*/  @!P1 DADD R32, R32, R8 ;  /* 0x0000000020209229 */ /* 0x010fe20000000008 */
[----:B------:R-:W-:Y:S02]  /*46e0*/  @!P1 IMAD.MOV.U32 R8, RZ, RZ, R37 ;  /* 0x000000ffff089224 */ /* 0x000fe400078e0025 */
[----:B------:R-:W-:-:S06]  /*46f0*/  @!P1 IMAD.MOV.U32 R9, RZ, RZ, R64 ;  /* 0x000000ffff099224 */ /* 0x000fcc00078e0040 */
[----:B------:R-:W-:Y:S01]  /*4700*/  @!P1 DADD R34, R34, R8 ;  /* 0x0000000022229229 */ /* 0x000fe20000000008 */
[----:B------:R-:W-:Y:S02]  /*4710*/  IMAD.MOV.U32 R8, RZ, RZ, R17 ;  /* 0x000000ffff087224 */ /* 0x000fe400078e0011 */
[----:B------:R-:W-:-:S08]  /*4720*/  IMAD.MOV.U32 R9, RZ, RZ, R18 ;  /* 0x000000ffff097224 */ /* 0x000fd000078e0012 */
.L_x_453:
[----:B------:R-:W-:Y:S05]  /*4730*/  BSYNC.RECONVERGENT B0 ;  /* 0x0000000000007941 */ /* 0x000fea0003800200 */
.L_x_452:
[----:B------:R-:W-:-:S03]  /*4740*/  UMOV UR5, 0xffffffff ;  /* 0xffffffff00057882 */ /* 0x000fc60000000000 */
[----:B------:R-:W-:Y:S05]  /*4750*/  BRA.DIV UR5, `(.L_x_454) ;  /* 0x0000009a05907947 */ /* 0x000fea000b800000 */
[----:B------:R-:W-:-:S13]  /*4760*/  VOTE.ALL P0, P0 ;  /* 0x0000000000ff7806 */ /* 0x000fda0000000000 */
.L_x_709:
[----:B------:R-:W-:Y:S05]  /*4770*/  @!P0 BRA `(.L_x_455) ;  /* 0x0000000c00908947 */ /* 0x000fea0003800000 */
.L_x_492:
[----:B------:R-:W5:Y:S01]  /*4780*/  LDC.64 R38, c[0x0][0x3a8] ;  /* 0x0000ea00ff267b82 */ /* 0x000f620000000a00 */
[----:B------:R-:W-:Y:S05]  /*4790*/  YIELD ;  /* 0x0000000000007946 */ /* 0x000fea0003800000 */
[----:B-12--5:R-:W-:-:S07]  /*47a0*/  IMAD.WIDE R38, R5, 0x4, R38 ;  /* 0x0000000405267825 */ /* 0x026fce00078e0226 */
.L_x_457:
[----:B------:R-:W5:Y:S01]  /*47b0*/  LD.E.STRONG.GPU R53, desc[UR8][R38.64] ;  /* 0x0000000826357980 */ /* 0x000f62000c10f900 */
[----:B------:R-:W-:Y:S05]  /*47c0*/  YIELD ;  /* 0x0000000000007946 */ /* 0x000fea0003800000 */
[----:B-----5:R-:W-:Y:S01]  /*47d0*/  ISETP.NE.AND P0, PT, R53, 0x63, PT ;  /* 0x000000633500780c */ /* 0x020fe20003f05270 */
[----:B------:R-:W-:Y:S06]  /*47e0*/  MEMBAR.SC.GPU ;  /* 0x0000000000007992 */ /* 0x000fec0000002000 */
[----:B------:R-:W-:-:S00]  /*47f0*/  ERRBAR ;  /* 0x00000000000079ab */ /* 0x000fc00000000000 */
[----:B------:R-:W-:Y:S06]  /*4800*/  CGAERRBAR ;  /* 0x00000000000075ab */ /* 0x000fec0000000000 */
[----:B------:R-:W-:Y:S01]  /*4810*/  CCTL.IVALL ;  /* 0x00000000ff00798f */ /* 0x000fe20002000000 */
[----:B------:R-:W-:-:S03]  /*4820*/  UMOV UR5, 0xffffffff ;  /* 0xffffffff00057882 */ /* 0x000fc60000000000 */
[----:B------:R-:W-:Y:S05]  /*4830*/  BRA.DIV UR5, `(.L_x_456) ;  /* 0x0000009a057c7947 */ /* 0x000fea000b800000 */
[----:B------:R-:W-:-:S13]  /*4840*/  VOTE.ANY P0, !P0 ;  /* 0x0000000000ff7806 */ /* 0x000fda0004000100 */
.L_x_712:
        /* <DEDUP_REMOVED lines=8> */
[----:B------:R-:W3:Y:S04]  /*48d0*/  LD.E.128.STRONG.GPU R36, desc[UR8][R56.64] ;  /* 0x0000000838247980 */ /* 0x000ee8000c10fd00 */
[----:B--2---:R0:W5:Y:S01]  /*48e0*/  LD.E.128.STRONG.GPU R16, desc[UR8][R56.64+0x10] ;  /* 0x0000100838107980 */ /* 0x004162000c10fd00 */
[C-C-:B---3--:R-:W-:Y:S02]  /*48f0*/  SHF.R.U64 R59, R38.reuse, 0x8, R39.reuse ;  /* 0x00000008263b7819 */ /* 0x148fe40000001227 */
[C-C-:B------:R-:W-:Y:S02]  /*4900*/  SHF.R.U64 R65, R38.reuse, 0x10, R39.reuse ;  /* 0x0000001026417819 */ /* 0x140fe40000001227 */
[--C-:B------:R-:W-:Y:S02]  /*4910*/  SHF.R.U64 R60, R38, 0x18, R39.reuse ;  /* 0x00000018263c7819 */ /* 0x100fe40000001227 */
[----:B-1--4-:R-:W-:-:S02]  /*4920*/  SHF.R.U32.HI R63, RZ, 0x8, R39 ;  /* 0x00000008ff3f7819 */ /* 0x012fc40000011627 */
        /* <DEDUP_REMOVED lines=9> */
.L_x_459:
        /* <DEDUP_REMOVED lines=16> */
.L_x_460:
[----:B------:R-:W-:Y:S05]  /*4ac0*/  BSYNC.RECONVERGENT B0 ;  /* 0x0000000000007941 */ /* 0x000fea0003800200 */
.L_x_458:
[----:B------:R-:W-:-:S03]  /*4ad0*/  UMOV UR5, 0xffffffff ;  /* 0xffffffff00057882 */ /* 0x000fc60000000000 */
[----:B------:R-:W-:Y:S05]  /*4ae0*/  BRA.DIV UR5, `(.L_x_461) ;  /* 0x0000009605f47947 */ /* 0x000fea000b800000 */
[----:B------:R-:W-:-:S04]  /*4af0*/  VOTE.ANY R62, PT, !P0 ;  /* 0x00000000003e7806 */ /* 0x000fc800040e0100 */
[----:B------:R-:W-:-:S05]  /*4b00*/  LOP3.LUT R62, R62, 0x80000000, R10, 0xec, !PT ;  /* 0x800000003e3e7812 */ /* 0x000fca00078eec0a */
[----:B------:R-:W-:-:S05]  /*4b10*/  VIADD R39, R62, 0xffffffff ;  /* 0xffffffff3e277836 */ /* 0x000fca0000000000 */
[----:B------:R-:W-:-:S04]  /*4b20*/  LOP3.LUT R39, R62, R39, RZ, 0xc, !PT ;  /* 0x000000273e277212 */ /* 0x000fc800078e0cff */
[----:B01--4-:R-:W0:Y:S02]  /*4b30*/  POPC R63, R39 ;  /* 0x00000027003f7309 */ /* 0x013e240000000000 */
[----:B0-----:R0:W1:Y:S04]  /*4b40*/  SHFL.DOWN PT, R65, R36, 0x1, R63 ;  /* 0x0820000024417989 */ /* 0x00106800000e003f */
[----:B------:R0:W4:Y:S02]  /*4b50*/  SHFL.DOWN PT, R70, R37, 0x1, R63 ;  /* 0x0820000025467989 */ /* 0x00012400000e003f */
.L_x_717:
[----:B------:R-:W-:-:S03]  /*4b60*/  UMOV UR5, 0xffffffff ;  /* 0xffffffff00057882 */ /* 0x000fc60000000000 */
[----:B------:R-:W-:Y:S05]  /*4b70*/  BRA.DIV UR5, `(.L_x_462) ;  /* 0x0000009a05307947 */ /* 0x000fea000b800000 */
.L_x_720:
[----:B------:R-:W-:-:S03]  /*4b80*/  UMOV UR5, 0xffffffff ;  /* 0xffffffff00057882 */ /* 0x000fc60000000000 */
[----:B------:R-:W-:Y:S05]  /*4b90*/  BRA.DIV UR5, `(.L_x_463) ;  /* 0x0000009a054c7947 */ /* 0x000fea000b800000 */
.L_x_723:
[----:B------:R-:W-:-:S03]  /*4ba0*/  UMOV UR5, 0xffffffff ;  /* 0xffffffff00057882 */ /* 0x000fc60000000000 */
[----:B------:R-:W-:Y:S05]  /*4bb0*/  BRA.DIV UR5, `(.L_x_464) ;  /* 0x0000009a05687947 */ /* 0x000fea000b800000 */
[----:B-----5:R0:W0:Y:S04]  /*4bc0*/  SHFL.DOWN PT, R67, R16, 0x1, R63 ;  /* 0x0820000010437989 */ /* 0x02002800000e003f */
[----:B--2---:R2:W0:Y:S04]  /*4bd0*/  SHFL.DOWN PT, R72, R17, 0x1, R63 ;  /* 0x0820000011487989 */ /* 0x00442800000e003f */
[----:B------:R2:W0:Y:S04]  /*4be0*/  SHFL.DOWN PT, R69, R18, 0x1, R63 ;  /* 0x0820000012457989 */ /* 0x00042800000e003f */
[----:B------:R2:W0:Y:S02]  /*4bf0*/  SHFL.DOWN PT, R64, R19, 0x1, R63 ;  /* 0x0820000013407989 */ /* 0x00042400000e003f */
.L_x_729:
[----:B------:R-:W-:Y:S01]  /*4c00*/  ISETP.GE.AND P0, PT, R2, R63, PT ;  /* 0x0000003f0200720c */ /* 0x000fe20003f06270 */
[----:B------:R-:W-:Y:S01]  /*4c10*/  BSSY.RECONVERGENT B0, `(.L_x_465) ;  /* 0x0000012000007945 */ /* 0x000fe20003800200 */
[----:B------:R-:W-:Y:S02]  /*4c20*/  IMAD.MOV.U32 R66, RZ, RZ, R36 ;  /* 0x000000ffff427224 */ /* 0x000fe400078e0024 */
[----:B------:R-:W-:Y:S02]  /*4c30*/  IMAD.MOV.U32 R68, RZ, RZ, R37 ;  /* 0x000000ffff447224 */ /* 0x000fe400078e0025 */
[----:B------:R-:W-:Y:S02]  /*4c40*/  IMAD.MOV.U32 R56, RZ, RZ, R16 ;  /* 0x000000ffff387224 */ /* 0x000fe400078e0010 */
[----:B------:R-:W-:Y:S02]  /*4c50*/  IMAD.MOV.U32 R57, RZ, RZ, R17 ;  /* 0x000000ffff397224 */ /* 0x000fe400078e0011 */
[----:B------:R-:W-:-:S02]  /*4c60*/  IMAD.MOV.U32 R38, RZ, RZ, R18 ;  /* 0x000000ffff267224 */ /* 0x000fc400078e0012 */
[----:B------:R-:W-:Y:S01]  /*4c70*/  IMAD.MOV.U32 R39, RZ, RZ, R19 ;  /* 0x000000ffff277224 */ /* 0x000fe200078e0013 */
[----:B------:R-:W-:Y:S06]  /*4c80*/  @P0 BRA `(.L_x_466) ;  /* 0x0000000000280947 */ /* 0x000fec0003800000 */
[----:B------:R-:W-:-:S04]  /*4c90*/  ISETP.NE.U32.AND P0, PT, R36, RZ, PT ;  /* 0x000000ff2400720c */ /* 0x000fc80003f05070 */
[----:B------:R-:W-:-:S13]  /*4ca0*/  ISETP.NE.AND.EX P0, PT, R37, RZ, PT, P0 ;  /* 0x000000ff2500720c */ /* 0x000fda0003f05300 */
[----:B0-----:R-:W-:Y:S02]  /*4cb0*/  @!P0 IMAD.MOV.U32 R58, RZ, RZ, R67 ;  /* 0x000000ffff3a8224 */ /* 0x001fe400078e0043 */
[----:B------:R-:W-:-:S06]  /*4cc0*/  @!P0 IMAD.MOV.U32 R59, RZ, RZ, R72 ;  /* 0x000000ffff3b8224 */ /* 0x000fcc00078e0048 */
[----:B------:R-:W-:Y:S01]  /*4cd0*/  @!P0 DADD R56, R16, R58 ;  /* 0x0000000010388229 */ /* 0x000fe2000000003a */
[----:B------:R-:W-:Y:S02]  /*4ce0*/  @!P0 IMAD.MOV.U32 R58, RZ, RZ, R69 ;  /* 0x000000ffff3a8224 */ /* 0x000fe400078e0045 */
[----:B------:R-:W-:-:S06]  /*4cf0*/  @!P0 IMAD.MOV.U32 R59, RZ, RZ, R64 ;  /* 0x000000ffff3b8224 */ /* 0x000fcc00078e0040 */
[----:B------:R-:W-:Y:S01]  /*4d00*/  @!P0 DADD R38, R18, R58 ;  /* 0x0000000012268229 */ /* 0x000fe2000000003a */
[----:B-1----:R-:W-:-:S05]  /*4d10*/  IADD3 R66, P0, PT, R65, R36, RZ ;  /* 0x0000002441427210 */ /* 0x002fca0007f1e0ff */
[----:B----4-:R-:W-:-:S08]  /*4d20*/  IMAD.X R68, R70, 0x1, R37, P0 ;  /* 0x0000000146447824 */ /* 0x010fd000000e0625 */
.L_x_466:
[----:B------:R-:W-:Y:S05]  /*4d30*/  BSYNC.RECONVERGENT B0 ;  /* 0x0000000000007941 */ /* 0x000fea0003800200 */
.L_x_465:
[----:B------:R-:W-:-:S03]  /*4d40*/  UMOV UR5, 0xffffffff ;  /* 0xffffffff00057882 */ /* 0x000fc60000000000 */
[----:B------:R-:W-:Y:S05]  /*4d50*/  BRA.DIV UR5, `(.L_x_467) ;  /* 0x0000009a05687947 */ /* 0x000fea000b800000 */
[----:B-1----:R1:W1:Y:S04]  /*4d60*/  SHFL.DOWN PT, R65, R66, 0x2, R63 ;  /* 0x0840000042417989 */ /* 0x00226800000e003f */
[----:B0-----:R0:W0:Y:S02]  /*4d70*/  SHFL.DOWN PT, R67, R68, 0x2, R63 ;  /* 0x0840000044437989 */ /* 0x00102400000e003f */
.L_x_733:
[----:B------:R-:W-:-:S03]  /*4d80*/  UMOV UR5, 0xffffffff ;  /* 0xffffffff00057882 */ /* 0x000fc60000000000 */
[----:B------:R-:W-:Y:S05]  /*4d90*/  BRA.DIV UR5, `(.L_x_468) ;  /* 0x0000009a059c7947 */ /* 0x000fea000b800000 */
.L_x_736:
[----:B------:R-:W-:-:S03]  /*4da0*/  UMOV UR5, 0xffffffff ;  /* 0xffffffff00057882 */ /* 0x000fc60000000000 */
[----:B------:R-:W-:Y:S05]  /*4db0*/  BRA.DIV UR5, `(.L_x_469) ;  /* 0x0000009a05b87947 */ /* 0x000fea000b800000 */
.L_x_739:
[----:B------:R-:W-:-:S03]  /*4dc0*/  UMOV UR5, 0xffffffff ;  /* 0xffffffff00057882 */ /* 0x000fc60000000000 */
[----:B------:R-:W-:Y:S05]  /*4dd0*/  BRA.DIV UR5, `(.L_x_470) ;  /* 0x0000009a05d47947 */ /* 0x000fea000b800000 */
[----:B------:R0:W0:Y:S04]  /*4de0*/  SHFL.DOWN PT, R69, R56, 0x2, R63 ;  /* 0x0840000038457989 */ /* 0x00002800000e003f */
[----:B----4-:R4:W0:Y:S04]  /*4df0*/  SHFL.DOWN PT, R70, R57, 0x2, R63 ;  /* 0x0840000039467989 */ /* 0x01082800000e003f */
[----:B------:R4:W0:Y:S04]  /*4e00*/  SHFL.DOWN PT, R71, R38, 0x2, R63 ;  /* 0x0840000026477989 */ /* 0x00082800000e003f */
[----:B------:R4:W0:Y:S02]  /*4e10*/  SHFL.DOWN PT, R64, R39, 0x2, R63 ;  /* 0x0840000027407989 */ /* 0x00082400000e003f */
.L_x_745:
[----:B------:R-:W-:Y:S01]  /*4e20*/  ISETP.GT.AND P0, PT, R11, R63, PT ;  /* 0x0000003f0b00720c */ /* 0x000fe20003f04270 */
[----:B------:R-:W-:-:S12]  /*4e30*/  BSSY.RECONVERGENT B0, `(.L_x_471) ;  /* 0x000000e000007945 */ /* 0x000fd80003800200 */
[----:B------:R-:W-:Y:S05]  /*4e40*/  @P0 BRA `(.L_x_472) ;  /* 0x0000000000300947 */ /* 0x000fea0003800000 */
[----:B------:R-:W-:Y:S02]  /*4e50*/  ISETP.NE.U32.AND P0, PT, R66, RZ, PT ;  /* 0x000000ff4200720c */ /* 0x000fe40003f05070 */
[----:B-1----:R-:W-:Y:S02]  /*4e60*/  IADD3 R65, P1, PT, R65, R66, RZ ;  /* 0x0000004241417210 */ /* 0x002fe40007f3e0ff */
[----:B------:R-:W-:-:S03]  /*4e70*/  ISETP.NE.AND.EX P0, PT, R68, RZ, PT, P0 ;  /* 0x000000ff4400720c */ /* 0x000fc60003f05300 */
[----:B0-----:R-:W-:Y:S02]  /*4e80*/  IMAD.X R67, R67, 0x1, R68, P1 ;  /* 0x0000000143437824 */ /* 0x001fe400008e0644 */
[----:B------:R-:W-:Y:S02]  /*4e90*/  IMAD.MOV.U32 R66, RZ, RZ, R65 ;  /* 0x000000ffff427224 */ /* 0x000fe400078e0041 */
[----:B------:R-:W-:-:S06]  /*4ea0*/  IMAD.MOV.U32 R68, RZ, RZ, R67 ;  /* 0x000000ffff447224 */ /* 0x000fcc00078e0043 */
[----:B------:R-:W-:Y:S02]  /*4eb0*/  @!P0 IMAD.MOV.U32 R58, RZ, RZ, R69 ;  /* 0x000000ffff3a8224 */ /* 0x000fe400078e0045 */
[----:B------:R-:W-:-:S06]  /*4ec0*/  @!P0 IMAD.MOV.U32 R59, RZ, RZ, R70 ;  /* 0x000000ffff3b8224 */ /* 0x000fcc00078e0046 */
[----:B----4-:R-:W-:Y:S01]  /*4ed0*/  @!P0 DADD R56, R56, R58 ;  /* 0x0000000038388229 */ /* 0x010fe2000000003a */
[----:B------:R-:W-:Y:S02]  /*4ee0*/  @!P0 IMAD.MOV.U32 R58, RZ, RZ, R71 ;  /* 0x000000ffff3a8224 */ /* 0x000fe400078e0047 */
[----:B------:R-:W-:-:S06]  /*4ef0*/  @!P0 IMAD.MOV.U32 R59, RZ, RZ, R64 ;  /* 0x000000ffff3b8224 */ /* 0x000fcc00078e0040 */
[----:B------:R-:W-:-:S11]  /*4f00*/  @!P0 DADD R38, R38, R58 ;  /* 0x0000000026268229 */ /* 0x000fd6000000003a */
.L_x_472:
[----:B------:R-:W-:Y:S05]  /*4f10*/  BSYNC.RECONVERGENT B0 ;  /* 0x0000000000007941 */ /* 0x000fea0003800200 */
.L_x_471:
[----:B------:R-:W-:-:S03]  /*4f20*/  UMOV UR5, 0xffffffff ;  /* 0xffffffff00057882 */ /* 0x000fc60000000000 */
[----:B------:R-:W-:Y:S05]  /*4f30*/  BRA.DIV UR5, `(.L_x_473) ;  /* 0x0000009a05e47947 */ /* 0x000fea000b800000 */
[----:B-1----:R1:W1:Y:S04]  /*4f40*/  SHFL.DOWN PT, R65, R66, 0x4, R63 ;  /* 0x0880000042417989 */ /* 0x00226800000e003f */
[----:B0-----:R0:W0:Y:S02]  /*4f50*/  SHFL.DOWN PT, R67, R68, 0x4, R63 ;  /* 0x0880000044437989 */ /* 0x00102400000e003f */
.L_x_749:
[----:B------:R-:W-:-:S03]  /*4f60*/  UMOV UR5, 0xffffffff ;  /* 0xffffffff00057882 */ /* 0x000fc60000000000 */
[----:B------:R-:W-:Y:S05]  /*4f70*/  BRA.DIV UR5, `(.L_x_474) ;  /* 0x0000009e05187947 */ /* 0x000fea000b800000 */
.L_x_752:
[----:B------:R-:W-:-:S03]  /*4f80*/  UMOV UR5, 0xffffffff ;  /* 0xffffffff00057882 */ /* 0x000fc60000000000 */
[----:B------:R-:W-:Y:S05]  /*4f90*/  BRA.DIV UR5, `(.L_x_475) ;  /* 0x0000009e05347947 */ /* 0x000fea000b800000 */
.L_x_755:
[----:B------:R-:W-:-:S03]  /*4fa0*/  UMOV UR5, 0xffffffff ;  /* 0xffffffff00057882 */ /* 0x000fc60000000000 */
[----:B------:R-:W-:Y:S05]  /*4fb0*/  BRA.DIV UR5, `(.L_x_476) ;  /* 0x0000009e05507947 */ /* 0x000fea000b800000 */
[----:B------:R0:W0:Y:S04]  /*4fc0*/  SHFL.DOWN PT, R69, R56, 0x4, R63 ;  /* 0x0880000038457989 */ /* 0x00002800000e003f */
[----:B------:R0:W0:Y:S04]  /*4fd0*/  SHFL.DOWN PT, R70, R57, 0x4, R63 ;  /* 0x0880000039467989 */ /* 0x00002800000e003f */
[----:B------:R0:W0:Y:S04]  /*4fe0*/  SHFL.DOWN PT, R71, R38, 0x4, R63 ;  /* 0x0880000026477989 */ /* 0x00002800000e003f */
[----:B------:R0:W0:Y:S02]  /*4ff0*/  SHFL.DOWN PT, R64, R39, 0x4, R63 ;  /* 0x0880000027407989 */ /* 0x00002400000e003f */
.L_x_761:
        /* <DEDUP_REMOVED lines=15> */
.L_x_478:
[----:B------:R-:W-:Y:S05]  /*50f0*/  BSYNC.RECONVERGENT B0 ;  /* 0x0000000000007941 */ /* 0x000fea0003800200 */
.L_x_477:
[----:B------:R-:W-:-:S03]  /*5100*/  UMOV UR5, 0xffffffff ;  /* 0xffffffff00057882 */ /* 0x000fc60000000000 */
[----:B------:R-:W-:Y:S05]  /*5110*/  BRA.DIV UR5, `(.L_x_479) ;  /* 0x0000009e05607947 */ /* 0x000fea000b800000 */
[----:B-1----:R1:W1:Y:S04]  /*5120*/  SHFL.DOWN PT, R65, R66, 0x8, R63 ;  /* 0x0900000042417989 */ /* 0x00226800000e003f */
[----:B0-----:R0:W0:Y:S02]  /*5130*/  SHFL.DOWN PT, R67, R68, 0x8, R63 ;  /* 0x0900000044437989 */ /* 0x00102400000e003f */
.L_x_765:
[----:B------:R-:W-:-:S03]  /*5140*/  UMOV UR5, 0xffffffff ;  /* 0xffffffff00057882 */ /* 0x000fc60000000000 */
[----:B------:R-:W-:Y:S05]  /*5150*/  BRA.DIV UR5, `(.L_x_480) ;  /* 0x0000009e05947947 */ /* 0x000fea000b800000 */
.L_x_768:
[----:B------:R-:W-:-:S03]  /*5160*/  UMOV UR5, 0xffffffff ;  /* 0xffffffff00057882 */ /* 0x000fc60000000000 */
[----:B------:R-:W-:Y:S05]  /*5170*/  BRA.DIV UR5, `(.L_x_481) ;  /* 0x0000009e05b07947 */ /* 0x000fea000b800000 */
.L_x_771:
[----:B------:R-:W-:-:S03]  /*5180*/  UMOV UR5, 0xffffffff ;  /* 0xffffffff00057882 */ /* 0x000fc60000000000 */
[----:B------:R-:W-:Y:S05]  /*5190*/  BRA.DIV UR5, `(.L_x_482) ;  /* 0x0000009e05cc7947 */ /* 0x000fea000b800000 */
[----:B------:R0:W0:Y:S04]  /*51a0*/  SHFL.DOWN PT, R69, R56, 0x8, R63 ;  /* 0x0900000038457989 */ /* 0x00002800000e003f */
[----:B------:R0:W0:Y:S04]  /*51b0*/  SHFL.DOWN PT, R70, R57, 0x8, R63 ;  /* 0x0900000039467989 */ /* 0x00002800000e003f */
[----:B------:R0:W0:Y:S04]  /*51c0*/  SHFL.DOWN PT, R71, R38, 0x8, R63 ;  /* 0x0900000026477989 */ /* 0x00002800000e003f */
[----:B------:R0:W0:Y:S02]  /*51d0*/  SHFL.DOWN PT, R64, R39, 0x8, R63 ;  /* 0x0900000027407989 */ /* 0x00002400000e003f */
.L_x_777:
        /* <DEDUP_REMOVED lines=15> */
.L_x_484:
[----:B------:R-:W-:Y:S05]  /*52d0*/  BSYNC.RECONVERGENT B0 ;  /* 0x0000000000007941 */ /* 0x000fea0003800200 */
.L_x_483:
[----:B------:R-:W-:-:S03]  /*52e0*/  UMOV UR5, 0xffffffff ;  /* 0xffffffff00057882 */ /* 0x000fc60000000000 */
[----:B------:R-:W-:Y:S05]  /*52f0*/  BRA.DIV UR5, `(.L_x_485) ;  /* 0x0000009e05dc7947 */ /* 0x000fea000b800000 */
[----:B-1----:R1:W1:Y:S04]  /*5300*/  SHFL.DOWN PT, R65, R66, 0x10, R63 ;  /* 0x0a00000042417989 */ /* 0x00226800000e003f */
[----:B0-----:R0:W0:Y:S02]  /*5310*/  SHFL.DOWN PT, R67, R68, 0x10, R63 ;  /* 0x0a00000044437989 */ /* 0x00102400000e003f */
.L_x_781:
[----:B------:R-:W-:-:S03]  /*5320*/  UMOV UR5, 0xffffffff ;  /* 0xffffffff00057882 */ /* 0x000fc60000000000 */
[----:B------:R-:W-:Y:S05]  /*5330*/  BRA.DIV UR5, `(.L_x_486) ;  /* 0x000000a205107947 */ /* 0x000fea000b800000 */
.L_x_784:
[----:B------:R-:W-:-:S03]  /*5340*/  UMOV UR5, 0xffffffff ;  /* 0xffffffff00057882 */ /* 0x000fc60000000000 */
[----:B------:R-:W-:Y:S05]  /*5350*/  BRA.DIV UR5, `(.L_x_487) ;  /* 0x000000a2052c7947 */ /* 0x000fea000b800000 */
.L_x_787:
[----:B------:R-:W-:-:S03]  /*5360*/  UMOV UR5, 0xffffffff ;  /* 0xffffffff00057882 */ /* 0x000fc60000000000 */
[----:B------:R-:W-:Y:S05]  /*5370*/  BRA.DIV UR5, `(.L_x_488) ;  /* 0x000000a205487947 */ /* 0x000fea000b800000 */
[----:B------:R0:W0:Y:S04]  /*5380*/  SHFL.DOWN PT, R69, R56, 0x10, R63 ;  /* 0x0a00000038457989 */ /* 0x00002800000e003f */
[----:B------:R0:W0:Y:S04]  /*5390*/  SHFL.DOWN PT, R70, R57, 0x10, R63 ;  /* 0x0a00000039467989 */ /* 0x00002800000e003f */
[----:B------:R0:W0:Y:S04]  /*53a0*/  SHFL.DOWN PT, R71, R38, 0x10, R63 ;  /* 0x0a00000026477989 */ /* 0x00002800000e003f */
[----:B------:R0:W0:Y:S02]  /*53b0*/  SHFL.DOWN PT, R64, R39, 0x10, R63 ;  /* 0x0a00000027407989 */ /* 0x00002400000e003f */
.L_x_793:
        /* <DEDUP_REMOVED lines=15> */
.L_x_490:
[----:B------:R-:W-:Y:S05]  /*54b0*/  BSYNC.RECONVERGENT B0 ;  /* 0x0000000000007941 */ /* 0x000fea0003800200 */
.L_x_489:
[----:B0---4-:R-:W-:Y:S01]  /*54c0*/  DADD R56, R56, R32 ;  /* 0x0000000038387229 */ /* 0x011fe20000000020 */
[C---:B------:R-:W-:Y:S01]  /*54d0*/  ISETP.NE.U32.AND P1, PT, R8.reuse, RZ, PT ;  /* 0x000000ff0800720c */ /* 0x040fe20003f25070 */
[----:B------:R-:W-:Y:S01]  /*54e0*/  DADD R38, R38, R34 ;  /* 0x0000000026267229 */ /* 0x000fe20000000022 */
[----:B------:R-:W-:Y:S01]  /*54f0*/  IADD3 R8, P2, PT, R8, R66, RZ ;  /* 0x0000004208087210 */ /* 0x000fe20007f5e0ff */
[----:B------:R-:W-:Y:S01]  /*5500*/  UMOV UR5, 0xffffffff ;  /* 0xffffffff00057882 */ /* 0x000fe20000000000 */
[----:B------:R-:W-:Y:S01]  /*5510*/  ISETP.NE.AND.EX P1, PT, R9, RZ, PT, P1 ;  /* 0x000000ff0900720c */ /* 0x000fe20003f25310 */
[----:B------:R-:W-:Y:S01]  /*5520*/  VIADD R5, R5, 0xffffffe0 ;  /* 0xffffffe005057836 */ /* 0x000fe20000000000 */
[----:B------:R-:W-:Y:S01]  /*5530*/  ISETP.NE.AND P0, PT, R53, 0x65, PT ;  /* 0x000000653500780c */ /* 0x000fe20003f05270 */
[----:B------:R-:W-:Y:S02]  /*5540*/  IMAD.X R9, R9, 0x1, R68, P2 ;  /* 0x0000000109097824 */ /* 0x000fe400010e0644 */
[----:B------:R-:W-:-:S02]  /*5550*/  FSEL R32, R56, R32, !P1 ;  /* 0x0000002038207208 */ /* 0x000fc40004800000 */
[----:B------:R-:W-:Y:S02]  /*5560*/  FSEL R33, R57, R33, !P1 ;  /* 0x0000002139217208 */ /* 0x000fe40004800000 */
[----:B------:R-:W-:Y:S02]  /*5570*/  FSEL R34, R38, R34, !P1 ;  /* 0x0000002226227208 */ /* 0x000fe40004800000 */
[----:B------:R-:W-:Y:S01]  /*5580*/  FSEL R35, R39, R35, !P1 ;  /* 0x0000002327237208 */ /* 0x000fe20004800000 */
[----:B------:R-:W-:Y:S06]  /*5590*/  BRA.DIV UR5, `(.L_x_491) ;  /* 0x000000a205287947 */ /* 0x000fec000b800000 */
[----:B------:R-:W-:-:S13]  /*55a0*/  VOTE.ALL P0, P0 ;  /* 0x0000000000ff7806 */ /* 0x000fda0000000000 */
.L_x_796:
[----:B------:R-:W-:Y:S05]  /*55b0*/  @P0 BRA `(.L_x_492) ;  /* 0xfffffff000700947 */ /* 0x000fea000383ffff */
.L_x_455:
[----:B------:R-:W-:Y:S01]  /*55c0*/  ISETP.NE.AND P1, PT, R2, RZ, PT ;  /* 0x000000ff0200720c */ /* 0x000fe20003f25270 */
[----:B------:R-:W-:Y:S01]  /*55d0*/  BSSY.RECONVERGENT B0, `(.L_x_493) ;  /* 0x0000026000007945 */ /* 0x000fe20003800200 */
[----:B------:R-:W5:Y:S01]  /*55e0*/  S2R R2, SR_TID.X ;  /* 0x0000000000027919 */ /* 0x000f620000002100 */
[----:B------:R-:W-:Y:S02]  /*55f0*/  IMAD.MOV.U32 R38, RZ, RZ, R8 ;  /* 0x000000ffff267224 */ /* 0x000fe400078e0008 */
[----:B------:R-:W-:-:S08]  /*5600*/  IMAD.MOV.U32 R39, RZ, RZ, R9 ;  /* 0x000000ffff277224 */ /* 0x000fd000078e0009 */
[----:B------:R-:W0:Y:S01]  /*5610*/  @!P1 S2R R5, SR_CgaCtaId ;  /* 0x0000000000059919 */ /* 0x000e220000008800 */
[----:B-----5:R-:W-:Y:S02]  /*5620*/  ISETP.NE.AND P0, PT, R2, RZ, PT ;  /* 0x000000ff0200720c */ /* 0x020fe40003f05270 */
[----:B------:R-:W-:-:S04]  /*5630*/  @!P1 MOV R2, 0x400 ;  /* 0x0000040000029802 */ /* 0x000fc80000000f00 */
[----:B0-----:R-:W-:-:S07]  /*5640*/  @!P1 LEA R53, R5, R2, 0x18 ;  /* 0x0000000205359211 */ /* 0x001fce00078ec0ff */
[----:B------:R-:W-:Y:S05]  /*5650*/  @P0 BRA `(.L_x_494) ;  /* 0x0000000000740947 */ /* 0x000fea0003800000 */
[----:B------:R-:W0:Y:S01]  /*5660*/  S2UR UR6, SR_CgaCtaId ;  /* 0x00000000000679c3 */ /* 0x000e220000008800 */
[----:B-1----:R-:W-:Y:S01]  /*5670*/  DADD R8, R42, R32 ;  /* 0x000000002a087229 */ /* 0x002fe20000000020 */
[----:B------:R-:W-:Y:S01]  /*5680*/  ISETP.NE.U32.AND P0, PT, R6, RZ, PT ;  /* 0x000000ff0600720c */ /* 0x000fe20003f05070 */
[----:B------:R-:W-:Y:S01]  /*5690*/  DADD R12, R40, R34 ;  /* 0x00000000280c7229 */ /* 0x000fe20000000022 */
[----:B------:R-:W-:Y:S01]  /*56a0*/  UMOV UR5, 0x400 ;  /* 0x0000040000057882 */ /* 0x000fe20000000000 */
[----:B------:R-:W-:Y:S02]  /*56b0*/  CS2R R10, SRZ ;  /* 0x00000000000a7805 */ /* 0x000fe4000001ff00 */
[----:B------:R-:W-:Y:S01]  /*56c0*/  ISETP.NE.AND.EX P0, PT, R7, RZ, PT, P0 ;  /* 0x000000ff0700720c */ /* 0x000fe20003f05300 */
[----:B------:R-:W-:Y:S01]  /*56d0*/  IMAD.MOV.U32 R5, RZ, RZ, 0x65 ;  /* 0x00000065ff057424 */ /* 0x000fe200078e00ff */
[----:B------:R-:W1:Y:S02]  /*56e0*/  LDC.64 R36, c[0x0][0x3b8] ;  /* 0x0000ee00ff247b82 */ /* 0x000e640000000a00 */
[----:B------:R-:W-:-:S02]  /*56f0*/  FSEL R16, R8, R42, !P0 ;  /* 0x0000002a08107208 */ /* 0x000fc40004000000 */
[----:B------:R-:W-:Y:S02]  /*5700*/  IADD3 R8, P2, PT, R38, R6, RZ ;  /* 0x0000000626087210 */ /* 0x000fe40007f5e0ff */
[----:B--2---:R-:W-:Y:S02]  /*5710*/  FSEL R17, R9, R43, !P0 ;  /* 0x0000002b09117208 */ /* 0x004fe40004000000 */
[----:B------:R-:W-:Y:S01]  /*5720*/  FSEL R18, R12, R40, !P0 ;  /* 0x000000280c127208 */ /* 0x000fe20004000000 */
[----:B------:R-:W-:Y:S01]  /*5730*/  IMAD.X R9, R39, 0x1, R7, P2 ;  /* 0x0000000127097824 */ /* 0x000fe200010e0607 */
[----:B------:R-:W-:Y:S01]  /*5740*/  FSEL R19, R13, R41, !P0 ;  /* 0x000000290d137208 */ /* 0x000fe20004000000 */
[----:B0-----:R-:W-:Y:S01]  /*5750*/  ULEA UR5, UR6, UR5, 0x18 ;  /* 0x0000000506057291 */ /* 0x001fe2000f8ec0ff */
[----:B-1----:R-:W-:-:S05]  /*5760*/  IMAD.WIDE.U32 R36, R0, 0x20, R36 ;  /* 0x0000002000247825 */ /* 0x002fca00078e0024 */
[----:B------:R0:W-:Y:S04]  /*5770*/  ST.E.128.STRONG.GPU desc[UR8][R36.64+0x400], R8 ;  /* 0x0004000824007985 */ /* 0x0001e8000c10fd08 */
[----:B------:R0:W-:Y:S01]  /*5780*/  ST.E.128.STRONG.GPU desc[UR8][R36.64+0x410], R16 ;  /* 0x0004101024007985 */ /* 0x0001e2000c10fd08 */
[----:B------:R-:W-:Y:S06]  /*5790*/  MEMBAR.ALL.GPU ;  /* 0x0000000000007992 */ /* 0x000fec000000a000 */
[----:B------:R-:W-:-:S00]  /*57a0*/  ERRBAR ;  /* 0x00000000000079ab */ /* 0x000fc00000000000 */
[----:B------:R-:W-:Y:S06]  /*57b0*/  CGAERRBAR ;  /* 0x00000000000075ab */ /* 0x000fec0000000000 */
[----:B------:R0:W-:Y:S04]  /*57c0*/  ST.E.STRONG.GPU desc[UR8][R14.64+0x80], R5 ;  /* 0x000080050e007985 */ /* 0x0001e8000c10f908 */
[----:B------:R0:W-:Y:S04]  /*57d0*/  STS.128 [UR5+0x180], R16 ;  /* 0x00018010ff007988 */ /* 0x0001e80008000c05 */
[----:B------:R0:W-:Y:S04]  /*57e0*/  STS.64 [UR5+0x170], R8 ;  /* 0x00017008ff007988 */ /* 0x0001e80008000a05 */
[----:B------:R0:W-:Y:S04]  /*57f0*/  STS.64 [UR5+0x150], R38 ;  /* 0x00015026ff007988 */ /* 0x0001e80008000a05 */
[----:B------:R0:W-:Y:S04]  /*5800*/  STS.64 [UR5+0x158], R54 ;  /* 0x00015836ff007988 */ /* 0x0001e80008000a05 */
[----:B------:R0:W-:Y:S04]  /*5810*/  STS.128 [UR5+0x160], R32 ;  /* 0x00016020ff007988 */ /* 0x0001e80008000c05 */
[----:B------:R-:W-:Y:S01]  /*5820*/  STS.64 [UR5+0x178], RZ ;  /* 0x000178ffff007988 */ /* 0x000fe20008000a05 */
.L_x_494:
[----:B------:R-:W-:Y:S05]  /*5830*/  BSYNC.RECONVERGENT B0 ;  /* 0x0000000000007941 */ /* 0x000fea0003800200 */
.L_x_493:
[----:B------:R0:W-:Y:S01]  /*5840*/  @!P1 STS.64 [R53+0x118], R54 ;  /* 0x0001183635009388 */ /* 0x0001e20000000a00 */
[----:B------:R-:W-:Y:S02]  /*5850*/  @!P1 IMAD.MOV.U32 R30, RZ, RZ, R34 ;  /* 0x000000ffff1e9224 */ /* 0x000fe400078e0022 */
[----:B------:R-:W-:Y:S01]  /*5860*/  @!P1 IMAD.MOV.U32 R31, RZ, RZ, R35 ;  /* 0x000000ffff1f9224 */ /* 0x000fe200078e0023 */
[----:B------:R0:W-:Y:S01]  /*5870*/  @!P1 STS.64 [R53+0x110], R38 ;  /* 0x0001102635009388 */ /* 0x0001e20000000a00 */
[----:B------:R-:W-:Y:S02]  /*5880*/  @!P1 IMAD.MOV.U32 R28, RZ, RZ, R32 ;  /* 0x000000ffff1c9224 */ /* 0x000fe400078e0020 */
[----:B------:R-:W-:Y:S01]  /*5890*/  @!P1 IMAD.MOV.U32 R29, RZ, RZ, R33 ;  /* 0x000000ffff1d9224 */ /* 0x000fe200078e0021 */
[----:B------:R0:W-:Y:S01]  /*58a0*/  @!P1 STS.128 [R53+0x120], R32 ;  /* 0x0001202035009388 */ /* 0x0001e20000000c00 */
[----:B------:R-:W-:Y:S02]  /*58b0*/  @!P1 IMAD.MOV.U32 R3, RZ, RZ, R38 ;  /* 0x000000ffff039224 */ /* 0x000fe400078e0026 */
[----:B---3--:R-:W-:-:S07]  /*58c0*/  @!P1 IMAD.MOV.U32 R4, RZ, RZ, R39 ;  /* 0x000000ffff049224 */ /* 0x008fce00078e0027 */
.L_x_414:
[----:B0-2---:R-:W0:Y:S01]  /*58d0*/  S2R R17, SR_TID.X ;  /* 0x0000000000117919 */ /* 0x005e220000002100 */
[----:B------:R-:W-:Y:S05]  /*58e0*/  WARPSYNC.ALL ;  /* 0x0000000000007948 */ /* 0x000fea0003800000 */
[----:B------:R-:W-:Y:S06]  /*58f0*/  BAR.SYNC.DEFER_BLOCKING 0x0 ;  /* 0x0000000000007b1d */ /* 0x000fec0000010000 */
[----:B------:R-:W-:Y:S01]  /*5900*/  BSSY.RECONVERGENT B0, `(.L_x_495) ;  /* 0x000000e000007945 */ /* 0x000fe20003800200 */
[----:B0-----:R-:W-:-:S13]  /*5910*/  ISETP.NE.AND P0, PT, R17, RZ, PT ;  /* 0x000000ff1100720c */ /* 0x001fda0003f05270 */
[----:B------:R-:W-:Y:S05]  /*5920*/  @!P0 BRA `(.L_x_496) ;  /* 0x00000000002c8947 */ /* 0x000fea0003800000 */
[----:B------:R-:W0:Y:S01]  /*5930*/  S2UR UR6, SR_CgaCtaId ;  /* 0x00000000000679c3 */ /* 0x000e220000008800 */
[----:B------:R-:W-:Y:S01]  /*5940*/  ISETP.NE.U32.AND P0, PT, R3, RZ, PT ;  /* 0x000000ff0300720c */ /* 0x000fe20003f05070 */
[----:B------:R-:W-:-:S03]  /*5950*/  UMOV UR5, 0x400 ;  /* 0x0000040000057882 */ /* 0x000fc60000000000 */
[----:B------:R-:W-:Y:S01]  /*5960*/  ISETP.NE.AND.EX P0, PT, R4, RZ, PT, P0 ;  /* 0x000000ff0400720c */ /* 0x000fe20003f05300 */
[----:B0-----:R-:W-:-:S09]  /*5970*/  ULEA UR5, UR6, UR5, 0x18 ;  /* 0x0000000506057291 */ /* 0x001fd2000f8ec0ff */
[----:B------:R-:W0:Y:S04]  /*5980*/  LDS.64 R6, [UR5+0x110] ;  /* 0x00011005ff067984 */ /* 0x000e280008000a00 */
[----:B-1----:R-:W1:Y:S01]  /*5990*/  @!P0 LDS.128 R8, [UR5+0x120] ;  /* 0x00012005ff088984 */ /* 0x002e620008000c00 */
[----:B0-----:R-:W-:Y:S01]  /*59a0*/  IADD3 R3, P1, PT, R6, R3, RZ ;  /* 0x0000000306037210 */ /* 0x001fe20007f3e0ff */
[----:B-1----:R-:W-:-:S04]  /*59b0*/  @!P0 DADD R28, R28, R8 ;  /* 0x000000001c1c8229 */ /* 0x002fc80000000008 */
[----:B------:R-:W-:Y:S01]  /*59c0*/  IMAD.X R4, R7, 0x1, R4, P1 ;  /* 0x0000000107047824 */ /* 0x000fe200008e0604 */
[----:B------:R-:W-:-:S11]  /*59d0*/  @!P0 DADD R30, R30, R10 ;  /* 0x000000001e1e8229 */ /* 0x000fd6000000000a */
.L_x_496:
[----:B------:R-:W-:Y:S05]  /*59e0*/  BSYNC.RECONVERGENT B0 ;  /* 0x0000000000007941 */ /* 0x000fea0003800200 */
.L_x_495:
[----:B------:R-:W0:Y:S01]  /*59f0*/  S2UR UR5, SR_CgaCtaId ;  /* 0x00000000000579c3 */ /* 0x000e220000008800 */
[----:B------:R-:W-:Y:S01]  /*5a00*/  UMOV UR4, 0x400 ;  /* 0x0000040000047882 */ /* 0x000fe20000000000 */
[CC--:B------:R-:W-:Y:S01]  /*5a10*/  ISETP.NE.U32.AND P1, PT, R50.reuse, R48.reuse, PT ;  /* 0x000000303200720c */ /* 0x0c0fe20003f25070 */
[----:B-1----:R-:W-:Y:S01]  /*5a20*/  DADD R8, R20, R28 ;  /* 0x0000000014087229 */ /* 0x002fe2000000001c */
[----:B------:R-:W-:Y:S01]  /*5a30*/  ISETP.NE.U32.AND P0, PT, R50, R48, PT ;  /* 0x000000303200720c */ /* 0x000fe20003f05070 */
[----:B------:R-:W-:Y:S01]  /*5a40*/  DADD R10, R22, R30 ;  /* 0x00000000160a7229 */ /* 0x000fe2000000001e */
[CC--:B------:R-:W-:Y:S02]  /*5a50*/  ISETP.NE.AND.EX P1, PT, R51.reuse, R49.reuse, PT, P1 ;  /* 0x000000313300720c */ /* 0x0c0fe40003f25310 */
[----:B------:R-:W-:Y:S02]  /*5a60*/  ISETP.NE.U32.AND P2, PT, R48, R46, PT ;  /* 0x0000002e3000720c */ /* 0x000fe40003f45070 */
[----:B------:R-:W-:-:S02]  /*5a70*/  ISETP.NE.AND.EX P0, PT, R51, R49, PT, P0 ;  /* 0x000000313300720c */ /* 0x000fc40003f05300 */
[----:B------:R-:W-:Y:S02]  /*5a80*/  SEL R0, RZ, 0x1, !P1 ;  /* 0x00000001ff007807 */ /* 0x000fe40004800000 */
[----:B------:R-:W-:Y:S02]  /*5a90*/  ISETP.NE.AND.EX P2, PT, R49, R47, PT, P2 ;  /* 0x0000002f3100720c */ /* 0x000fe40003f45320 */
[----:B------:R-:W-:Y:S02]  /*5aa0*/  FSEL R8, R20, R8, P0 ;  /* 0x0000000814087208 */ /* 0x000fe40000000000 */
[----:B------:R-:W-:Y:S02]  /*5ab0*/  FSEL R9, R21, R9, P0 ;  /* 0x0000000915097208 */ /* 0x000fe40000000000 */
[----:B------:R-:W-:Y:S02]  /*5ac0*/  FSEL R10, R22, R10, P0 ;  /* 0x0000000a160a7208 */ /* 0x000fe40000000000 */
[----:B------:R-:W-:Y:S01]  /*5ad0*/  FSEL R11, R23, R11, P0 ;  /* 0x0000000b170b7208 */ /* 0x000fe20000000000 */
[----:B0-----:R-:W-:Y:S01]  /*5ae0*/  ULEA UR4, UR5, UR4, 0x18 ;  /* 0x0000000405047291 */ /* 0x001fe2000f8ec0ff */
[----:B------:R-:W-:Y:S01]  /*5af0*/  SEL R5, RZ, 0x1, !P2 ;  /* 0x00000001ff057807 */ /* 0x000fe20005000000 */
[----:B------:R-:W-:Y:S01]  /*5b00*/  DADD R12, R24, R8 ;  /* 0x00000000180c7229 */ /* 0x000fe20000000008 */
[----:B------:R-:W-:-:S02]  /*5b10*/  ISETP.NE.U32.AND P0, PT, R48, R46, PT ;  /* 0x0000002e3000720c */ /* 0x000fc40003f05070 */
[----:B------:R-:W-:Y:S01]  /*5b20*/  DADD R14, R26, R10 ;  /* 0x000000001a0e7229 */ /* 0x000fe2000000000a */
[-C--:B------:R-:W-:Y:S02]  /*5b30*/  IADD3 R2, P4, PT, R5, R0.reuse, RZ ;  /* 0x0000000005027210 */ /* 0x080fe40007f9e0ff */
[C---:B------:R-:W-:Y:S01]  /*5b40*/  IADD3 R19, P2, PT, R3.reuse, R0, RZ ;  /* 0x0000000003137210 */ /* 0x040fe20007f5e0ff */
[----:B------:R-:W0:Y:S01]  /*5b50*/  LDS.64 R6, [UR4+0x190] ;  /* 0x00019004ff067984 */ /* 0x000e220008000a00 */
[----:B------:R-:W-:Y:S01]  /*5b60*/  IADD3 R21, P3, PT, R3, R2, RZ ;  /* 0x0000000203157210 */ /* 0x000fe20007f7e0ff */
[----:B------:R-:W-:Y:S01]  /*5b70*/  IMAD.X R5, RZ, RZ, RZ, P4 ;  /* 0x000000ffff057224 */ /* 0x000fe200020e06ff */
[----:B------:R-:W-:Y:S01]  /*5b80*/  ISETP.NE.AND.EX P0, PT, R49, R47, PT, P0 ;  /* 0x0000002f3100720c */ /* 0x000fe20003f05300 */
[----:B------:R-:W-:Y:S02]  /*5b90*/  IMAD.X R0, RZ, RZ, R4, P2 ;  /* 0x000000ffff007224 */ /* 0x000fe400010e0604 */
[----:B------:R-:W-:Y:S01]  /*5ba0*/  IMAD.X R16, R4, 0x1, R5, P3 ;  /* 0x0000000104107824 */ /* 0x000fe200018e0605 */
[----:B------:R-:W-:-:S02]  /*5bb0*/  FSEL R12, R24, R12, P0 ;  /* 0x0000000c180c7208 */ /* 0x000fc40000000000 */
[----:B------:R-:W-:Y:S02]  /*5bc0*/  FSEL R13, R25, R13, P0 ;  /* 0x0000000d190d7208 */ /* 0x000fe40000000000 */
[----:B------:R-:W-:Y:S02]  /*5bd0*/  FSEL R14, R26, R14, P0 ;  /* 0x0000000e1a0e7208 */ /* 0x000fe40000000000 */
[----:B------:R-:W-:Y:S02]  /*5be0*/  FSEL R15, R27, R15, P0 ;  /* 0x0000000f1b0f7208 */ /* 0x000fe40000000000 */
[----:B0-----:R-:W-:-:S04]  /*5bf0*/  ISETP.GE.U32.AND P1, PT, R6, 0x101, PT ;  /* 0x000001010600780c */ /* 0x001fc80003f26070 */
[----:B------:R-:W-:-:S13]  /*5c00*/  ISETP.GE.AND.EX P1, PT, R7, RZ, PT, P1 ;  /* 0x000000ff0700720c */ /* 0x000fda0003f26310 */
[----:B------:R-:W-:Y:S05]  /*5c10*/  @!P1 BRA `(.L_x_497) ;  /* 0x0000000400ac9947 */ /* 0x000fea0003800000 */
[----:B------:R-:W0:Y:S01]  /*5c20*/  LDS.64 R4, [UR4+0x150] ;  /* 0x00015004ff047984 */ /* 0x000e220008000a00 */
[----:B------:R-:W-:Y:S01]  /*5c30*/  BAR.SYNC.DEFER_BLOCKING 0x0 ;  /* 0x0000000000007b1d */ /* 0x000fe20000010000 */
[----:B------:R-:W-:Y:S02]  /*5c40*/  ISETP.NE.U32.AND P0, PT, R50, R48, PT ;  /* 0x000000303200720c */ /* 0x000fe40003f05070 */
[----:B------:R-:W-:Y:S02]  /*5c50*/  ISETP.NE.U32.AND P1, PT, R48, R46, PT ;  /* 0x0000002e3000720c */ /* 0x000fe40003f25070 */
[----:B------:R-:W-:Y:S02]  /*5c60*/  ISETP.NE.U32.AND P2, PT, R46, R44, PT ;  /* 0x0000002c2e00720c */ /* 0x000fe40003f45070 */
[----:B------:R-:W-:Y:S02]  /*5c70*/  ISETP.NE.AND.EX P0, PT, R51, R49, PT, P0 ;  /* 0x000000313300720c */ /* 0x000fe40003f05300 */
[----:B------:R-:W-:-:S02]  /*5c80*/  ISETP.NE.AND.EX P1, PT, R49, R47, PT, P1 ;  /* 0x0000002f3100720c */ /* 0x000fc40003f25310 */
[----:B------:R-:W-:Y:S02]  /*5c90*/  ISETP.NE.AND.EX P2, PT, R47, R45, PT, P2 ;  /* 0x0000002d2f00720c */ /* 0x000fe40003f45320 */
[----:B------:R-:W-:-:S04]  /*5ca0*/  ISETP.GT.U32.AND P3, PT, R6, R17, PT ;  /* 0x000000110600720c */ /* 0x000fc80003f64070 */
[----:B------:R-:W-:-:S03]  /*5cb0*/  ISETP.GT.U32.AND.EX P3, PT, R7, RZ, PT, P3 ;  /* 0x000000ff0700720c */ /* 0x000fc60003f64130 */
[--C-:B0-----:R-:W-:Y:S02]  /*5cc0*/  @P0 IMAD.IADD R3, R3, 0x1, -R4.reuse ;  /* 0x0000000103030824 */ /* 0x101fe400078e0a04 */
[--C-:B------:R-:W-:Y:S02]  /*5cd0*/  @P1 IMAD.IADD R0, R19, 0x1, -R4.reuse ;  /* 0x0000000113001824 */ /* 0x100fe400078e0a04 */
[----:B------:R-:W-:Y:S01]  /*5ce0*/  @P2 IMAD.IADD R2, R21, 0x1, -R4 ;  /* 0x0000000115022824 */ /* 0x000fe200078e0a04 */
[----:B------:R-:W-:Y:S02]  /*5cf0*/  @P0 LEA R3, R3, UR4, 0x5 ;  /* 0x0000000403030c11 */ /* 0x000fe4000f8e28ff */
[----:B------:R-:W-:Y:S02]  /*5d00*/  @P1 LEA R19, R0, UR4, 0x5 ;  /* 0x0000000400131c11 */ /* 0x000fe4000f8e28ff */
[----:B------:R-:W-:Y:S01]  /*5d10*/  @P2 LEA R21, R2, UR4, 0x5 ;  /* 0x0000000402152c11 */ /* 0x000fe2000f8e28ff */
[----:B------:R0:W-:Y:S04]  /*5d20*/  @P0 STS.128 [R3+0x10], R28 ;  /* 0x0000101c03000388 */ /* 0x0001e80000000c00 */
[----:B------:R0:W-:Y:S04]  /*5d30*/  @P0 STS.64 [R3], R50 ;  /* 0x0000003203000388 */ /* 0x0001e80000000a00 */
        /* <DEDUP_REMOVED lines=8> */
[----:B----4-:R-:W-:Y:S01]  /*5dc0*/  IMAD.MOV.U32 R35, RZ, RZ, RZ ;  /* 0x000000ffff237224 */ /* 0x010fe200078e00ff */
[----:B------:R-:W-:Y:S02]  /*5dd0*/  BSSY.RECONVERGENT B0, `(.L_x_498) ;  /* 0x000002c000007945 */ /* 0x000fe40003800200 */
[----:B0-----:R-:W-:-:S04]  /*5de0*/  LOP3.LUT R3, RZ, R39, RZ, 0x33, !PT ;  /* 0x00000027ff037212 */ /* 0x001fc800078e33ff */
[----:B------:R-:W-:Y:S02]  /*5df0*/  IADD3 R20, P0, PT, R6, R3, RZ ;  /* 0x0000000306147210 */ /* 0x000fe40007f1e0ff */
[----:B------:R-:W-:Y:S02]  /*5e00*/  LOP3.LUT R3, RZ, R35, RZ, 0x33, !PT ;  /* 0x00000023ff037212 */ /* 0x000fe400078e33ff */
[----:B------:R-:W-:-:S03]  /*5e10*/  LOP3.LUT R0, R20, 0x300, RZ, 0xc0, !PT ;  /* 0x0000030014007812 */ /* 0x000fc600078ec0ff */
[----:B------:R-:W-:Y:S01]  /*5e20*/  IMAD.X R3, R7, 0x1, R3, P0 ;  /* 0x0000000107037824 */ /* 0x000fe200000e0603 */
[----:B------:R-:W-:Y:S02]  /*5e30*/  ISETP.NE.U32.AND P1, PT, R0, 0x300, PT ;  /* 0x000003000000780c */ /* 0x000fe40003f25070 */
[----:B------:R-:W-:Y:S02]  /*5e40*/  ISETP.GE.U32.AND P0, PT, R20, 0x300, PT ;  /* 0x000003001400780c */ /* 0x000fe40003f06070 */
[----:B------:R-:W-:Y:S02]  /*5e50*/  ISETP.NE.AND.EX P1, PT, RZ, RZ, PT, P1 ;  /* 0x000000ffff00720c */ /* 0x000fe40003f25310 */
[----:B------:R-:W-:-:S11]  /*5e60*/  ISETP.GE.U32.AND.EX P0, PT, R3, RZ, PT, P0 ;  /* 0x000000ff0300720c */ /* 0x000fd60003f06100 */
[----:B-1----:R-:W-:Y:S05]  /*5e70*/  @!P1 BRA `(.L_x_499) ;  /* 0x0000000000849947 */ /* 0x002fea0003800000 */
[----:B------:R-:W0:Y:S01]  /*5e80*/  LDCU.128 UR12, c[0x0][0x390] ;  /* 0x00007200ff0c77ac */ /* 0x000e220008000c00 */
[----:B------:R-:W-:Y:S01]  /*5e90*/  SHF.R.U64 R20, R20, 0x8, R3 ;  /* 0x0000000814147819 */ /* 0x000fe20000001203 */
[----:B------:R-:W-:Y:S01]  /*5ea0*/  IMAD.MOV.U32 R21, RZ, RZ, RZ ;  /* 0x000000ffff157224 */ /* 0x000fe200078e00ff */
[----:B------:R-:W-:Y:S02]  /*5eb0*/  IADD3 R0, P1, PT, R4, R39, RZ ;  /* 0x0000002704007210 */ /* 0x000fe40007f3e0ff */
[----:B------:R-:W-:Y:S01]  /*5ec0*/  LEA R2, R17, UR4, 0x5 ;  /* 0x0000000411027c11 */ /* 0x000fe2000f8e28ff */
[----:B------:R-:W-:Y:S02]  /*5ed0*/  VIADD R20, R20, 0x1 ;  /* 0x0000000114147836 */ /* 0x000fe40000000000 */
[----:B------:R-:W-:-:S03]  /*5ee0*/  IMAD.X R3, R5, 0x1, R35, P1 ;  /* 0x0000000105037824 */ /* 0x000fc600008e0623 */
[----:B------:R-:W-:-:S04]  /*5ef0*/  LOP3.LUT R20, R20, 0x3, RZ, 0xc0, !PT ;  /* 0x0000000314147812 */ /* 0x000fc800078ec0ff */
[----:B------:R-:W-:Y:S02]  /*5f00*/  LEA R39, P1, R20, R39, 0x8 ;  /* 0x0000002714277211 */ /* 0x000fe400078240ff */
[C---:B0-----:R-:W-:Y:S02]  /*5f10*/  LEA R18, P2, R0.reuse, UR14, 0x4 ;  /* 0x0000000e00127c11 */ /* 0x041fe4000f8420ff */
[C---:B------:R-:W-:Y:S02]  /*5f20*/  LEA R16, P3, R0.reuse, UR12, 0x3 ;  /* 0x0000000c00107c11 */ /* 0x040fe4000f8618ff */
[C-C-:B------:R-:W-:Y:S02]  /*5f30*/  LEA.HI.X R19, R0.reuse, UR15, R3.reuse, 0x4, P2 ;  /* 0x0000000f00137c11 */ /* 0x140fe400090f2403 */
[----:B------:R-:W-:Y:S01]  /*5f40*/  LEA.HI.X R17, R0, UR13, R3, 0x3, P3 ;  /* 0x0000000d00117c11 */ /* 0x000fe200098f1c03 */
[----:B------:R-:W-:Y:S01]  /*5f50*/  VIADD R0, R2, 0x10 ;  /* 0x0000001002007836 */ /* 0x000fe20000000000 */
[----:B------:R-:W-:-:S07]  /*5f60*/  LEA.HI.X R35, R20, R35, R21, 0x8, P1 ;  /* 0x0000002314237211 */ /* 0x000fce00008f4415 */
.L_x_500:
        /* <DEDUP_REMOVED lines=18> */
.L_x_499:
[----:B------:R-:W-:Y:S05]  /*6090*/  BSYNC.RECONVERGENT B0 ;  /* 0x0000000000007941 */ /* 0x000fea0003800200 */
.L_x_498:
[----:B------:R-:W-:Y:S05]  /*60a0*/  @!P0 EXIT ;  /* 0x000000000000894d */ /* 0x000fea0003800000 */
.L_x_501:
[C---:B------:R-:W-:Y:S02]  /*60b0*/  LEA R0, R39.reuse, UR4, 0x5 ;  /* 0x0000000427007c11 */ /* 0x040fe4000f8e28ff */
[----:B-1----:R-:W-:Y:S01]  /*60c0*/  IADD3 R29, P0, PT, R4, R39, RZ ;  /* 0x00000027041d7210 */ /* 0x002fe20007f1e0ff */
[----:B------:R-:W-:Y:S02]  /*60d0*/  VIADD R39, R39, 0x400 ;  /* 0x0000040027277836 */ /* 0x000fe40000000000 */
[----:B0-----:R-:W0:Y:S01]  /*60e0*/  LDS.64 R2, [R0] ;  /* 0x0000000000027984 */ /* 0x001e220000000a00 */
[----:B------:R-:W-:Y:S01]  /*60f0*/  LEA R34, P1, R29, UR16, 0x3 ;  /* 0x000000101d227c11 */ /* 0x000fe2000f8218ff */
[----:B------:R-:W-:Y:S01]  /*6100*/  IMAD.X R26, R5, 0x1, R35, P0 ;  /* 0x00000001051a7824 */ /* 0x000fe200000e0623 */
[----:B------:R-:W-:Y:S01]  /*6110*/  LEA R36, P2, R29, UR18, 0x4 ;  /* 0x000000121d247c11 */ /* 0x000fe2000f8420ff */
[----:B------:R-:W1:Y:S01]  /*6120*/  LDS.128 R8, [R0+0x10] ;  /* 0x0000100000087984 */ /* 0x000e620000000c00 */
[----:B------:R-:W-:Y:S01]  /*6130*/  IMAD.X R28, RZ, RZ, R5, P0 ;  /* 0x000000ffff1c7224 */ /* 0x000fe200000e0605 */
[----:B------:R-:W-:-:S02]  /*6140*/  ISETP.GT.U32.AND P0, PT, R6, R39, PT ;  /* 0x000000270600720c */ /* 0x000fc40003f04070 */
[----:B------:R-:W2:Y:S01]  /*6150*/  LDS.64 R24, [R0+0x2000] ;  /* 0x0020000000187984 */ /* 0x000ea20000000a00 */
[C-C-:B------:R-:W-:Y:S02]  /*6160*/  LEA.HI.X R35, R29.reuse, UR17, R26.reuse, 0x3, P1 ;  /* 0x000000111d237c11 */ /* 0x140fe400088f1c1a */
[C---:B------:R-:W-:Y:S01]  /*6170*/  LEA.HI.X R37, R29.reuse, UR19, R26, 0x4, P2 ;  /* 0x000000131d257c11 */ /* 0x040fe200090f241a */
[----:B------:R-:W3:Y:S01]  /*6180*/  LDS.128 R12, [R0+0x2010] ;  /* 0x00201000000c7984 */ /* 0x000ee20000000c00 */
[C---:B------:R-:W-:Y:S01]  /*6190*/  LEA.HI.X R27, R29.reuse, UR17, R28, 0x3, P1 ;  /* 0x000000111d1b7c11 */ /* 0x040fe200088f1c1c */
[----:B------:R-:W-:Y:S01]  /*61a0*/  IMAD.MOV.U32 R26, RZ, RZ, R34 ;  /* 0x000000ffff1a7224 */ /* 0x000fe200078e0022 */
[----:B------:R-:W-:Y:S01]  /*61b0*/  LEA.HI.X R29, R29, UR19, R28, 0x4, P2 ;  /* 0x000000131d1d7c11 */ /* 0x000fe200090f241c */
[----:B------:R-:W4:Y:S01]  /*61c0*/  LDS.64 R30, [R0+0x4000] ;  /* 0x00400000001e7984 */ /* 0x000f220000000a00 */
[----:B------:R-:W-:Y:S01]  /*61d0*/  IMAD.MOV.U32 R28, RZ, RZ, R36 ;  /* 0x000000ffff1c7224 */ /* 0x000fe200078e0024 */
[----:B------:R-:W-:-:S02]  /*61e0*/  ISETP.GT.U32.AND.EX P0, PT, R7, RZ, PT, P0 ;  /* 0x000000ff0700720c */ /* 0x000fc40003f04100 */
[----:B------:R-:W5:Y:S04]  /*61f0*/  LDS.128 R16, [R0+0x4010] ;  /* 0x0040100000107984 */ /* 0x000f680000000c00 */
[----:B------:R-:W5:Y:S04]  /*6200*/  LDS.64 R32, [R0+0x6000] ;  /* 0x0060000000207984 */ /* 0x000f680000000a00 */
[----:B------:R-:W5:Y:S04]  /*6210*/  LDS.128 R20, [R0+0x6010] ;  /* 0x0060100000147984 */ /* 0x000f680000000c00 */
[----:B0-----:R0:W-:Y:S04]  /*6220*/  STG.E.64 desc[UR8][R34.64], R2 ;  /* 0x0000000222007986 */ /* 0x0011e8000c101b08 */
        /* <DEDUP_REMOVED lines=10> */
.L_x_497:
[----:B------:R-:W-:Y:S01]  /*62d0*/  ISETP.NE.U32.AND P1, PT, R50, R48, PT ;  /* 0x000000303200720c */ /* 0x000fe20003f25070 */
[----:B------:R-:W-:Y:S01]  /*62e0*/  BSSY.RECONVERGENT B0, `(.L_x_502) ;  /* 0x000000e000007945 */ /* 0x000fe20003800200 */
[----:B------:R-:W-:Y:S02]  /*62f0*/  ISETP.NE.U32.AND P0, PT, R46, R44, PT ;  /* 0x0000002c2e00720c */ /* 0x000fe40003f05070 */
[----:B------:R-:W-:Y:S02]  /*6300*/  ISETP.NE.AND.EX P1, PT, R51, R49, PT, P1 ;  /* 0x000000313300720c */ /* 0x000fe40003f25310 */
        /* <DEDUP_REMOVED lines=11> */
.L_x_503:
[----:B------:R-:W-:Y:S05]  /*63c0*/  BSYNC.RECONVERGENT B0 ;  /* 0x0000000000007941 */ /* 0x000fea0003800200 */
.L_x_502:
        /* <DEDUP_REMOVED lines=9> */
.L_x_505:
[----:B------:R-:W-:Y:S05]  /*6460*/  BSYNC.RECONVERGENT B0 ;  /* 0x0000000000007941 */ /* 0x000fea0003800200 */
.L_x_504:
        /* <DEDUP_REMOVED lines=9> */
.L_x_396:
[----:B------:R-:W-:-:S04]  /*6500*/  ISETP.GE.U32.AND P0, PT, R28, 0x1, PT ;  /* 0x000000011c00780c */ /* 0x000fc80003f06070 */
[----:B------:R-:W-:-:S13]  /*6510*/  ISETP.GE.AND.EX P0, PT, R7, RZ, PT, P0 ;  /* 0x000000ff0700720c */ /* 0x000fda0003f06300 */
[----:B------:R-:W-:Y:S05]  /*6520*/  @!P0 EXIT ;  /* 0x000000000000894d */ /* 0x000fea0003800000 */
[----:B------:R-:W-:-:S13]  /*6530*/  ISETP.NE.AND P0, PT, R0, RZ, PT ;  /* 0x000000ff0000720c */ /* 0x000fda0003f05270 */
[----:B------:R-:W-:Y:S05]  /*6540*/  @P0 BRA `(.L_x_506) ;  /* 0x0000002000d40947 */ /* 0x000fea0003800000 */
[----:B------:R-:W0:Y:S08]  /*6550*/  LDC.64 R4, c[0x0][0x380] ;  /* 0x0000e000ff047b82 */ /* 0x000e300000000a00 */
[----:B------:R-:W1:Y:S01]  /*6560*/  LDC.64 R20, c[0x0][0x388] ;  /* 0x0000e200ff147b82 */ /* 0x000e620000000a00 */
[----:B0-----:R-:W-:-:S05]  /*6570*/  IMAD.WIDE.U32 R4, RZ, 0x1800, R4 ;  /* 0x00001800ff047825 */ /* 0x001fca00078e0004 */
[----:B------:R0:W2:Y:S01]  /*6580*/  LDG.E.64.CONSTANT R12, desc[UR8][R4.64] ;  /* 0x00000008040c7981 */ /* 0x0000a2000c1e9b00 */
[----:B-1----:R-:W-:-:S05]  /*6590*/  IMAD.WIDE.U32 R20, RZ, 0x3000, R20 ;  /* 0x00003000ff147825 */ /* 0x002fca00078e0014 */
[----:B------:R-:W3:Y:S01]  /*65a0*/  LDG.E.128.CONSTANT R16, desc[UR8][R20.64] ;  /* 0x0000000814107981 */ /* 0x000ee2000c1e9d00 */
[----:B------:R-:W1:Y:S02]  /*65b0*/  S2R R0, SR_TID.X ;  /* 0x0000000000007919 */ /* 0x000e640000002100 */
[C---:B-1----:R-:W-:Y:S02]  /*65c0*/  LOP3.LUT R6, R0.reuse, 0x1f, RZ, 0xc0, !PT ;  /* 0x0000001f00067812 */ /* 0x042fe400078ec0ff */
[----:B------:R-:W-:-:S05]  /*65d0*/  LOP3.LUT R9, R0, 0x3e0, RZ, 0xc0, !PT ;  /* 0x000003e000097812 */ /* 0x000fca00078ec0ff */
[----:B------:R-:W-:-:S04]  /*65e0*/  IMAD R23, R9, 0x3, R6 ;  /* 0x0000000309177824 */ /* 0x000fc800078e0206 */
[C---:B------:R-:W-:Y:S01]  /*65f0*/  VIADD R6, R23.reuse, 0x20 ;  /* 0x0000002017067836 */ /* 0x040fe20000000000 */
[C---:B------:R-:W-:Y:S01]  /*6600*/  ISETP.GE.AND P0, PT, R23.reuse, UR4, PT ;  /* 0x0000000417007c0c */ /* 0x040fe2000bf06270 */
[C---:B------:R-:W-:Y:S01]  /*6610*/  VIADD R9, R23.reuse, 0x40 ;  /* 0x0000004017097836 */ /* 0x040fe20000000000 */
[----:B------:R-:W-:Y:S02]  /*6620*/  LEA R8, P3, R23, R4, 0x3 ;  /* 0x0000000417087211 */ /* 0x000fe400078618ff */
[----:B------:R-:W-:Y:S02]  /*6630*/  ISETP.GE.AND P1, PT, R6, UR4, PT ;  /* 0x0000000406007c0c */ /* 0x000fe4000bf26270 */
[----:B------:R-:W-:Y:S01]  /*6640*/  ISETP.GE.AND P2, PT, R9, UR4, PT ;  /* 0x0000000409007c0c */ /* 0x000fe2000bf46270 */
[----:B------:R-:W-:Y:S01]  /*6650*/  IMAD.X R9, RZ, RZ, R5, P3 ;  /* 0x000000ffff097224 */ /* 0x000fe200018e0605 */
[----:B0-----:R-:W-:-:S05]  /*6660*/  LEA R4, P3, R23, R20, 0x4 ;  /* 0x0000001417047211 */ /* 0x001fca00078620ff */
[----:B------:R-:W-:Y:S02]  /*6670*/  IMAD.X R5, RZ, RZ, R21, P3 ;  /* 0x000000ffff057224 */ /* 0x000fe400018e0615 */
[----:B--2---:R-:W-:Y:S02]  /*6680*/  IMAD.MOV.U32 R10, RZ, RZ, R12 ;  /* 0x000000ffff0a7224 */ /* 0x004fe400078e000c */
[----:B------:R-:W-:Y:S02]  /*6690*/  IMAD.MOV.U32 R11, RZ, RZ, R13 ;  /* 0x000000ffff0b7224 */ /* 0x000fe400078e000d */
[----:B------:R-:W-:Y:S01]  /*66a0*/  IMAD.MOV.U32 R14, RZ, RZ, R10 ;  /* 0x000000ffff0e7224 */ /* 0x000fe200078e000a */
[----:B------:R-:W2:Y:S01]  /*66b0*/  @!P0 LDG.E.64.CONSTANT R12, desc[UR8][R8.64] ;  /* 0x00000008080c8981 */ /* 0x000ea2000c1e9b00 */
[----:B------:R-:W-:-:S03]  /*66c0*/  IMAD.MOV.U32 R15, RZ, RZ, R11 ;  /* 0x000000ffff0f7224 */ /* 0x000fc600078e000b */
[----:B------:R-:W4:Y:S04]  /*66d0*/  @!P2 LDG.E.64.CONSTANT R10, desc[UR8][R8.64+0x200] ;  /* 0x00020008080aa981 */ /* 0x000f28000c1e9b00 */
[----:B------:R0:W5:Y:S01]  /*66e0*/  @!P1 LDG.E.64.CONSTANT R14, desc[UR8][R8.64+0x100] ;  /* 0x00010008080e9981 */ /* 0x000162000c1e9b00 */
[----:B---3--:R-:W-:Y:S02]  /*66f0*/  IMAD.MOV.U32 R24, RZ, RZ, R16 ;  /* 0x000000ffff187224 */ /* 0x008fe400078e0010 */
[----:B------:R-:W-:Y:S02]  /*6700*/  IMAD.MOV.U32 R25, RZ, RZ, R17 ;  /* 0x000000ffff197224 */ /* 0x000fe400078e0011 */
[----:B------:R-:W-:Y:S02]  /*6710*/  IMAD.MOV.U32 R26, RZ, RZ, R18 ;  /* 0x000000ffff1a7224 */ /* 0x000fe400078e0012 */
[----:B------:R-:W-:-:S02]  /*6720*/  IMAD.MOV.U32 R27, RZ, RZ, R19 ;  /* 0x000000ffff1b7224 */ /* 0x000fc400078e0013 */
[----:B------:R-:W-:Y:S01]  /*6730*/  IMAD.MOV.U32 R32, RZ, RZ, R24 ;  /* 0x000000ffff207224 */ /* 0x000fe200078e0018 */
[----:B------:R-:W3:Y:S01]  /*6740*/  @!P0 LDG.E.128.CONSTANT R16, desc[UR8][R4.64] ;  /* 0x0000000804108981 */ /* 0x000ee2000c1e9d00 */
[----:B------:R-:W-:Y:S02]  /*6750*/  IMAD.MOV.U32 R33, RZ, RZ, R25 ;  /* 0x000000ffff217224 */ /* 0x000fe400078e0019 */
[----:B------:R-:W-:Y:S02]  /*6760*/  IMAD.MOV.U32 R34, RZ, RZ, R26 ;  /* 0x000000ffff227224 */ /* 0x000fe400078e001a */
[----:B------:R-:W-:Y:S02]  /*6770*/  IMAD.MOV.U32 R35, RZ, RZ, R27 ;  /* 0x000000ffff237224 */ /* 0x000fe400078e001b */
[----:B------:R-:W3:Y:S04]  /*6780*/  @!P2 LDG.E.128.CONSTANT R24, desc[UR8][R4.64+0x400] ;  /* 0x000400080418a981 */ /* 0x000ee8000c1e9d00 */
[----:B------:R1:W3:Y:S01]  /*6790*/  @!P1 LDG.E.128.CONSTANT R32, desc[UR8][R4.64+0x200] ;  /* 0x0002000804209981 */ /* 0x0002e2000c1e9d00 */
[----:B------:R-:W0:Y:S01]  /*67a0*/  S2R R6, SR_LANEID ;  /* 0x0000000000067919 */ /* 0x000e220000000000 */
[----:B------:R-:W1:Y:S01]  /*67b0*/  S2UR UR5, SR_CgaCtaId ;  /* 0x00000000000579c3 */ /* 0x000e620000008800 */
[----:B------:R-:W-:Y:S01]  /*67c0*/  SHF.R.U32.HI R49, RZ, 0x5, R0 ;  /* 0x00000005ff317819 */ /* 0x000fe20000011600 */
[----:B------:R-:W-:-:S02]  /*67d0*/  UMOV UR4, 0x400 ;  /* 0x0000040000047882 */ /* 0x000fc40000000000 */
[----:B-1----:R-:W-:Y:S02]  /*67e0*/  ULEA UR4, UR5, UR4, 0x18 ;  /* 0x0000000405047291 */ /* 0x002fe4000f8ec0ff */
[----:B0-----:R-:W-:-:S05]  /*67f0*/  IMAD R9, R49, 0x60, R6 ;  /* 0x0000006031097824 */ /* 0x001fca00078e0206 */
[----:B------:R-:W-:-:S05]  /*6800*/  LEA R21, R9, UR4, 0x3 ;  /* 0x0000000409157c11 */ /* 0x000fca000f8e18ff */
[C---:B------:R-:W-:Y:S02]  /*6810*/  IMAD R38, R6.reuse, 0x10, R21 ;  /* 0x0000001006267824 */ /* 0x040fe400078e0215 */
[----:B------:R-:W-:Y:S02]  /*6820*/  IMAD R23, R6, 0x2, R9 ;  /* 0x0000000206177824 */ /* 0x000fe400078e0209 */
[----:B------:R-:W-:Y:S02]  /*6830*/  IMAD R41, R9, 0x8, R21 ;  /* 0x0000000809297824 */ /* 0x000fe400078e0215 */
[----:B------:R-:W-:Y:S01]  /*6840*/  IMAD R40, R23, 0x8, R38 ;  /* 0x0000000817287824 */ /* 0x000fe200078e0226 */
[C---:B------:R-:W-:Y:S02]  /*6850*/  LEA R43, R0.reuse, UR4, 0x3 ;  /* 0x00000004002b7c11 */ /* 0x040fe4000f8e18ff */
[C---:B------:R-:W-:Y:S01]  /*6860*/  ISETP.NE.AND P3, PT, R0.reuse, RZ, PT ;  /* 0x000000ff0000720c */ /* 0x040fe20003f65270 */
[----:B------:R-:W-:-:S04]  /*6870*/  IMAD R29, R0, 0x3, RZ ;  /* 0x00000003001d7824 */ /* 0x000fc800078e02ff */
[----:B------:R-:W-:-:S05]  /*6880*/  VIADD R39, R29, 0x1 ;  /* 0x000000011d277836 */ /* 0x000fca0000000000 */
[C---:B------:R-:W-:Y:S02]  /*6890*/  ISETP.EQ.U32.AND P1, PT, R28.reuse, R39, PT ;  /* 0x000000271c00720c */ /* 0x040fe40003f22070 */
[----:B------:R-:W-:-:S04]  /*68a0*/  ISETP.NE.U32.AND P4, PT, R28, R29, PT ;  /* 0x0000001d1c00720c */ /* 0x000fc80003f85070 */
[----:B------:R-:W-:Y:S01]  /*68b0*/  ISETP.NE.AND.EX P4, PT, R7, RZ, PT, P4 ;  /* 0x000000ff0700720c */ /* 0x000fe20003f85340 */
[----:B--2---:R-:W-:Y:S04]  /*68c0*/  STS.64 [R21], R12 ;  /* 0x0000000c15007388 */ /* 0x004fe80000000a00 */
[----:B----4-:R-:W-:Y:S04]  /*68d0*/  STS.64 [R21+0x200], R10 ;  /* 0x0002000a15007388 */ /* 0x010fe80000000a00 */
[----:B-----5:R-:W-:Y:S01]  /*68e0*/  STS.64 [R21+0x100], R14 ;  /* 0x0001000e15007388 */ /* 0x020fe20000000a00 */
[----:B------:R-:W-:-:S03]  /*68f0*/  NOP ;  /* 0x0000000000007918 */ /* 0x000fc60000000000 */
[----:B------:R-:W-:Y:S04]  /*6900*/  LDS.64 R36, [R38] ;  /* 0x0000000026247984 */ /* 0x000fe80000000a00 */
[----:B------:R-:W-:Y:S04]  /*6910*/  LDS.64 R30, [R38+0x8] ;  /* 0x00000800261e7984 */ /* 0x000fe80000000a00 */
[----:B------:R-:W0:Y:S01]  /*6920*/  LDS.64 R4, [R38+0x10] ;  /* 0x0000100026047984 */ /* 0x000e220000000a00 */
[----:B------:R-:W-:Y:S06]  /*6930*/  BAR.SYNC.DEFER_BLOCKING 0x0 ;  /* 0x0000000000007b1d */ /* 0x000fec0000010000 */
[----:B---3--:R-:W-:Y:S04]  /*6940*/  STS.128 [R41+0x200], R32 ;  /* 0x0002002029007388 */ /* 0x008fe80000000c00 */
[----:B------:R-:W-:Y:S04]  /*6950*/  STS.128 [R41], R16 ;  /* 0x0000001029007388 */ /* 0x000fe80000000c00 */
[----:B------:R-:W-:Y:S01]  /*6960*/  STS.128 [R41+0x400], R24 ;  /* 0x0004001829007388 */ /* 0x000fe20000000c00 */
[----:B------:R-:W-:-:S03]  /*6970*/  NOP ;  /* 0x0000000000007918 */ /* 0x000fc60000000000 */
[----:B------:R-:W-:Y:S04]  /*6980*/  LDS.128 R8, [R40] ;  /* 0x0000000028087984 */ /* 0x000fe80000000c00 */
[----:B------:R-:W1:Y:S04]  /*6990*/  LDS.128 R12, [R40+0x10] ;  /* 0x00001000280c7984 */ /* 0x000e680000000c00 */
[----:B------:R-:W2:Y:S01]  /*69a0*/  LDS.128 R20, [R40+0x20] ;  /* 0x0000200028147984 */ /* 0x000ea20000000c00 */
[----:B------:R-:W-:Y:S06]  /*69b0*/  BAR.SYNC.DEFER_BLOCKING 0x0 ;  /* 0x0000000000007b1d */ /* 0x000fec0000010000 */
[----:B0-----:R-:W-:Y:S02]  /*69c0*/  STS.64 [R43+0x9b0], R4 ;  /* 0x0009b0042b007388 */ /* 0x001fe40000000a00 */
[----:B------:R-:W-:Y:S01]  /*69d0*/  BAR.SYNC.DEFER_BLOCKING 0x0 ;  /* 0x0000000000007b1d */ /* 0x000fe20000010000 */
[----:B------:R-:W-:-:S05]  /*69e0*/  ISETP.NE.U32.AND P0, PT, R36, R30, PT ;  /* 0x0000001e2400720c */ /* 0x000fca0003f05070 */
[----:B-1----:R-:W-:Y:S01]  /*69f0*/  DADD R18, R14, R10 ;  /* 0x000000000e127229 */ /* 0x002fe2000000000a */
[----:B------:R-:W-:Y:S01]  /*6a00*/  ISETP.NE.AND.EX P0, PT, R37, R31, PT, P0 ;  /* 0x0000001f2500720c */ /* 0x000fe20003f05300 */
[----:B------:R-:W-:-:S03]  /*6a10*/  DADD R16, R12, R8 ;  /* 0x000000000c107229 */ /* 0x000fc60000000008 */
[----:B------:R-:W-:Y:S01]  /*6a20*/  ISETP.EQ.OR.EX P0, PT, R7, RZ, P0, P1 ;  /* 0x000000ff0700720c */ /* 0x000fe20000702710 */
[----:B------:R-:W0:Y:S04]  /*6a30*/  @P3 LDS.64 R2, [R43+0x9a8] ;  /* 0x0009a8002b023984 */ /* 0x000e280000000a00 */
[----:B------:R-:W-:Y:S02]  /*6a40*/  FSEL R18, R14, R18, P0 ;  /* 0x000000120e127208 */ /* 0x000fe40000000000 */
[----:B------:R-:W-:Y:S01]  /*6a50*/  FSEL R19, R15, R19, P0 ;  /* 0x000000130f137208 */ /* 0x000fe20000000000 */
[----:B------:R-:W-:Y:S01]  /*6a60*/  VIADD R25, R29, 0x2 ;  /* 0x000000021d197836 */ /* 0x000fe20000000000 */
[----:B------:R-:W-:Y:S02]  /*6a70*/  ISETP.NE.U32.AND P1, PT, R30, R4, PT ;  /* 0x000000041e00720c */ /* 0x000fe40003f25070 */
[----:B------:R-:W-:-:S02]  /*6a80*/  FSEL R16, R12, R16, P0 ;  /* 0x000000100c107208 */ /* 0x000fc40000000000 */
[----:B------:R-:W-:Y:S01]  /*6a90*/  FSEL R17, R13, R17, P0 ;  /* 0x000000110d117208 */ /* 0x000fe20000000000 */
[----:B--2---:R-:W-:Y:S01]  /*6aa0*/  DADD R18, R22, R18 ;  /* 0x0000000016127229 */ /* 0x004fe20000000012 */
[----:B------:R-:W-:Y:S02]  /*6ab0*/  ISETP.EQ.U32.AND P2, PT, R28, R25, PT ;  /* 0x000000191c00720c */ /* 0x000fe40003f42070 */
[----:B------:R-:W-:Y:S02]  /*6ac0*/  ISETP.NE.AND.EX P1, PT, R31, R5, PT, P1 ;  /* 0x000000051f00720c */ /* 0x000fe40003f25310 */
[----:B------:R-:W-:Y:S02]  /*6ad0*/  DADD R16, R20, R16 ;  /* 0x0000000014107229 */ /* 0x000fe40000000010 */
[----:B------:R-:W-:-:S04]  /*6ae0*/  ISETP.EQ.OR.EX P1, PT, R7, RZ, P1, P2 ;  /* 0x000000ff0700720c */ /* 0x000fc80000f22720 */
[----:B------:R-:W-:Y:S02]  /*6af0*/  FSEL R46, R22, R18, P1 ;  /* 0x00000012162e7208 */ /* 0x000fe40000800000 */
[----:B------:R-:W-:Y:S02]  /*6b00*/  FSEL R63, R23, R19, P1 ;  /* 0x00000013173f7208 */ /* 0x000fe40000800000 */
[----:B------:R-:W-:Y:S01]  /*6b10*/  FSEL R44, R20, R16, P1 ;  /* 0x00000010142c7208 */ /* 0x000fe20000800000 */
[----:B------:R-:W-:Y:S01]  /*6b20*/  SHFL.UP PT, R18, R46, 0x1, RZ ;  /* 0x042000002e127989 */ /* 0x000fe200000e00ff */
[----:B------:R-:W-:-:S03]  /*6b30*/  FSEL R45, R21, R17, P1 ;  /* 0x00000011152d7208 */ /* 0x000fc60000800000 */
[----:B------:R-:W1:Y:S04]  /*6b40*/  SHFL.UP PT, R19, R63, 0x1, RZ ;  /* 0x042000003f137989 */ /* 0x000e6800000e00ff */
[----:B------:R-:W-:Y:S04]  /*6b50*/  SHFL.UP PT, R16, R44, 0x1, RZ ;  /* 0x042000002c107989 */ /* 0x000fe800000e00ff */
[----:B------:R-:W2:Y:S01]  /*6b60*/  SHFL.UP PT, R17, R45, 0x1, RZ ;  /* 0x042000002d117989 */ /* 0x000ea200000e00ff */
[----:B0-----:R-:W-:Y:S01]  /*6b70*/  @P3 ISETP.NE.U32.AND P2, PT, R2, R36, PT ;  /* 0x000000240200320c */ /* 0x001fe20003f45070 */
[----:B------:R-:W-:-:S03]  /*6b80*/  IMAD.MOV.U32 R20, RZ, RZ, 0x1 ;  /* 0x00000001ff147424 */ /* 0x000fc600078e00ff */
[----:B------:R-:W-:Y:S01]  /*6b90*/  @P3 ISETP.NE.AND.EX P2, PT, R3, R37, PT, P2 ;  /* 0x000000250300320c */ /* 0x000fe20003f45320 */
[----:B------:R-:W-:Y:S01]  /*6ba0*/  IMAD.MOV.U32 R43, RZ, RZ, RZ ;  /* 0x000000ffff2b7224 */ /* 0x000fe200078e00ff */
[----:B------:R-:W-:Y:S02]  /*6bb0*/  SEL R29, RZ, 0x1, P4 ;  /* 0x00000001ff1d7807 */ /* 0x000fe40002000000 */
[----:B------:R-:W-:Y:S01]  /*6bc0*/  @P3 SEL R20, RZ, 0x1, !P2 ;  /* 0x00000001ff143807 */ /* 0x000fe20005000000 */
[----:B------:R-:W-:Y:S01]  /*6bd0*/  IMAD.MOV.U32 R47, RZ, RZ, R63 ;  /* 0x000000ffff2f7224 */ /* 0x000fe200078e003f */
[----:B------:R-:W-:Y:S02]  /*6be0*/  SEL R43, R43, RZ, P4 ;  /* 0x000000ff2b2b7207 */ /* 0x000fe40002000000 */
[----:B------:R-:W-:Y:S02]  /*6bf0*/  @P3 SEL R29, R29, R20, !P4 ;  /* 0x000000141d1d3207 */ /* 0x000fe40006000000 */
[----:B------:R-:W-:-:S02]  /*6c00*/  SEL R42, RZ, 0x1, !P0 ;  /* 0x00000001ff2a7807 */ /* 0x000fc40004000000 */
[----:B------:R-:W-:Y:S02]  /*6c10*/  SEL R39, RZ, 0x1, !P1 ;  /* 0x00000001ff277807 */ /* 0x000fe40004800000 */
[----:B------:R-:W-:Y:S02]  /*6c20*/  ISETP.GE.AND P4, PT, R6, 0x1, PT ;  /* 0x000000010600780c */ /* 0x000fe40003f86270 */
[----:B------:R-:W-:Y:S02]  /*6c30*/  IADD3 R39, P5, P6, R39, R29, R42 ;  /* 0x0000001d27277210 */ /* 0x000fe40007ebe02a */
[----:B------:R-:W-:Y:S01]  /*6c40*/  SEL R43, R43, RZ, P3 ;  /* 0x000000ff2b2b7207 */ /* 0x000fe20001800000 */
[----:B-1----:R-:W-:Y:S01]  /*6c50*/  DADD R18, R18, R46 ;  /* 0x0000000012127229 */ /* 0x002fe2000000002e */
[----:B------:R-:W-:Y:S01]  /*6c60*/  ISETP.NE.U32.AND P2, PT, R39, RZ, PT ;  /* 0x000000ff2700720c */ /* 0x000fe20003f45070 */
[----:B------:R-:W0:Y:S01]  /*6c70*/  SHFL.UP PT, R20, R39, 0x1, RZ ;  /* 0x0420000027147989 */ /* 0x000e2200000e00ff */
[----:B------:R-:W-:Y:S01]  /*6c80*/  IADD3.X R22, PT, PT, RZ, R43, RZ, P5, P6 ;  /* 0x0000002bff167210 */ /* 0x000fe20002fec4ff */
[----:B--2---:R-:W-:-:S03]  /*6c90*/  DADD R16, R16, R44 ;  /* 0x0000000010107229 */ /* 0x004fc6000000002c */
        /* <DEDUP_REMOVED lines=8> */
[----:B------:R-:W-:Y:S04]  /*6d20*/  SHFL.UP PT, R16, R44, 0x2, RZ ;  /* 0x044000002c107989 */ /* 0x000fe800000e00ff */
[----:B------:R-:W3:Y:S01]  /*6d30*/  SHFL.UP PT, R17, R45, 0x2, RZ ;  /* 0x044000002d117989 */ /* 0x000ee200000e00ff */
[----:B0-----:R-:W-:Y:S02]  /*6d40*/  SEL R20, R20, RZ, P4 ;  /* 0x000000ff14147207 */ /* 0x001fe40002000000 */
[----:B-1----:R-:W-:-:S02]  /*6d50*/  SEL R21, R21, RZ, P4 ;  /* 0x000000ff15157207 */ /* 0x002fc40002000000 */
[----:B------:R-:W-:Y:S01]  /*6d60*/  IADD3 R39, P2, PT, R20, R39, RZ ;  /* 0x0000002714277210 */ /* 0x000fe20007f5e0ff */
[----:B------:R-:W-:Y:S01]  /*6d70*/  IMAD.MOV.U32 R47, RZ, RZ, R63 ;  /* 0x000000ffff2f7224 */ /* 0x000fe200078e003f */
[----:B------:R-:W-:-:S03]  /*6d80*/  ISETP.GE.AND P4, PT, R6, 0x2, PT ;  /* 0x000000020600780c */ /* 0x000fc60003f86270 */
[----:B------:R-:W-:Y:S01]  /*6d90*/  IMAD.X R22, R21, 0x1, R22, P2 ;  /* 0x0000000115167824 */ /* 0x000fe200010e0616 */
[----:B------:R-:W0:Y:S01]  /*6da0*/  SHFL.UP PT, R20, R39, 0x2, RZ ;  /* 0x0440000027147989 */ /* 0x000e2200000e00ff */
[----:B------:R-:W-:Y:S01]  /*6db0*/  ISETP.NE.U32.AND P2, PT, R39, RZ, PT ;  /* 0x000000ff2700720c */ /* 0x000fe20003f45070 */
[----:B--2---:R-:W-:Y:S02]  /*6dc0*/  DADD R18, R18, R46 ;  /* 0x0000000012127229 */ /* 0x004fe4000000002e */
[----:B------:R-:W1:Y:S01]  /*6dd0*/  SHFL.UP PT, R21, R22, 0x2, RZ ;  /* 0x0440000016157989 */ /* 0x000e6200000e00ff */
[----:B------:R-:W-:Y:S01]  /*6de0*/  ISETP.NE.AND.EX P2, PT, R22, RZ, PT, P2 ;  /* 0x000000ff1600720c */ /* 0x000fe20003f45320 */
[----:B---3--:R-:W-:-:S06]  /*6df0*/  DADD R16, R16, R44 ;  /* 0x0000000010107229 */ /* 0x008fcc000000002c */
[----:B------:R-:W-:Y:S02]  /*6e00*/  @P4 FSEL R46, R18, R46, !P2 ;  /* 0x0000002e122e4208 */ /* 0x000fe40005000000 */
[----:B------:R-:W-:-:S03]  /*6e10*/  @P4 FSEL R63, R19, R63, !P2 ;  /* 0x0000003f133f4208 */ /* 0x000fc60005000000 */
[----:B------:R-:W-:Y:S01]  /*6e20*/  SHFL.UP PT, R18, R46, 0x4, RZ ;  /* 0x048000002e127989 */ /* 0x000fe200000e00ff */
[----:B------:R-:W-:-:S03]  /*6e30*/  @P4 FSEL R44, R16, R44, !P2 ;  /* 0x0000002c102c4208 */ /* 0x000fc60005000000 */
[----:B------:R-:W2:Y:S01]  /*6e40*/  SHFL.UP PT, R19, R63, 0x4, RZ ;  /* 0x048000003f137989 */ /* 0x000ea200000e00ff */
[----:B------:R-:W-:Y:S02]  /*6e50*/  @P4 FSEL R45, R17, R45, !P2 ;  /* 0x0000002d112d4208 */ /* 0x000fe40005000000 */
[----:B0-----:R-:W-:Y:S01]  /*6e60*/  SEL R20, R20, RZ, P4 ;  /* 0x000000ff14147207 */ /* 0x001fe20002000000 */
[----:B------:R-:W-:Y:S04]  /*6e70*/  SHFL.UP PT, R16, R44, 0x4, RZ ;  /* 0x048000002c107989 */ /* 0x000fe800000e00ff */
[----:B------:R-:W0:Y:S01]  /*6e80*/  SHFL.UP PT, R17, R45, 0x4, RZ ;  /* 0x048000002d117989 */ /* 0x000e2200000e00ff */
[----:B------:R-:W-:Y:S02]  /*6e90*/  IADD3 R39, P2, PT, R20, R39, RZ ;  /* 0x0000002714277210 */ /* 0x000fe40007f5e0ff */
[----:B-1----:R-:W-:Y:S01]  /*6ea0*/  SEL R21, R21, RZ, P4 ;  /* 0x000000ff15157207 */ /* 0x002fe20002000000 */
[----:B------:R-:W-:-:S02]  /*6eb0*/  IMAD.MOV.U32 R47, RZ, RZ, R63 ;  /* 0x000000ffff2f7224 */ /* 0x000fc400078e003f */
[----:B------:R-:W1:Y:S02]  /*6ec0*/  SHFL.UP PT, R20, R39, 0x4, RZ ;  /* 0x0480000027147989 */ /* 0x000e6400000e00ff */
[----:B------:R-:W-:Y:S01]  /*6ed0*/  IMAD.X R22, R21, 0x1, R22, P2 ;  /* 0x0000000115167824 */ /* 0x000fe200010e0616 */
[----:B------:R-:W-:-:S04]  /*6ee0*/  ISETP.GE.AND P4, PT, R6, 0x4, PT ;  /* 0x000000040600780c */ /* 0x000fc80003f86270 */
[----:B------:R-:W3:Y:S01]  /*6ef0*/  SHFL.UP PT, R21, R22, 0x4, RZ ;  /* 0x0480000016157989 */ /* 0x000ee200000e00ff */
[----:B------:R-:W-:Y:S01]  /*6f00*/  ISETP.NE.U32.AND P2, PT, R39, RZ, PT ;  /* 0x000000ff2700720c */ /* 0x000fe20003f45070 */
[----:B--2---:R-:W-:-:S03]  /*6f10*/  DADD R18, R18, R46 ;  /* 0x0000000012127229 */ /* 0x004fc6000000002e */
[----:B------:R-:W-:Y:S01]  /*6f20*/  ISETP.NE.AND.EX P2, PT, R22, RZ, PT, P2 ;  /* 0x000000ff1600720c */ /* 0x000fe20003f45320 */
[----:B0-----:R-:W-:-:S06]  /*6f30*/  DADD R16, R16, R44 ;  /* 0x0000000010107229 */ /* 0x001fcc000000002c */
[----:B------:R-:W-:Y:S02]  /*6f40*/  @P4 FSEL R46, R18, R46, !P2 ;  /* 0x0000002e122e4208 */ /* 0x000fe40005000000 */
[----:B------:R-:W-:Y:S02]  /*6f50*/  @P4 FSEL R63, R19, R63, !P2 ;  /* 0x0000003f133f4208 */ /* 0x000fe40005000000 */
[----:B-1----:R-:W-:Y:S01]  /*6f60*/  SEL R20, R20, RZ, P4 ;  /* 0x000000ff14147207 */ /* 0x002fe20002000000 */
[----:B------:R-:W-:Y:S01]  /*6f70*/  SHFL.UP PT, R18, R46, 0x8, RZ ;  /* 0x050000002e127989 */ /* 0x000fe200000e00ff */
[----:B------:R-:W-:-:S03]  /*6f80*/  @P4 FSEL R44, R16, R44, !P2 ;  /* 0x0000002c102c4208 */ /* 0x000fc60005000000 */
[----:B------:R-:W0:Y:S01]  /*6f90*/  SHFL.UP PT, R19, R63, 0x8, RZ ;  /* 0x050000003f137989 */ /* 0x000e2200000e00ff */
[----:B------:R-:W-:Y:S02]  /*6fa0*/  @P4 FSEL R45, R17, R45, !P2 ;  /* 0x0000002d112d4208 */ /* 0x000fe40005000000 */
[----:B------:R-:W-:Y:S01]  /*6fb0*/  IADD3 R39, P2, PT, R20, R39, RZ ;  /* 0x0000002714277210 */ /* 0x000fe20007f5e0ff */
[----:B------:R-:W-:Y:S01]  /*6fc0*/  SHFL.UP PT, R16, R44, 0x8, RZ ;  /* 0x050000002c107989 */ /* 0x000fe200000e00ff */
[----:B---3--:R-:W-:-:S03]  /*6fd0*/  SEL R21, R21, RZ, P4 ;  /* 0x000000ff15157207 */ /* 0x008fc60002000000 */
[----:B------:R-:W1:Y:S02]  /*6fe0*/  SHFL.UP PT, R17, R45, 0x8, RZ ;  /* 0x050000002d117989 */ /* 0x000e6400000e00ff */
[----:B------:R-:W-:Y:S02]  /*6ff0*/  IMAD.X R22, R21, 0x1, R22, P2 ;  /* 0x0000000115167824 */ /* 0x000fe400010e0616 */
[----:B------:R-:W2:Y:S01]  /*7000*/  SHFL.UP PT, R20, R39, 0x8, RZ ;  /* 0x0500000027147989 */ /* 0x000ea200000e00ff */
[----:B------:R-:W-:-:S03]  /*7010*/  IMAD.MOV.U32 R47, RZ, RZ, R63 ;  /* 0x000000ffff2f7224 */ /* 0x000fc600078e003f */
[----:B------:R-:W3:Y:S01]  /*7020*/  SHFL.UP PT, R21, R22, 0x8, RZ ;  /* 0x0500000016157989 */ /* 0x000ee200000e00ff */
[----:B------:R-:W-:Y:S02]  /*7030*/  ISETP.GE.AND P5, PT, R6, 0x8, PT ;  /* 0x000000080600780c */ /* 0x000fe40003fa6270 */
[----:B------:R-:W-:Y:S01]  /*7040*/  ISETP.NE.U32.AND P2, PT, R39, RZ, PT ;  /* 0x000000ff2700720c */ /* 0x000fe20003f45070 */
[----:B0-----:R-:W-:-:S03]  /*7050*/  DADD R18, R18, R46 ;  /* 0x0000000012127229 */ /* 0x001fc6000000002e */
[----:B------:R-:W-:Y:S01]  /*7060*/  ISETP.NE.AND.EX P2, PT, R22, RZ, PT, P2 ;  /* 0x000000ff1600720c */ /* 0x000fe20003f45320 */
[----:B-1----:R-:W-:-:S06]  /*7070*/  DADD R16, R16, R44 ;  /* 0x0000000010107229 */ /* 0x002fcc000000002c */
[----:B------:R-:W-:Y:S02]  /*7080*/  @P5 FSEL R46, R18, R46, !P2 ;  /* 0x0000002e122e5208 */ /* 0x000fe40005000000 */
[----:B------:R-:W-:Y:S02]  /*7090*/  @P5 FSEL R63, R19, R63, !P2 ;  /* 0x0000003f133f5208 */ /* 0x000fe40005000000 */
[----:B--2---:R-:W-:Y:S01]  /*70a0*/  SEL R20, R20, RZ, P5 ;  /* 0x000000ff14147207 */ /* 0x004fe20002800000 */
[----:B------:R-:W-:Y:S01]  /*70b0*/  SHFL.UP PT, R18, R46, 0x10, RZ ;  /* 0x060000002e127989 */ /* 0x000fe200000e00ff */
[----:B---3--:R-:W-:Y:S02]  /*70c0*/  SEL R21, R21, RZ, P5 ;  /* 0x000000ff15157207 */ /* 0x008fe40002800000 */
[----:B------:R-:W-:Y:S01]  /*70d0*/  IADD3 R39, P4, PT, R20, R39, RZ ;  /* 0x0000002714277210 */ /* 0x000fe20007f9e0ff */
[----:B------:R-:W0:Y:S01]  /*70e0*/  SHFL.UP PT, R19, R63, 0x10, RZ ;  /* 0x060000003f137989 */ /* 0x000e2200000e00ff */
[----:B------:R-:W-:-:S02]  /*70f0*/  @P5 FSEL R44, R16, R44, !P2 ;  /* 0x0000002c102c5208 */ /* 0x000fc40005000000 */
[----:B------:R-:W-:Y:S01]  /*7100*/  @P5 FSEL R45, R17, R45, !P2 ;  /* 0x0000002d112d5208 */ /* 0x000fe20005000000 */
[----:B------:R-:W-:Y:S01]  /*7110*/  IMAD.X R22, R21, 0x1, R22, P4 ;  /* 0x0000000115167824 */ /* 0x000fe200020e0616 */
[----:B------:R-:W1:Y:S04]  /*7120*/  SHFL.UP PT, R20, R39, 0x10, RZ ;  /* 0x0600000027147989 */ /* 0x000e6800000e00ff */
[----:B------:R-:W-:Y:S04]  /*7130*/  SHFL.UP PT, R16, R44, 0x10, RZ ;  /* 0x060000002c107989 */ /* 0x000fe800000e00ff */
[----:B------:R-:W2:Y:S04]  /*7140*/  SHFL.UP PT, R17, R45, 0x10, RZ ;  /* 0x060000002d117989 */ /* 0x000ea800000e00ff */
[----:B------:R-:W3:Y:S01]  /*7150*/  SHFL.UP PT, R21, R22, 0x10, RZ ;  /* 0x0600000016157989 */ /* 0x000ee200000e00ff */
[----:B------:R-:W-:Y:S01]  /*7160*/  IMAD.MOV.U32 R47, RZ, RZ, R63 ;  /* 0x000000ffff2f7224 */ /* 0x000fe200078e003f */
[----:B------:R-:W-:-:S02]  /*7170*/  ISETP.GE.AND P4, PT, R6, 0x10, PT ;  /* 0x000000100600780c */ /* 0x000fc40003f86270 */
[----:B------:R-:W-:-:S03]  /*7180*/  ISETP.NE.AND P5, PT, R6, 0x1f, PT ;  /* 0x0000001f0600780c */ /* 0x000fc60003fa5270 */
[----:B0-----:R-:W-:Y:S01]  /*7190*/  DADD R18, R18, R46 ;  /* 0x0000000012127229 */ /* 0x001fe2000000002e */
[----:B------:R-:W-:Y:S02]  /*71a0*/  ISETP.NE.U32.AND P2, PT, R39, RZ, PT ;  /* 0x000000ff2700720c */ /* 0x000fe40003f45070 */
[----:B-1----:R-:W-:Y:S02]  /*71b0*/  SEL R20, R20, RZ, P4 ;  /* 0x000000ff14147207 */ /* 0x002fe40002000000 */
[----:B------:R-:W-:Y:S01]  /*71c0*/  ISETP.NE.AND.EX P2, PT, R22, RZ, PT, P2 ;  /* 0x000000ff1600720c */ /* 0x000fe20003f45320 */
[----:B--2---:R-:W-:Y:S01]  /*71d0*/  DADD R16, R16, R44 ;  /* 0x0000000010107229 */ /* 0x004fe2000000002c */
[----:B------:R-:W-:-:S03]  /*71e0*/  IADD3 R38, P6, PT, R20, R39, RZ ;  /* 0x0000002714267210 */ /* 0x000fc60007fde0ff */
[----:B------:R-:W-:Y:S02]  /*71f0*/  FSEL R61, R18, R46, !P2 ;  /* 0x0000002e123d7208 */ /* 0x000fe40005000000 */
[----:B---3--:R-:W-:Y:S02]  /*7200*/  SEL R21, R21, RZ, P4 ;  /* 0x000000ff15157207 */ /* 0x008fe40002000000 */
[----:B------:R-:W-:Y:S01]  /*7210*/  FSEL R48, R19, R63, !P2 ;  /* 0x0000003f13307208 */ /* 0x000fe20005000000 */
[----:B------:R-:W-:Y:S01]  /*7220*/  @!P5 IMAD.MOV.U32 R18, RZ, RZ, R61 ;  /* 0x000000ffff12d224 */ /* 0x000fe200078e003d */
[----:B------:R-:W-:Y:S01]  /*7230*/  @!P5 LEA R55, R49, UR4, 0x5 ;  /* 0x000000043137dc11 */ /* 0x000fe2000f8e28ff */
[----:B------:R-:W-:Y:S01]  /*7240*/  IMAD.X R39, R21, 0x1, R22, P6 ;  /* 0x0000000115277824 */ /* 0x000fe200030e0616 */
[----:B------:R-:W-:Y:S01]  /*7250*/  FSEL R16, R16, R44, !P2 ;  /* 0x0000002c10107208 */ /* 0x000fe20005000000 */
[----:B------:R-:W-:Y:S01]  /*7260*/  @!P5 IMAD.MOV.U32 R19, RZ, RZ, R48 ;  /* 0x000000ffff13d224 */ /* 0x000fe200078e0030 */
[----:B------:R-:W-:Y:S01]  /*7270*/  FSEL R17, R17, R45, !P2 ;  /* 0x0000002d11117208 */ /* 0x000fe20005000000 */
[----:B------:R-:W-:Y:S04]  /*7280*/  @!P5 STS.64 [R55+0x8], RZ ;  /* 0x000008ff3700d388 */ /* 0x000fe80000000a00 */
[----:B------:R-:W-:Y:S04]  /*7290*/  @!P5 STS.64 [R55], R38 ;  /* 0x000000263700d388 */ /* 0x000fe80000000a00 */
[----:B------:R-:W-:Y:S01]  /*72a0*/  @!P5 STS.128 [R55+0x10], R16 ;  /* 0x000010103700d388 */ /* 0x000fe20000000c00 */
[----:B------:R-:W-:Y:S06]  /*72b0*/  BAR.SYNC.DEFER_BLOCKING 0x0 ;  /* 0x0000000000007b1d */ /* 0x000fec0000010000 */
[----:B------:R-:W-:Y:S04]  /*72c0*/  LDS.128 R24, [UR4+0x10] ;  /* 0x00001004ff187984 */ /* 0x000fe80008000c00 */
[----:B------:R-:W0:Y:S04]  /*72d0*/  LDS.128 R32, [UR4+0x30] ;  /* 0x00003004ff207984 */ /* 0x000e280008000c00 */
[----:B------:R-:W1:Y:S04]  /*72e0*/  LDS.64 R56, [UR4+0x20] ;  /* 0x00002004ff387984 */ /* 0x000e680008000a00 */
[----:B------:R-:W2:Y:S04]  /*72f0*/  LDS.64 R52, [UR4] ;  /* 0x00000004ff347984 */ /* 0x000ea80008000a00 */
[----:B------:R-:W3:Y:S04]  /*7300*/  LDS.128 R20, [UR4+0x50] ;  /* 0x00005004ff147984 */ /* 0x000ee80008000c00 */
[----:B------:R-:W4:Y:S01]  /*7310*/  LDS.64 R50, [UR4+0x40] ;  /* 0x00004004ff327984 */ /* 0x000f220008000a00 */
[----:B------:R-:W-:-:S02]  /*7320*/  FSEL R44, R44, R16, !P4 ;  /* 0x000000102c2c7208 */ /* 0x000fc40006000000 */
[----:B------:R-:W-:Y:S01]  /*7330*/  FSEL R47, R45, R17, !P4 ;  /* 0x000000112d2f7208 */ /* 0x000fe20006000000 */
[----:B------:R-:W-:Y:S04]  /*7340*/  LDS.64 R40, [UR4+0x60] ;  /* 0x00006004ff287984 */ /* 0x000fe80008000a00 */
[----:B------:R-:W5:Y:S01]  /*7350*/  LDS.128 R16, [UR4+0x70] ;  /* 0x00007004ff107984 */ /* 0x000f620008000c00 */
[----:B------:R-:W-:Y:S02]  /*7360*/  FSEL R45, R46, R61, !P4 ;  /* 0x0000003d2e2d7208 */ /* 0x000fe40006000000 */
[----:B------:R-:W-:Y:S02]  /*7370*/  FSEL R46, R63, R48, !P4 ;  /* 0x000000303f2e7208 */ /* 0x000fe40006000000 */
[----:B------:R-:W-:Y:S01]  /*7380*/  ISETP.NE.AND P4, PT, R49, 0x2, PT ;  /* 0x000000023100780c */ /* 0x000fe20003f85270 */
[----:B0-----:R-:W-:-:S02]  /*7390*/  DADD R58, R24, R32 ;  /* 0x00000000183a7229 */ /* 0x001fc40000000020 */
[----:B------:R-:W-:Y:S01]  /*73a0*/  DADD R54, R26, R34 ;  /* 0x000000001a367229 */ /* 0x000fe20000000022 */
[----:B-1----:R-:W-:Y:S02]  /*73b0*/  ISETP.NE.U32.AND P2, PT, R56, RZ, PT ;  /* 0x000000ff3800720c */ /* 0x002fe40003f45070 */
[----:B--2---:R-:W-:Y:S02]  /*73c0*/  IADD3 R61, P5, PT, R52, R56, RZ ;  /* 0x00000038343d7210 */ /* 0x004fe40007fbe0ff */
[----:B------:R-:W-:-:S03]  /*73d0*/  ISETP.NE.AND.EX P2, PT, R57, RZ, PT, P2 ;  /* 0x000000ff3900720c */ /* 0x000fc60003f45320 */
[----:B------:R-:W-:Y:S01]  /*73e0*/  IMAD.X R63, R53, 0x1, R57, P5 ;  /* 0x00000001353f7824 */ /* 0x000fe200028e0639 */
[----:B------:R-:W-:Y:S02]  /*73f0*/  FSEL R56, R58, R32, !P2 ;  /* 0x000000203a387208 */ /* 0x000fe40005000000 */
[----:B------:R-:W-:Y:S02]  /*7400*/  FSEL R57, R59, R33, !P2 ;  /* 0x000000213b397208 */ /* 0x000fe40005000000 */
[----:B------:R-:W-:Y:S01]  /*7410*/  FSEL R54, R54, R34, !P2 ;  /* 0x0000002236367208 */ /* 0x000fe20005000000 */
[----:B------:R-:W-:Y:S01]  /*7420*/  LDS.64 R32, [UR4+0x80] ;  /* 0x00008004ff207984 */ /* 0x000fe20008000a00 */
[----:B------:R-:W-:Y:S02]  /*7430*/  FSEL R55, R55, R35, !P2 ;  /* 0x0000002337377208 */ /* 0x000fe40005000000 */
[----:B------:R-:W-:Y:S02]  /*7440*/  FSEL R59, R56, R24, !P4 ;  /* 0x00000018383b7208 */ /* 0x000fe40006000000 */
[----:B------:R-:W-:-:S02]  /*7450*/  FSEL R71, R57, R25, !P4 ;  /* 0x0000001939477208 */ /* 0x000fc40006000000 */
[----:B------:R-:W-:Y:S02]  /*7460*/  FSEL R67, R54, R26, !P4 ;  /* 0x0000001a36437208 */ /* 0x000fe40006000000 */
[----:B------:R-:W-:Y:S02]  /*7470*/  FSEL R69, R55, R27, !P4 ;  /* 0x0000001b37457208 */ /* 0x000fe40006000000 */
[----:B------:R-:W0:Y:S01]  /*7480*/  LDS.128 R24, [UR4+0x90] ;  /* 0x00009004ff187984 */ /* 0x000e220008000c00 */
[----:B---3--:R-:W-:Y:S02]  /*7490*/  DADD R34, R20, R56 ;  /* 0x0000000014227229 */ /* 0x008fe40000000038 */
[----:B------:R-:W-:Y:S01]  /*74a0*/  DADD R54, R22, R54 ;  /* 0x0000000016367229 */ /* 0x000fe20000000036 */
[C---:B----4-:R-:W-:Y:S02]  /*74b0*/  ISETP.NE.U32.AND P2, PT, R50.reuse, RZ, PT ;  /* 0x000000ff3200720c */ /* 0x050fe40003f45070 */
[----:B------:R-:W-:-:S02]  /*74c0*/  IADD3 R57, P5, PT, R50, R61, RZ ;  /* 0x0000003d32397210 */ /* 0x000fc40007fbe0ff */
[----:B------:R-:W-:Y:S02]  /*74d0*/  ISETP.NE.AND.EX P2, PT, R51, RZ, PT, P2 ;  /* 0x000000ff3300720c */ /* 0x000fe40003f45320 */
[----:B------:R-:W-:Y:S01]  /*74e0*/  SEL R48, R61, R52, !P4 ;  /* 0x000000343d307207 */ /* 0x000fe20006000000 */
[----:B------:R-:W-:Y:S01]  /*74f0*/  IMAD.X R65, R51, 0x1, R63, P5 ;  /* 0x0000000133417824 */ /* 0x000fe200028e063f */
[----:B------:R-:W-:Y:S02]  /*7500*/  SEL R56, R63, R53, !P4 ;  /* 0x000000353f387207 */ /* 0x000fe40006000000 */
[----:B------:R-:W-:Y:S02]  /*7510*/  FSEL R50, R34, R20, !P2 ;  /* 0x0000001422327208 */ /* 0x000fe40005000000 */
[----:B------:R-:W-:Y:S02]  /*7520*/  FSEL R51, R35, R21, !P2 ;  /* 0x0000001523337208 */ /* 0x000fe40005000000 */
[----:B------:R-:W-:Y:S01]  /*7530*/  FSEL R52, R54, R22, !P2 ;  /* 0x0000001636347208 */ /* 0x000fe20005000000 */
[----:B------:R-:W-:Y:S01]  /*7540*/  LDS.64 R34, [UR4+0xa0] ;  /* 0x0000a004ff227984 */ /* 0x000fe20008000a00 */
[----:B------:R-:W-:-:S03]  /*7550*/  FSEL R53, R55, R23, !P2 ;  /* 0x0000001737357208 */ /* 0x000fc60005000000 */
[----:B------:R-:W1:Y:S01]  /*7560*/  LDS.128 R20, [UR4+0xb0] ;  /* 0x0000b004ff147984 */ /* 0x000e620008000c00 */
[----:B------:R-:W-:-:S04]  /*7570*/  ISETP.NE.AND P4, PT, R49, 0x3, PT ;  /* 0x000000033100780c */ /* 0x000fc80003f85270 */
[----:B------:R-:W-:Y:S02]  /*7580*/  FSEL R59, R50, R59, !P4 ;  /* 0x0000003b323b7208 */ /* 0x000fe40006000000 */
[----:B------:R-:W-:Y:S01]  /*7590*/  FSEL R61, R51, R71, !P4 ;  /* 0x00000047333d7208 */ /* 0x000fe20006000000 */
[----:B-----5:R-:W-:Y:S01]  /*75a0*/  DADD R50, R16, R50 ;  /* 0x0000000010327229 */ /* 0x020fe20000000032 */
[----:B------:R-:W-:Y:S02]  /*75b0*/  FSEL R63, R52, R67, !P4 ;  /* 0x00000043343f7208 */ /* 0x000fe40006000000 */
[----:B------:R-:W-:Y:S01]  /*75c0*/  FSEL R55, R53, R69, !P4 ;  /* 0x0000004535377208 */ /* 0x000fe20006000000 */
[----:B------:R-:W-:Y:S01]  /*75d0*/  DADD R52, R18, R52 ;  /* 0x0000000012347229 */ /* 0x000fe20000000034 */
[----:B------:R-:W-:Y:S02]  /*75e0*/  ISETP.NE.U32.AND P2, PT, R40, RZ, PT ;  /* 0x000000ff2800720c */ /* 0x000fe40003f45070 */
[----:B------:R-:W-:-:S02]  /*75f0*/  SEL R48, R57, R48, !P4 ;  /* 0x0000003039307207 */ /* 0x000fc40006000000 */
[----:B------:R-:W-:Y:S02]  /*7600*/  IADD3 R57, P5, PT, R40, R57, RZ ;  /* 0x0000003928397210 */ /* 0x000fe40007fbe0ff */
[----:B------:R-:W-:Y:S02]  /*7610*/  ISETP.NE.AND.EX P2, PT, R41, RZ, PT, P2 ;  /* 0x000000ff2900720c */ /* 0x000fe40003f45320 */
[----:B------:R-:W-:Y:S01]  /*7620*/  SEL R56, R65, R56, !P4 ;  /* 0x0000003841387207 */ /* 0x000fe20006000000 */
[----:B------:R-:W-:Y:S01]  /*7630*/  IMAD.X R65, R41, 0x1, R65, P5 ;  /* 0x0000000129417824 */ /* 0x000fe200028e0641 */
[----:B------:R-:W-:Y:S01]  /*7640*/  FSEL R50, R50, R16, !P2 ;  /* 0x0000001032327208 */ /* 0x000fe20005000000 */
[----:B------:R-:W-:Y:S01]  /*7650*/  LDS.64 R40, [UR4+0xc0] ;  /* 0x0000c004ff287984 */ /* 0x000fe20008000a00 */
[----:B------:R-:W-:Y:S02]  /*7660*/  FSEL R51, R51, R17, !P2 ;  /* 0x0000001133337208 */ /* 0x000fe40005000000 */
[----:B------:R-:W-:-:S02]  /*7670*/  FSEL R52, R52, R18, !P2 ;  /* 0x0000001234347208 */ /* 0x000fc40005000000 */
[----:B------:R-:W-:Y:S02]  /*7680*/  FSEL R53, R53, R19, !P2 ;  /* 0x0000001335357208 */ /* 0x000fe40005000000 */
[----:B------:R-:W-:Y:S01]  /*7690*/  ISETP.NE.AND P5, PT, R49, 0x4, PT ;  /* 0x000000043100780c */ /* 0x000fe20003fa5270 */
[----:B------:R-:W2:Y:S03]  /*76a0*/  LDS.128 R16, [UR4+0xd0] ;  /* 0x0000d004ff107984 */ /* 0x000ea60008000c00 */
[----:B------:R-:W-:Y:S02]  /*76b0*/  FSEL R69, R51, R61, !P5 ;  /* 0x0000003d33457208 */ /* 0x000fe40006800000 */
[----:B------:R-:W-:Y:S01]  /*76c0*/  FSEL R67, R50, R59, !P5 ;  /* 0x0000003b32437208 */ /* 0x000fe20006800000 */
[----:B0-----:R-:W-:Y:S01]  /*76d0*/  DADD R50, R24, R50 ;  /* 0x0000000018327229 */ /* 0x001fe20000000032 */
[----:B------:R-:W-:-:S02]  /*76e0*/  FSEL R63, R52, R63, !P5 ;  /* 0x0000003f343f7208 */ /* 0x000fc40006800000 */
[----:B------:R-:W-:Y:S01]  /*76f0*/  FSEL R61, R53, R55, !P5 ;  /* 0x00000037353d7208 */ /* 0x000fe20006800000 */
[----:B------:R-:W-:Y:S01]  /*7700*/  DADD R52, R26, R52 ;  /* 0x000000001a347229 */ /* 0x000fe20000000034 */
[C---:B------:R-:W-:Y:S02]  /*7710*/  ISETP.NE.U32.AND P2, PT, R32.reuse, RZ, PT ;  /* 0x000000ff2000720c */ /* 0x040fe40003f45070 */
[----:B------:R-:W-:Y:S02]  /*7720*/  IADD3 R59, P4, PT, R32, R57, RZ ;  /* 0x00000039203b7210 */ /* 0x000fe40007f9e0ff */
[----:B------:R-:W-:Y:S02]  /*7730*/  ISETP.NE.AND.EX P2, PT, R33, RZ, PT, P2 ;  /* 0x000000ff2100720c */ /* 0x000fe40003f45320 */
[----:B------:R-:W-:Y:S01]  /*7740*/  SEL R56, R65, R56, !P5 ;  /* 0x0000003841387207 */ /* 0x000fe20006800000 */
[----:B------:R-:W-:Y:S01]  /*7750*/  IMAD.X R65, R33, 0x1, R65, P4 ;  /* 0x0000000121417824 */ /* 0x000fe200020e0641 */
[----:B------:R-:W-:-:S02]  /*7760*/  FSEL R32, R50, R24, !P2 ;  /* 0x0000001832207208 */ /* 0x000fc40005000000 */
[----:B------:R-:W-:Y:S02]  /*7770*/  FSEL R33, R51, R25, !P2 ;  /* 0x0000001933217208 */ /* 0x000fe40005000000 */
[----:B------:R-:W-:Y:S01]  /*7780*/  FSEL R26, R52, R26, !P2 ;  /* 0x0000001a341a7208 */ /* 0x000fe20005000000 */
[----:B------:R-:W-:Y:S01]  /*7790*/  LDS.64 R24, [UR4+0xe0] ;  /* 0x0000e004ff187984 */ /* 0x000fe20008000a00 */
[----:B------:R-:W-:Y:S02]  /*77a0*/  FSEL R27, R53, R27, !P2 ;  /* 0x0000001b351b7208 */ /* 0x000fe40005000000 */
[----:B------:R-:W-:Y:S02]  /*77b0*/  ISETP.NE.AND P4, PT, R49, 0x5, PT ;  /* 0x000000053100780c */ /* 0x000fe40003f85270 */
[----:B------:R-:W-:Y:S02]  /*77c0*/  SEL R48, R57, R48, !P5 ;  /* 0x0000003039307207 */ /* 0x000fe40006800000 */
[----:B------:R-:W-:-:S02]  /*77d0*/  FSEL R55, R32, R67, !P4 ;  /* 0x0000004320377208 */ /* 0x000fc40006000000 */
[----:B------:R-:W-:Y:S01]  /*77e0*/  FSEL R57, R33, R69, !P4 ;  /* 0x0000004521397208 */ /* 0x000fe20006000000 */
[----:B-1----:R-:W-:Y:S01]  /*77f0*/  DADD R32, R20, R32 ;  /* 0x0000000014207229 */ /* 0x002fe20000000020 */
[----:B------:R-:W-:Y:S02]  /*7800*/  FSEL R53, R26, R63, !P4 ;  /* 0x0000003f1a357208 */ /* 0x000fe40006000000 */
[----:B------:R-:W-:Y:S01]  /*7810*/  FSEL R51, R27, R61, !P4 ;  /* 0x0000003d1b337208 */ /* 0x000fe20006000000 */
[----:B------:R-:W-:Y:S01]  /*7820*/  DADD R26, R22, R26 ;  /* 0x00000000161a7229 */ /* 0x000fe2000000001a */
[----:B------:R-:W-:-:S04]  /*7830*/  ISETP.NE.U32.AND P2, PT, R34, RZ, PT ;  /* 0x000000ff2200720c */ /* 0x000fc80003f45070 */
[----:B------:R-:W-:-:S04]  /*7840*/  ISETP.NE.AND.EX P2, PT, R35, RZ, PT, P2 ;  /* 0x000000ff2300720c */ /* 0x000fc80003f45320 */
[----:B------:R-:W-:Y:S02]  /*7850*/  FSEL R32, R32, R20, !P2 ;  /* 0x0000001420207208 */ /* 0x000fe40005000000 */
[----:B------:R-:W-:Y:S02]  /*7860*/  FSEL R33, R33, R21, !P2 ;  /* 0x0000001521217208 */ /* 0x000fe40005000000 */
[----:B------:R-:W-:Y:S02]  /*7870*/  FSEL R26, R26, R22, !P2 ;  /* 0x000000161a1a7208 */ /* 0x000fe40005000000 */
[----:B------:R-:W-:Y:S02]  /*7880*/  FSEL R27, R27, R23, !P2 ;  /* 0x000000171b1b7208 */ /* 0x000fe40005000000 */
[----:B------:R-:W-:Y:S01]  /*7890*/  LDS.128 R20, [UR4+0xf0] ;  /* 0x0000f004ff147984 */ /* 0x000fe20008000c00 */
[----:B------:R-:W-:Y:S02]  /*78a0*/  SEL R50, R59, R48, !P4 ;  /* 0x000000303b327207 */ /* 0x000fe40006000000 */
[----:B------:R-:W-:-:S02]  /*78b0*/  IADD3 R59, P6, PT, R34, R59, RZ ;  /* 0x0000003b223b7210 */ /* 0x000fc40007fde0ff */
[----:B------:R-:W-:Y:S02]  /*78c0*/  SEL R48, R65, R56, !P4 ;  /* 0x0000003841307207 */ /* 0x000fe40006000000 */
[C---:B------:R-:W-:Y:S02]  /*78d0*/  ISETP.NE.AND P4, PT, R49.reuse, 0x6, PT ;  /* 0x000000063100780c */ /* 0x040fe40003f85270 */
[----:B------:R-:W-:Y:S01]  /*78e0*/  ISETP.NE.AND P5, PT, R49, 0x7, PT ;  /* 0x000000073100780c */ /* 0x000fe20003fa5270 */
[----:B------:R-:W-:Y:S01]  /*78f0*/  IMAD.X R49, R35, 0x1, R65, P6 ;  /* 0x0000000123317824 */ /* 0x000fe200030e0641 */
[----:B------:R-:W-:Y:S01]  /*7900*/  FSEL R61, R32, R55, !P4 ;  /* 0x00000037203d7208 */ /* 0x000fe20006000000 */
[----:B--2---:R-:W-:Y:S01]  /*7910*/  DADD R34, R18, R26 ;  /* 0x0000000012227229 */ /* 0x004fe2000000001a */
[----:B------:R-:W-:Y:S01]  /*7920*/  FSEL R57, R33, R57, !P4 ;  /* 0x0000003921397208 */ /* 0x000fe20006000000 */
[----:B------:R-:W-:Y:S01]  /*7930*/  DADD R32, R16, R32 ;  /* 0x0000000010207229 */ /* 0x000fe20000000020 */
[----:B------:R-:W0:Y:S01]  /*7940*/  SHFL.UP PT, R44, R44, 0x1, RZ ;  /* 0x042000002c2c7989 */ /* 0x000e2200000e00ff */
[----:B------:R-:W-:-:S03]  /*7950*/  ISETP.NE.U32.AND P2, PT, R40, RZ, PT ;  /* 0x000000ff2800720c */ /* 0x000fc60003f45070 */
[----:B------:R-:W1:Y:S04]  /*7960*/  SHFL.UP PT, R47, R47, 0x1, RZ ;  /* 0x042000002f2f7989 */ /* 0x000e6800000e00ff */
[----:B------:R-:W2:Y:S04]  /*7970*/  SHFL.UP PT, R45, R45, 0x1, RZ ;  /* 0x042000002d2d7989 */ /* 0x000ea800000e00ff */
[----:B------:R-:W3:Y:S01]  /*7980*/  SHFL.UP PT, R46, R46, 0x1, RZ ;  /* 0x042000002e2e7989 */ /* 0x000ee200000e00ff */
[----:B------:R-:W-:-:S04]  /*7990*/  ISETP.NE.AND.EX P2, PT, R41, RZ, PT, P2 ;  /* 0x000000ff2900720c */ /* 0x000fc80003f45320 */
[----:B------:R-:W-:Y:S02]  /*79a0*/  FSEL R32, R32, R16, !P2 ;  /* 0x0000001020207208 */ /* 0x000fe40005000000 */
[----:B------:R-:W-:Y:S02]  /*79b0*/  FSEL R33, R33, R17, !P2 ;  /* 0x0000001121217208 */ /* 0x000fe40005000000 */
[----:B------:R-:W-:Y:S02]  /*79c0*/  FSEL R34, R34, R18, !P2 ;  /* 0x0000001222227208 */ /* 0x000fe40005000000 */
[----:B------:R-:W-:Y:S02]  /*79d0*/  FSEL R35, R35, R19, !P2 ;  /* 0x0000001323237208 */ /* 0x000fe40005000000 */
[----:B------:R-:W-:Y:S02]  /*79e0*/  ISETP.GE.U32.AND P2, PT, R0, 0x20, PT ;  /* 0x000000200000780c */ /* 0x000fe40003f46070 */
[----:B------:R-:W-:-:S02]  /*79f0*/  SEL R50, R59, R50, !P4 ;  /* 0x000000323b327207 */ /* 0x000fc40006000000 */
[----:B------:R-:W-:Y:S02]  /*7a00*/  IADD3 R59, P6, PT, R40, R59, RZ ;  /* 0x0000003b283b7210 */ /* 0x000fe40007fde0ff */
[----:B------:R-:W-:Y:S01]  /*7a10*/  FSEL R55, R27, R51, !P4 ;  /* 0x000000331b377208 */ /* 0x000fe20006000000 */
[----:B------:R4:W4:Y:S01]  /*7a20*/  SHFL.UP PT, R52, R38, 0x1, RZ ;  /* 0x0420000026347989 */ /* 0x00092200000e00ff */
[----:B------:R-:W-:Y:S01]  /*7a30*/  FSEL R53, R26, R53, !P4 ;  /* 0x000000351a357208 */ /* 0x000fe20006000000 */
[----:B------:R-:W-:Y:S01]  /*7a40*/  IMAD.X R27, R41, 0x1, R49, P6 ;  /* 0x00000001291b7824 */ /* 0x000fe200030e0631 */
[----:B------:R-:W-:Y:S01]  /*7a50*/  SEL R48, R49, R48, !P4 ;  /* 0x0000003031307207 */ /* 0x000fe20006000000 */
[----:B------:R3:W4:Y:S01]  /*7a60*/  SHFL.UP PT, R54, R39, 0x1, RZ ;  /* 0x0420000027367989 */ /* 0x00072200000e00ff */
[----:B------:R-:W-:Y:S01]  /*7a70*/  BSSY.RECONVERGENT B0, `(.L_x_507) ;  /* 0x0000022000007945 */ /* 0x000fe20003800200 */
[----:B0-----:R-:W-:Y:S01]  /*7a80*/  IMAD.MOV.U32 R16, RZ, RZ, R44 ;  /* 0x000000ffff107224 */ /* 0x001fe200078e002c */
[----:B------:R-:W-:Y:S01]  /*7a90*/  SEL R49, R59, R50, !P5 ;  /* 0x000000323b317207 */ /* 0x000fe20006800000 */
[----:B-1----:R-:W-:Y:S01]  /*7aa0*/  IMAD.MOV.U32 R17, RZ, RZ, R47 ;  /* 0x000000ffff117224 */ /* 0x002fe200078e002f */
[----:B------:R-:W-:Y:S01]  /*7ab0*/  IADD3 R26, P4, PT, R24, R59, RZ ;  /* 0x0000003b181a7210 */ /* 0x000fe20007f9e0ff */
[----:B--2---:R-:W-:Y:S01]  /*7ac0*/  IMAD.MOV.U32 R18, RZ, RZ, R45 ;  /* 0x000000ffff127224 */ /* 0x004fe200078e002d */
[----:B------:R-:W-:Y:S01]  /*7ad0*/  SEL R51, R27, R48, !P5 ;  /* 0x000000301b337207 */ /* 0x000fe20006800000 */
[----:B---3--:R-:W-:Y:S01]  /*7ae0*/  IMAD.MOV.U32 R19, RZ, RZ, R46 ;  /* 0x000000ffff137224 */ /* 0x008fe200078e002e */
[----:B------:R-:W-:-:S02]  /*7af0*/  FSEL R46, R32, R61, !P5 ;  /* 0x0000003d202e7208 */ /* 0x000fc40006800000 */
[----:B------:R-:W-:Y:S02]  /*7b00*/  FSEL R47, R33, R57, !P5 ;  /* 0x00000039212f7208 */ /* 0x000fe40006800000 */
[----:B------:R-:W-:Y:S02]  /*7b10*/  FSEL R44, R34, R53, !P5 ;  /* 0x00000035222c7208 */ /* 0x000fe40006800000 */
[----:B------:R-:W-:Y:S01]  /*7b20*/  FSEL R45, R35, R55, !P5 ;  /* 0x00000037232d7208 */ /* 0x000fe20006800000 */
[----:B------:R-:W-:Y:S06]  /*7b30*/  @!P2 BRA `(.L_x_508) ;  /* 0x000000000054a947 */ /* 0x000fec0003800000 */
[----:B----4-:R-:W-:Y:S01]  /*7b40*/  IMAD.MOV.U32 R38, RZ, RZ, R46 ;  /* 0x000000ffff267224 */ /* 0x010fe200078e002e */
[----:B------:R-:W-:Y:S01]  /*7b50*/  ISETP.NE.AND P5, PT, R6, RZ, PT ;  /* 0x000000ff0600720c */ /* 0x000fe20003fa5270 */
[----:B------:R-:W-:Y:S01]  /*7b60*/  IMAD.MOV.U32 R39, RZ, RZ, R47 ;  /* 0x000000ffff277224 */ /* 0x000fe200078e002f */
[C---:B------:R-:W-:Y:S01]  /*7b70*/  ISETP.NE.U32.AND P2, PT, R52.reuse, RZ, PT ;  /* 0x000000ff3400720c */ /* 0x040fe20003f45070 */
[----:B------:R-:W-:Y:S01]  /*7b80*/  IMAD.MOV.U32 R40, RZ, RZ, R44 ;  /* 0x000000ffff287224 */ /* 0x000fe200078e002c */
[----:B------:R-:W-:Y:S01]  /*7b90*/  SEL R6, R52, RZ, P5 ;  /* 0x000000ff34067207 */ /* 0x000fe20002800000 */
[----:B------:R-:W-:Y:S01]  /*7ba0*/  IMAD.MOV.U32 R41, RZ, RZ, R45 ;  /* 0x000000ffff297224 */ /* 0x000fe200078e002d */
[----:B------:R-:W-:Y:S01]  /*7bb0*/  ISETP.NE.AND.EX P2, PT, R54, RZ, PT, P2 ;  /* 0x000000ff3600720c */ /* 0x000fe20003f45320 */
[----:B------:R-:W-:Y:S01]  /*7bc0*/  DADD R38, R16, R38 ;  /* 0x0000000010267229 */ /* 0x000fe20000000026 */
[----:B------:R-:W-:Y:S02]  /*7bd0*/  IADD3 R52, P6, PT, R6, R49, RZ ;  /* 0x0000003106347210 */ /* 0x000fe40007fde0ff */
[----:B------:R-:W-:Y:S01]  /*7be0*/  SEL R6, R54, RZ, P5 ;  /* 0x000000ff36067207 */ /* 0x000fe20002800000 */
[----:B------:R-:W-:-:S04]  /*7bf0*/  DADD R40, R18, R40 ;  /* 0x0000000012287229 */ /* 0x000fc80000000028 */
        /* <DEDUP_REMOVED lines=8> */
[----:B------:R-:W-:-:S07]  /*7c80*/  IMAD.MOV.U32 R19, RZ, RZ, R45 ;  /* 0x000000ffff137224 */ /* 0x000fce00078e002d */
.L_x_508:
[----:B------:R-:W-:Y:S05]  /*7c90*/  BSYNC.RECONVERGENT B0 ;  /* 0x0000000000007941 */ /* 0x000fea0003800200 */
.L_x_507:
[----:B------:R-:W-:Y:S01]  /*7ca0*/  BSSY.RECONVERGENT B0, `(.L_x_509) ;  /* 0x000000d000007945 */ /* 0x000fe20003800200 */
[----:B------:R-:W-:Y:S01]  /*7cb0*/  CS2R R46, SRZ ;  /* 0x00000000002e7805 */ /* 0x000fe2000001ff00 */
[----:B------:R-:W-:Y:S02]  /*7cc0*/  IMAD.MOV.U32 R44, RZ, RZ, R43 ;  /* 0x000000ffff2c7224 */ /* 0x000fe400078e002b */
[----:B------:R-:W-:Y:S01]  /*7cd0*/  IMAD.MOV.U32 R45, RZ, RZ, R29 ;  /* 0x000000ffff2d7224 */ /* 0x000fe200078e001d */
[----:B------:R-:W-:Y:S06]  /*7ce0*/  @!P3 BRA `(.L_x_510) ;  /* 0x000000000020b947 */ /* 0x000fec0003800000 */
[----:B------:R-:W-:Y:S01]  /*7cf0*/  ISETP.NE.U32.AND P2, PT, R29, RZ, PT ;  /* 0x000000ff1d00720c */ /* 0x000fe20003f45070 */
[----:B----4-:R-:W-:Y:S01]  /*7d00*/  IMAD.MOV.U32 R46, RZ, RZ, R52 ;  /* 0x000000ffff2e7224 */ /* 0x010fe200078e0034 */
[----:B------:R-:W-:Y:S01]  /*7d10*/  IADD3 R45, P3, PT, R52, R29, RZ ;  /* 0x0000001d342d7210 */ /* 0x000fe20007f7e0ff */
[----:B------:R-:W-:Y:S01]  /*7d20*/  IMAD.MOV.U32 R47, RZ, RZ, R54 ;  /* 0x000000ffff2f7224 */ /* 0x000fe200078e0036 */
[----:B------:R-:W-:-:S03]  /*7d30*/  ISETP.NE.AND.EX P2, PT, R43, RZ, PT, P2 ;  /* 0x000000ff2b00720c */ /* 0x000fc60003f45320 */
[----:B------:R-:W-:-:S10]  /*7d40*/  IMAD.X R44, R54, 0x1, R43, P3 ;  /* 0x00000001362c7824 */ /* 0x000fd400018e062b */
[----:B------:R-:W-:Y:S02]  /*7d50*/  @!P2 DADD R8, R8, R16 ;  /* 0x000000000808a229 */ /* 0x000fe40000000010 */
[----:B------:R-:W-:-:S11]  /*7d60*/  @!P2 DADD R10, R10, R18 ;  /* 0x000000000a0aa229 */ /* 0x000fd60000000012 */
.L_x_510:
[----:B------:R-:W-:Y:S05]  /*7d70*/  BSYNC.RECONVERGENT B0 ;  /* 0x0000000000007941 */ /* 0x000fea0003800200 */
.L_x_509:
[----:B------:R-:W-:Y:S01]  /*7d80*/  IMAD.X R27, R25, 0x1, R27, P4 ;  /* 0x00000001191b7824 */ /* 0x000fe200020e061b */
[----:B------:R-:W-:Y:S01]  /*7d90*/  ISETP.GE.U32.AND P3, PT, R26, 0x101, PT ;  /* 0x000001011a00780c */ /* 0x000fe20003f66070 */
[----:B------:R-:W-:Y:S01]  /*7da0*/  DADD R32, R20, R32 ;  /* 0x0000000014207229 */ /* 0x000fe20000000020 */
[----:B------:R-:W-:Y:S01]  /*7db0*/  ISETP.NE.U32.AND P2, PT, R24, RZ, PT ;  /* 0x000000ff1800720c */ /* 0x000fe20003f45070 */
[----:B------:R-:W-:Y:S01]  /*7dc0*/  DADD R34, R22, R34 ;  /* 0x0000000016227229 */ /* 0x000fe20000000022 */
[----:B------:R-:W-:Y:S01]  /*7dd0*/  ISETP.GE.AND.EX P3, PT, R27, RZ, PT, P3 ;  /* 0x000000ff1b00720c */ /* 0x000fe20003f66330 */
[----:B----4-:R-:W-:Y:S01]  /*7de0*/  DADD R38, R12, R8 ;  /* 0x000000000c267229 */ /* 0x010fe20000000008 */
[----:B------:R-:W-:Y:S01]  /*7df0*/  ISETP.NE.AND.EX P2, PT, R25, RZ, PT, P2 ;  /* 0x000000ff1900720c */ /* 0x000fe20003f45320 */
[----:B------:R-:W-:Y:S01]  /*7e00*/  DADD R40, R14, R10 ;  /* 0x000000000e287229 */ /* 0x000fe2000000000a */
[----:B------:R-:W-:Y:S01]  /*7e10*/  IADD3 R42, P4, PT, R45, R42, RZ ;  /* 0x0000002a2d2a7210 */ /* 0x000fe20007f9e0ff */
[----:B------:R-:W-:Y:S02]  /*7e20*/  BSSY.RECONVERGENT B0, `(.L_x_511) ;  /* 0x0000091000007945 */ /* 0x000fe40003800200 */
[----:B------:R-:W-:-:S02]  /*7e30*/  FSEL R25, R33, R21, !P2 ;  /* 0x0000001521197208 */ /* 0x000fc40005000000 */
[----:B------:R-:W-:Y:S01]  /*7e40*/  FSEL R33, R35, R23, !P2 ;  /* 0x0000001723217208 */ /* 0x000fe20005000000 */
[----:B------:R-:W-:Y:S01]  /*7e50*/  IMAD.X R35, RZ, RZ, R44, P4 ;  /* 0x000000ffff237224 */ /* 0x000fe200020e062c */
[----:B------:R-:W-:Y:S02]  /*7e60*/  FSEL R12, R12, R38, P0 ;  /* 0x000000260c0c7208 */ /* 0x000fe40000000000 */
[----:B------:R-:W-:Y:S02]  /*7e70*/  FSEL R13, R13, R39, P0 ;  /* 0x000000270d0d7208 */ /* 0x000fe40000000000 */
[----:B------:R-:W-:Y:S02]  /*7e80*/  FSEL R14, R14, R40, P0 ;  /* 0x000000280e0e7208 */ /* 0x000fe40000000000 */
[----:B------:R-:W-:Y:S02]  /*7e90*/  FSEL R15, R15, R41, P0 ;  /* 0x000000290f0f7208 */ /* 0x000fe40000000000 */
[----:B------:R-:W-:-:S02]  /*7ea0*/  FSEL R6, R32, R20, !P2 ;  /* 0x0000001420067208 */ /* 0x000fc40005000000 */
[----:B------:R-:W-:Y:S01]  /*7eb0*/  FSEL R24, R34, R22, !P2 ;  /* 0x0000001622187208 */ /* 0x000fe20005000000 */
[----:B------:R-:W-:Y:S06]  /*7ec0*/  @!P3 BRA `(.L_x_512) ;  /* 0x0000000400a0b947 */ /* 0x000fec0003800000 */
[----:B------:R-:W-:Y:S01]  /*7ed0*/  BAR.SYNC.DEFER_BLOCKING 0x0 ;  /* 0x0000000000007b1d */ /* 0x000fe20000010000 */
[----:B------:R-:W-:Y:S02]  /*7ee0*/  ISETP.NE.U32.AND P2, PT, R29, RZ, PT ;  /* 0x000000ff1d00720c */ /* 0x000fe40003f45070 */
[----:B------:R-:W-:Y:S02]  /*7ef0*/  @P0 LEA R23, R45, UR4, 0x5 ;  /* 0x000000042d170c11 */ /* 0x000fe4000f8e28ff */
[----:B------:R-:W-:Y:S01]  /*7f00*/  ISETP.NE.AND.EX P2, PT, R43, RZ, PT, P2 ;  /* 0x000000ff2b00720c */ /* 0x000fe20003f45320 */
[----:B------:R-:W0:Y:S01]  /*7f10*/  LDCU.128 UR16, c[0x0][0x390] ;  /* 0x00007200ff1077ac */ /* 0x000e220008000c00 */
[----:B------:R-:W-:Y:S01]  /*7f20*/  @P1 LEA R29, R42, UR4, 0x5 ;  /* 0x000000042a1d1c11 */ /* 0x000fe2000f8e28ff */
[----:B------:R-:W-:Y:S10]  /*7f30*/  BSSY.RECONVERGENT B1, `(.L_x_513) ;  /* 0x0000060000017945 */ /* 0x000ff40003800200 */
[----:B------:R-:W-:-:S05]  /*7f40*/  @P2 LEA R21, R46, UR4, 0x5 ;  /* 0x000000042e152c11 */ /* 0x000fca000f8e28ff */
[----:B------:R1:W-:Y:S04]  /*7f50*/  @P2 STS.128 [R21+0x10], R16 ;  /* 0x0000101015002388 */ /* 0x0003e80000000c00 */
[----:B------:R1:W-:Y:S04]  /*7f60*/  @P2 STS.64 [R21], R2 ;  /* 0x0000000215002388 */ /* 0x0003e80000000a00 */
[----:B------:R1:W-:Y:S04]  /*7f70*/  @P0 STS.128 [R23+0x10], R8 ;  /* 0x0000100817000388 */ /* 0x0003e80000000c00 */
[----:B------:R1:W-:Y:S01]  /*7f80*/  @P0 STS.64 [R23], R36 ;  /* 0x0000002417000388 */ /* 0x0003e20000000a00 */
[----:B------:R-:W-:-:S03]  /*7f90*/  ISETP.GT.U32.AND P0, PT, R26, R0, PT ;  /* 0x000000001a00720c */ /* 0x000fc60003f04070 */
[----:B------:R1:W-:Y:S01]  /*7fa0*/  @P1 STS.128 [R29+0x10], R12 ;  /* 0x0000100c1d001388 */ /* 0x0003e20000000c00 */
[----:B------:R-:W-:-:S03]  /*7fb0*/  ISETP.GT.U32.AND.EX P0, PT, R27, RZ, PT, P0 ;  /* 0x000000ff1b00720c */ /* 0x000fc60003f04100 */
[----:B------:R1:W-:Y:S01]  /*7fc0*/  @P1 STS.64 [R29], R30 ;  /* 0x0000001e1d001388 */ /* 0x0003e20000000a00 */
[----:B------:R-:W-:Y:S09]  /*7fd0*/  BAR.SYNC.DEFER_BLOCKING 0x0 ;  /* 0x0000000000007b1d */ /* 0x000ff20000010000 */
[----:B0-----:R-:W-:Y:S05]  /*7fe0*/  @!P0 BRA `(.L_x_514) ;  /* 0x0000000400508947 */ /* 0x001fea0003800000 */
[----:B-1----:R-:W-:Y:S01]  /*7ff0*/  IMAD.MOV.U32 R3, RZ, RZ, R0 ;  /* 0x000000ffff037224 */ /* 0x002fe200078e0000 */
[----:B------:R-:W-:Y:S01]  /*8000*/  BSSY.RECONVERGENT B2, `(.L_x_515) ;  /* 0x000002b000027945 */ /* 0x000fe20003800200 */
[----:B------:R-:W-:-:S03]  /*8010*/  IMAD.MOV.U32 R32, RZ, RZ, RZ ;  /* 0x000000ffff207224 */ /* 0x000fc600078e00ff */
        /* <DEDUP_REMOVED lines=9> */
[----:B------:R-:W-:Y:S05]  /*80b0*/  @!P1 BRA `(.L_x_516) ;  /* 0x00000000007c9947 */ /* 0x000fea0003800000 */
        /* <DEDUP_REMOVED lines=13> */
.L_x_517:
        /* <DEDUP_REMOVED lines=18> */
.L_x_516:
[----:B------:R-:W-:Y:S05]  /*82b0*/  BSYNC.RECONVERGENT B2 ;  /* 0x0000000000027941 */ /* 0x000fea0003800200 */
.L_x_515:
[----:B------:R-:W-:Y:S05]  /*82c0*/  @!P0 BRA `(.L_x_514) ;  /* 0x0000000000988947 */ /* 0x000fea0003800000 */
.L_x_518:
[C---:B------:R-:W-:Y:S01]  /*82d0*/  LEA R2, R3.reuse, UR4, 0x5 ;  /* 0x0000000403027c11 */ /* 0x040fe2000f8e28ff */
[C---:B-1----:R-:W-:Y:S01]  /*82e0*/  IMAD.SHL.U32 R36, R3.reuse, 0x8, RZ ;  /* 0x0000000803247824 */ /* 0x042fe200078e00ff */
[C-C-:B------:R-:W-:Y:S01]  /*82f0*/  SHF.L.U64.HI R37, R3.reuse, 0x3, R32.reuse ;  /* 0x0000000303257819 */ /* 0x140fe20000010220 */
[C---:B------:R-:W-:Y:S01]  /*8300*/  IMAD.SHL.U32 R38, R3.reuse, 0x10, RZ ;  /* 0x0000001003267824 */ /* 0x040fe200078e00ff */
[C---:B------:R-:W-:Y:S01]  /*8310*/  SHF.L.U64.HI R32, R3.reuse, 0x4, R32 ;  /* 0x0000000403207819 */ /* 0x040fe20000010220 */
[----:B------:R-:W1:Y:S01]  /*8320*/  LDS.64 R30, [R2] ;  /* 0x00000000021e7984 */ /* 0x000e620000000a00 */
[C---:B------:R-:W-:Y:S01]  /*8330*/  IADD3 R44, P0, PT, R36.reuse, UR16, RZ ;  /* 0x00000010242c7c10 */ /* 0x040fe2000ff1e0ff */
[----:B------:R-:W-:Y:S01]  /*8340*/  VIADD R3, R3, 0x400 ;  /* 0x0000040003037836 */ /* 0x000fe20000000000 */
[----:B------:R-:W-:Y:S01]  /*8350*/  LOP3.LUT R36, R36, 0xfffffff8, RZ, 0xc0, !PT ;  /* 0xfffffff824247812 */ /* 0x000fe200078ec0ff */
[----:B------:R-:W2:Y:S01]  /*8360*/  LDS.128 R20, [R2+0x10] ;  /* 0x0000100002147984 */ /* 0x000ea20000000c00 */
[----:B------:R-:W-:-:S02]  /*8370*/  IADD3 R46, P1, PT, R38, UR18, RZ ;  /* 0x00000012262e7c10 */ /* 0x000fc4000ff3e0ff */
[----:B------:R-:W-:Y:S01]  /*8380*/  LOP3.LUT R38, R38, 0xfffffff0, RZ, 0xc0, !PT ;  /* 0xfffffff026267812 */ /* 0x000fe200078ec0ff */
[----:B------:R-:W3:Y:S01]  /*8390*/  LDS.64 R34, [R2+0x2000] ;  /* 0x0020000002227984 */ /* 0x000ee20000000a00 */
[C---:B------:R-:W-:Y:S02]  /*83a0*/  IADD3.X R45, PT, PT, R37.reuse, UR17, RZ, P0, !PT ;  /* 0x00000011252d7c10 */ /* 0x040fe400087fe4ff */
[----:B------:R-:W-:Y:S01]  /*83b0*/  LOP3.LUT R29, R37, 0x7, RZ, 0xc0, !PT ;  /* 0x00000007251d7812 */ /* 0x000fe200078ec0ff */
[----:B0-----:R-:W0:Y:S01]  /*83c0*/  LDS.128 R16, [R2+0x2010] ;  /* 0x0020100002107984 */ /* 0x001e220000000c00 */
        /* <DEDUP_REMOVED lines=10> */
[----:B-1----:R-:W-:Y:S01]  /*8470*/  LOP3.LUT R2, R32, 0xf, RZ, 0xc0, !PT ;  /* 0x0000000f20027812 */ /* 0x002fe200078ec0ff */
[----:B------:R-:W-:-:S03]  /*8480*/  IMAD.MOV.U32 R32, RZ, RZ, RZ ;  /* 0x000000ffff207224 */ /* 0x000fc600078e00ff */
[----:B------:R-:W-:Y:S01]  /*8490*/  IADD3.X R39, PT, PT, R2, UR19, RZ, P1, !PT ;  /* 0x0000001302277c10 */ /* 0x000fe20008ffe4ff */
[----:B------:R1:W-:Y:S04]  /*84a0*/  STG.E.64 desc[UR8][R44.64], R30 ;  /* 0x0000001e2c007986 */ /* 0x0003e8000c101b08 */
[----:B--2---:R1:W-:Y:S04]  /*84b0*/  STG.E.128 desc[UR8][R46.64], R20 ;  /* 0x000000142e007986 */ /* 0x0043e8000c101d08 */
[----:B---3--:R1:W-:Y:S04]  /*84c0*/  STG.E.64 desc[UR8][R36.64+0x800], R34 ;  /* 0x0008002224007986 */ /* 0x0083e8000c101b08 */
[----:B0-----:R1:W-:Y:S04]  /*84d0*/  STG.E.128 desc[UR8][R38.64+0x1000], R16 ;  /* 0x0010001026007986 */ /* 0x0013e8000c101d08 */
[----:B----4-:R1:W-:Y:S04]  /*84e0*/  STG.E.64 desc[UR8][R36.64+0x1000], R40 ;  /* 0x0010002824007986 */ /* 0x0103e8000c101b08 */
[----:B-----5:R1:W-:Y:S04]  /*84f0*/  STG.E.128 desc[UR8][R38.64+0x2000], R12 ;  /* 0x0020000c26007986 */ /* 0x0203e8000c101d08 */
[----:B------:R1:W-:Y:S04]  /*8500*/  STG.E.64 desc[UR8][R36.64+0x1800], R42 ;  /* 0x0018002a24007986 */ /* 0x0003e8000c101b08 */
[----:B------:R1:W-:Y:S01]  /*8510*/  STG.E.128 desc[UR8][R38.64+0x3000], R8 ;  /* 0x0030000826007986 */ /* 0x0003e2000c101d08 */
[----:B------:R-:W-:Y:S05]  /*8520*/  @P0 BRA `(.L_x_518) ;  /* 0xfffffffc00680947 */ /* 0x000fea000383ffff */
.L_x_514:
[----:B------:R-:W-:Y:S05]  /*8530*/  BSYNC.RECONVERGENT B1 ;  /* 0x0000000000017941 */ /* 0x000fea0003800200 */
.L_x_513:
[----:B------:R-:W-:Y:S05]  /*8540*/  BRA `(.L_x_519) ;  /* 0x0000000000787947 */ /* 0x000fea0003800000 */
.L_x_512:
[----:B------:R-:W-:Y:S01]  /*8550*/  ISETP.NE.U32.AND P2, PT, R29, RZ, PT ;  /* 0x000000ff1d00720c */ /* 0x000fe20003f45070 */
[----:B------:R-:W-:Y:S03]  /*8560*/  BSSY.RECONVERGENT B1, `(.L_x_520) ;  /* 0x000000a000017945 */ /* 0x000fe60003800200 */
[----:B------:R-:W-:-:S13]  /*8570*/  ISETP.NE.AND.EX P2, PT, R43, RZ, PT, P2 ;  /* 0x000000ff2b00720c */ /* 0x000fda0003f45320 */
        /* <DEDUP_REMOVED lines=8> */
.L_x_521:
[----:B------:R-:W-:Y:S05]  /*8600*/  BSYNC.RECONVERGENT B1 ;  /* 0x0000000000017941 */ /* 0x000fea0003800200 */
.L_x_520:
        /* <DEDUP_REMOVED lines=9> */
.L_x_523:
[----:B------:R-:W-:Y:S05]  /*86a0*/  BSYNC.RECONVERGENT B1 ;  /* 0x0000000000017941 */ /* 0x000fea0003800200 */
.L_x_522:
[----:B------:R-:W-:Y:S05]  /*86b0*/  @!P1 BRA `(.L_x_519) ;  /* 0x00000000001c9947 */ /* 0x000fea0003800000 */
[----:B------:R-:W0:Y:S02]  /*86c0*/  LDCU.128 UR12, c[0x0][0x390] ;  /* 0x00007200ff0c77ac */ /* 0x000e240008000c00 */
[C---:B01----:R-:W-:Y:S02]  /*86d0*/  LEA R2, P0, R42.reuse, UR12, 0x3 ;  /* 0x0000000c2a027c11 */ /* 0x043fe4000f8018ff */
[C---:B------:R-:W-:Y:S02]  /*86e0*/  LEA R8, P1, R42.reuse, UR14, 0x4 ;  /* 0x0000000e2a087c11 */ /* 0x040fe4000f8220ff */
[C-C-:B------:R-:W-:Y:S02]  /*86f0*/  LEA.HI.X R3, R42.reuse, UR13, R35.reuse, 0x3, P0 ;  /* 0x0000000d2a037c11 */ /* 0x140fe400080f1c23 */
[----:B------:R-:W-:-:S03]  /*8700*/  LEA.HI.X R9, R42, UR15, R35, 0x4, P1 ;  /* 0x0000000f2a097c11 */ /* 0x000fc600088f2423 */
[----:B------:R2:W-:Y:S04]  /*8710*/  STG.E.64 desc[UR8][R2.64], R30 ;  /* 0x0000001e02007986 */ /* 0x0005e8000c101b08 */
[----:B------:R2:W-:Y:S02]  /*8720*/  STG.E.128 desc[UR8][R8.64], R12 ;  /* 0x0000000c08007986 */ /* 0x0005e4000c101d08 */
.L_x_519:
[----:B------:R-:W-:Y:S05]  /*8730*/  BSYNC.RECONVERGENT B0 ;  /* 0x0000000000007941 */ /* 0x000fea0003800200 */
.L_x_511:
[----:B------:R-:W-:-:S13]  /*8740*/  ISETP.NE.AND P0, PT, R0, 0xff, PT ;  /* 0x000000ff0000780c */ /* 0x000fda0003f05270 */
[----:B------:R-:W-:Y:S05]  /*8750*/  @P0 EXIT ;  /* 0x000000000000094d */ /* 0x000fea0003800000 */
[----:B012---:R-:W0:Y:S01]  /*8760*/  LDC.64 R2, c[0x0][0x3a0] ;  /* 0x0000e800ff027b82 */ /* 0x007e220000000a00 */
[----:B------:R-:W-:-:S04]  /*8770*/  ISETP.NE.U32.AND P0, PT, R28, 0x300, PT ;  /* 0x000003001c00780c */ /* 0x000fc80003f05070 */
[----:B------:R-:W-:-:S13]  /*8780*/  ISETP.NE.AND.EX P0, PT, R7, RZ, PT, P0 ;  /* 0x000000ff0700720c */ /* 0x000fda0003f05300 */
[----:B------:R-:W-:Y:S05]  /*8790*/  @P0 BRA `(.L_x_524) ;  /* 0x0000000000380947 */ /* 0x000fea0003800000 */
[----:B------:R-:W1:Y:S01]  /*87a0*/  LDC.64 R8, c[0x0][0x390] ;  /* 0x0000e400ff087b82 */ /* 0x000e620000000a00 */
[----:B------:R-:W-:Y:S02]  /*87b0*/  IMAD.MOV.U32 R12, RZ, RZ, R6 ;  /* 0x000000ffff0c7224 */ /* 0x000fe400078e0006 */
[----:B------:R-:W-:Y:S02]  /*87c0*/  IMAD.MOV.U32 R13, RZ, RZ, R25 ;  /* 0x000000ffff0d7224 */ /* 0x000fe400078e0019 */
[----:B------:R-:W-:Y:S02]  /*87d0*/  IMAD.MOV.U32 R14, RZ, RZ, R24 ;  /* 0x000000ffff0e7224 */ /* 0x000fe400078e0018 */
[----:B------:R-:W-:Y:S01]  /*87e0*/  IMAD.MOV.U32 R15, RZ, RZ, R33 ;  /* 0x000000ffff0f7224 */ /* 0x000fe200078e0021 */
[----:B------:R-:W2:Y:S01]  /*87f0*/  LDC.64 R10, c[0x0][0x398] ;  /* 0x0000e600ff0a7b82 */ /* 0x000ea20000000a00 */
[----:B-1----:R-:W-:-:S04]  /*8800*/  LEA R8, P0, R26, R8, 0x3 ;  /* 0x000000081a087211 */ /* 0x002fc800078018ff */
[C---:B------:R-:W-:Y:S02]  /*8810*/  LEA.HI.X R9, R26.reuse, R9, R27, 0x3, P0 ;  /* 0x000000091a097211 */ /* 0x040fe400000f1c1b */
[----:B--2---:R-:W-:-:S03]  /*8820*/  LEA R10, P1, R26, R10, 0x4 ;  /* 0x0000000a1a0a7211 */ /* 0x004fc600078220ff */
[----:B------:R1:W-:Y:S01]  /*8830*/  STG.E.64 desc[UR8][R8.64], R4 ;  /* 0x0000000408007986 */ /* 0x0003e2000c101b08 */
[C---:B------:R-:W-:Y:S02]  /*8840*/  LEA.HI.X R11, R26.reuse, R11, R27, 0x4, P1 ;  /* 0x0000000b1a0b7211 */ /* 0x040fe400008f241b */
[----:B------:R-:W-:-:S03]  /*8850*/  IADD3 R26, P0, PT, R26, 0x1, RZ ;  /* 0x000000011a1a7810 */ /* 0x000fc60007f1e0ff */
[----:B------:R1:W-:Y:S02]  /*8860*/  STG.E.128 desc[UR8][R10.64], R12 ;  /* 0x0000000c0a007986 */ /* 0x0003e4000c101d08 */
[----:B------:R-:W-:-:S08]  /*8870*/  IMAD.X R27, RZ, RZ, R27, P0 ;  /* 0x000000ffff1b7224 */ /* 0x000fd000000e061b */
.L_x_524:
[----:B0-----:R-:W-:Y:S01]  /*8880*/  STG.E.64 desc[UR8][R2.64], R26 ;  /* 0x0000001a02007986 */ /* 0x001fe2000c101b08 */
[----:B------:R-:W-:Y:S05]  /*8890*/  EXIT ;  /* 0x000000000000794d */ /* 0x000fea0003800000 */
.L_x_506:
[----:B------:R-:W0:Y:S08]  /*88a0*/  LDC.64 R2, c[0x0][0x380] ;  /* 0x0000e000ff027b82 */ /* 0x000e300000000a00 */
[----:B------:R-:W1:Y:S01]  /*88b0*/  LDC.64 R14, c[0x0][0x388] ;  /* 0x0000e200ff0e7b82 */ /* 0x000e620000000a00 */
[----:B0-----:R-:W-:-:S05]  /*88c0*/  IMAD.WIDE.U32 R20, R0, 0x1800, R2 ;  /* 0x0000180000147825 */ /* 0x001fca00078e0002 */
[----:B------:R-:W2:Y:S01]  /*88d0*/  LDG.E.64.CONSTANT R10, desc[UR8][R20.64] ;  /* 0x00000008140a7981 */ /* 0x000ea2000c1e9b00 */
[----:B-1----:R-:W-:-:S05]  /*88e0*/  IMAD.WIDE.U32 R14, R0, 0x3000, R14 ;  /* 0x00003000000e7825 */ /* 0x002fca00078e000e */
[----:B------:R0:W3:Y:S01]  /*88f0*/  LDG.E.128.CONSTANT R16, desc[UR8][R14.64] ;  /* 0x000000080e107981 */ /* 0x0000e2000c1e9d00 */
[----:B------:R-:W1:Y:S02]  /*8900*/  S2R R2, SR_TID.X ;  /* 0x0000000000027919 */ /* 0x000e640000002100 */
[C---:B-1----:R-:W-:Y:S02]  /*8910*/  LOP3.LUT R3, R2.reuse, 0x1f, RZ, 0xc0, !PT ;  /* 0x0000001f02037812 */ /* 0x042fe400078ec0ff */
[----:B------:R-:W-:-:S05]  /*8920*/  LOP3.LUT R4, R2, 0x3e0, RZ, 0xc0, !PT ;  /* 0x000003e002047812 */ /* 0x000fca00078ec0ff */
[----:B------:R-:W-:-:S04]  /*8930*/  IMAD R3, R4, 0x3, R3 ;  /* 0x0000000304037824 */ /* 0x000fc800078e0203 */
[C---:B------:R-:W-:Y:S01]  /*8940*/  VIADD R5, R3.reuse, 0x20 ;  /* 0x0000002003057836 */ /* 0x040fe20000000000 */
[C---:B------:R-:W-:Y:S01]  /*8950*/  ISETP.GE.U32.AND P0, PT, R3.reuse, R28, PT ;  /* 0x0000001c0300720c */ /* 0x040fe20003f06070 */
[C---:B------:R-:W-:Y:S01]  /*8960*/  VIADD R9, R3.reuse, 0x40 ;  /* 0x0000004003097836 */ /* 0x040fe20000000000 */
[----:B------:R-:W-:Y:S02]  /*8970*/  LEA R4, P3, R3, R20, 0x3 ;  /* 0x0000001403047211 */ /* 0x000fe400078618ff */
[-C--:B------:R-:W-:Y:S02]  /*8980*/  ISETP.GE.U32.AND P1, PT, R5, R28.reuse, PT ;  /* 0x0000001c0500720c */ /* 0x080fe40003f26070 */
[----:B------:R-:W-:Y:S01]  /*8990*/  ISETP.GE.U32.AND P2, PT, R9, R28, PT ;  /* 0x0000001c0900720c */ /* 0x000fe20003f46070 */
[----:B------:R-:W-:Y:S01]  /*89a0*/  IMAD.X R5, RZ, RZ, R21, P3 ;  /* 0x000000ffff057224 */ /* 0x000fe200018e0615 */
[----:B0-----:R-:W-:-:S05]  /*89b0*/  LEA R14, P3, R3, R14, 0x4 ;  /* 0x0000000e030e7211 */ /* 0x001fca00078620ff */
[----:B------:R-:W-:Y:S01]  /*89c0*/  IMAD.X R15, RZ, RZ, R15, P3 ;  /* 0x000000ffff0f7224 */ /* 0x000fe200018e060f */
[----:B------:R-:W-:Y:S02]  /*89d0*/  ISETP.NE.AND P4, PT, R2, RZ, PT ;  /* 0x000000ff0200720c */ /* 0x000fe40003f85270 */
[----:B------:R-:W-:-:S11]  /*89e0*/  CS2R R44, SRZ ;  /* 0x00000000002c7805 */ /* 0x000fd6000001ff00 */
[----:B------:R-:W4:Y:S01]  /*89f0*/  @!P4 LDG.E.64.CONSTANT R44, desc[UR8][R20.64+-0x8] ;  /* 0xfffff808142cc981 */ /* 0x000f22000c1e9b00 */
[----:B--2---:R-:W-:Y:S02]  /*8a00*/  IMAD.MOV.U32 R8, RZ, RZ, R10 ;  /* 0x000000ffff087224 */ /* 0x004fe400078e000a */
[----:B------:R-:W-:Y:S02]  /*8a10*/  IMAD.MOV.U32 R9, RZ, RZ, R11 ;  /* 0x000000ffff097224 */ /* 0x000fe400078e000b */
[----:B------:R-:W-:Y:S01]  /*8a20*/  IMAD.MOV.U32 R12, RZ, RZ, R8 ;  /* 0x000000ffff0c7224 */ /* 0x000fe200078e0008 */
[----:B------:R-:W2:Y:S01]  /*8a30*/  @!P0 LDG.E.64.CONSTANT R10, desc[UR8][R4.64] ;  /* 0x00000008040a8981 */ /* 0x000ea2000c1e9b00 */
[----:B------:R-:W-:-:S03]  /*8a40*/  IMAD.MOV.U32 R13, RZ, RZ, R9 ;  /* 0x000000ffff0d7224 */ /* 0x000fc600078e0009 */
[----:B------:R-:W5:Y:S04]  /*8a50*/  @!P2 LDG.E.64.CONSTANT R8, desc[UR8][R4.64+0x200] ;  /* 0x000200080408a981 */ /* 0x000f68000c1e9b00 */
[----:B------:R0:W4:Y:S01]  /*8a60*/  @!P1 LDG.E.64.CONSTANT R12, desc[UR8][R4.64+0x100] ;  /* 0x00010008040c9981 */ /* 0x000122000c1e9b00 */
        /* <DEDUP_REMOVED lines=24> */
[----:B------:R-:W-:-:S05]  /*8bf0*/  IMAD R31, R2, 0x3, RZ ;  /* 0x00000003021f7824 */ /* 0x000fca00078e02ff */
[----:B------:R-:W-:Y:S02]  /*8c00*/  ISETP.EQ.U32.AND P3, PT, R28, R31, PT ;  /* 0x0000001f1c00720c */ /* 0x000fe40003f62070 */
[----:B------:R-:W-:Y:S01]  /*8c10*/  ISETP.GE.AND P5, PT, R52, 0x1, PT ;  /* 0x000000013400780c */ /* 0x000fe20003fa6270 */
[----:B--2---:R-:W-:Y:S04]  /*8c20*/  STS.64 [R23], R10 ;  /* 0x0000000a17007388 */ /* 0x004fe80000000a00 */
[----:B-----5:R-:W-:Y:S04]  /*8c30*/  STS.64 [R23+0x200], R8 ;  /* 0x0002000817007388 */ /* 0x020fe80000000a00 */
[----:B----4-:R-:W-:Y:S01]  /*8c40*/  STS.64 [R23+0x100], R12 ;  /* 0x0001000c17007388 */ /* 0x010fe20000000a00 */
[----:B------:R-:W-:-:S03]  /*8c50*/  NOP ;  /* 0x0000000000007918 */ /* 0x000fc60000000000 */
[----:B------:R-:W-:Y:S04]  /*8c60*/  LDS.64 R38, [R4] ;  /* 0x0000000004267984 */ /* 0x000fe80000000a00 */
[----:B------:R-:W-:Y:S04]  /*8c70*/  LDS.64 R36, [R4+0x8] ;  /* 0x0000080004247984 */ /* 0x000fe80000000a00 */
[----:B------:R-:W0:Y:S01]  /*8c80*/  LDS.64 R34, [R4+0x10] ;  /* 0x0000100004227984 */ /* 0x000e220000000a00 */
[----:B------:R-:W-:Y:S06]  /*8c90*/  BAR.SYNC.DEFER_BLOCKING 0x0 ;  /* 0x0000000000007b1d */ /* 0x000fec0000010000 */
[----:B---3--:R-:W-:Y:S04]  /*8ca0*/  STS.128 [R5+0x200], R40 ;  /* 0x0002002805007388 */ /* 0x008fe80000000c00 */
[----:B------:R1:W-:Y:S04]  /*8cb0*/  STS.128 [R5], R16 ;  /* 0x0000001005007388 */ /* 0x0003e80000000c00 */
[----:B------:R-:W-:Y:S01]  /*8cc0*/  STS.128 [R5+0x400], R24 ;  /* 0x0004001805007388 */ /* 0x000fe20000000c00 */
[----:B------:R-:W-:-:S03]  /*8cd0*/  NOP ;  /* 0x0000000000007918 */ /* 0x000fc60000000000 */
[----:B------:R-:W-:Y:S04]  /*8ce0*/  LDS.128 R8, [R6] ;  /* 0x0000000006087984 */ /* 0x000fe80000000c00 */
[----:B------:R-:W2:Y:S04]  /*8cf0*/  LDS.128 R12, [R6+0x10] ;  /* 0x00001000060c7984 */ /* 0x000ea80000000c00 */
[----:B------:R-:W3:Y:S01]  /*8d00*/  LDS.128 R20, [R6+0x20] ;  /* 0x0000200006147984 */ /* 0x000ee20000000c00 */
[----:B------:R-:W-:Y:S06]  /*8d10*/  BAR.SYNC.DEFER_BLOCKING 0x0 ;  /* 0x0000000000007b1d */ /* 0x000fec0000010000 */
[----:B0-----:R-:W-:Y:S02]  /*8d20*/  STS.64 [R29+0x9b0], R34 ;  /* 0x0009b0221d007388 */ /* 0x001fe40000000a00 */
[----:B------:R-:W-:Y:S01]  /*8d30*/  BAR.SYNC.DEFER_BLOCKING 0x0 ;  /* 0x0000000000007b1d */ /* 0x000fe20000010000 */
[----:B-1----:R-:W-:-:S05]  /*8d40*/  VIADD R17, R31, 0x1 ;  /* 0x000000011f117836 */ /* 0x002fca0000000000 */
[----:B------:R-:W0:Y:S01]  /*8d50*/  @P0 LDS.64 R44, [R29+0x9a8] ;  /* 0x0009a8001d2c0984 */ /* 0x000e220000000a00 */
[----:B------:R-:W-:Y:S01]  /*8d60*/  ISETP.NE.U32.AND P0, PT, R38, R36, PT ;  /* 0x000000242600720c */ /* 0x000fe20003f05070 */
[----:B--2---:R-:W-:Y:S01]  /*8d70*/  DADD R4, R8, R12 ;  /* 0x0000000008047229 */ /* 0x004fe2000000000c */
[----:B------:R-:W-:Y:S02]  /*8d80*/  ISETP.EQ.U32.AND P1, PT, R28, R17, PT ;  /* 0x000000111c00720c */ /* 0x000fe40003f22070 */
[----:B------:R-:W-:Y:S01]  /*8d90*/  ISETP.NE.AND.EX P0, PT, R39, R37, PT, P0 ;  /* 0x000000252700720c */ /* 0x000fe20003f05300 */
[----:B------:R-:W-:Y:S01]  /*8da0*/  DADD R16, R10, R14 ;  /* 0x000000000a107229 */ /* 0x000fe2000000000e */
[----:B------:R-:W-:Y:S02]  /*8db0*/  VIADD R19, R31, 0x2 ;  /* 0x000000021f137836 */ /* 0x000fe40000000000 */
[----:B------:R-:W-:Y:S02]  /*8dc0*/  ISETP.EQ.OR.EX P0, PT, R7, RZ, P0, P1 ;  /* 0x000000ff0700720c */ /* 0x000fe40000702710 */
[----:B------:R-:W-:-:S02]  /*8dd0*/  ISETP.NE.U32.AND P1, PT, R36, R34, PT ;  /* 0x000000222400720c */ /* 0x000fc40003f25070 */
[----:B------:R-:W-:Y:S02]  /*8de0*/  FSEL R4, R12, R4, P0 ;  /* 0x000000040c047208 */ /* 0x000fe40000000000 */
[----:B------:R-:W-:Y:S02]  /*8df0*/  FSEL R5, R13, R5, P0 ;  /* 0x000000050d057208 */ /* 0x000fe40000000000 */
[----:B------:R-:W-:Y:S02]  /*8e00*/  ISETP.EQ.U32.AND P2, PT, R28, R19, PT ;  /* 0x000000131c00720c */ /* 0x000fe40003f42070 */
[----:B------:R-:W-:Y:S02]  /*8e10*/  ISETP.NE.AND.EX P1, PT, R37, R35, PT, P1 ;  /* 0x000000232500720c */ /* 0x000fe40003f25310 */
[----:B------:R-:W-:Y:S02]  /*8e20*/  FSEL R16, R14, R16, P0 ;  /* 0x000000100e107208 */ /* 0x000fe40000000000 */
[----:B------:R-:W-:Y:S01]  /*8e30*/  FSEL R17, R15, R17, P0 ;  /* 0x000000110f117208 */ /* 0x000fe20000000000 */
[----:B---3--:R-:W-:Y:S01]  /*8e40*/  DADD R4, R20, R4 ;  /* 0x0000000014047229 */ /* 0x008fe20000000004 */
[----:B------:R-:W-:-:S04]  /*8e50*/  ISETP.EQ.OR.EX P1, PT, R7, RZ, P1, P2 ;  /* 0x000000ff0700720c */ /* 0x000fc80000f22720 */
[----:B------:R-:W-:Y:S01]  /*8e60*/  DADD R16, R22, R16 ;  /* 0x0000000016107229 */ /* 0x000fe20000000010 */
[----:B0-----:R-:W-:-:S04]  /*8e70*/  ISETP.NE.U32.AND P2, PT, R44, R38, PT ;  /* 0x000000262c00720c */ /* 0x001fc80003f45070 */
[----:B------:R-:W-:Y:S02]  /*8e80*/  ISETP.NE.AND.EX P2, PT, R45, R39, PT, P2 ;  /* 0x000000272d00720c */ /* 0x000fe40003f45320 */
[----:B------:R-:W-:Y:S02]  /*8e90*/  FSEL R30, R20, R4, P1 ;  /* 0x00000004141e7208 */ /* 0x000fe40000800000 */
[----:B------:R-:W-:Y:S02]  /*8ea0*/  ISETP.EQ.OR.EX P2, PT, R7, RZ, P2, P3 ;  /* 0x000000ff0700720c */ /* 0x000fe40001742730 */
[----:B------:R-:W-:Y:S02]  /*8eb0*/  FSEL R31, R21, R5, P1 ;  /* 0x00000005151f7208 */ /* 0x000fe40000800000 */
[----:B------:R-:W-:Y:S02]  /*8ec0*/  SEL R18, RZ, 0x1, !P0 ;  /* 0x00000001ff127807 */ /* 0x000fe40004000000 */
[----:B------:R-:W-:Y:S01]  /*8ed0*/  SEL R19, RZ, 0x1, !P2 ;  /* 0x00000001ff137807 */ /* 0x000fe20005000000 */
[----:B------:R-:W-:Y:S01]  /*8ee0*/  SHFL.UP PT, R4, R30, 0x1, RZ ;  /* 0x042000001e047989 */ /* 0x000fe200000e00ff */
[----:B------:R-:W-:-:S02]  /*8ef0*/  FSEL R6, R22, R16, P1 ;  /* 0x0000001016067208 */ /* 0x000fc40000800000 */
[----:B------:R-:W-:Y:S01]  /*8f00*/  FSEL R33, R23, R17, P1 ;  /* 0x0000001117217208 */ /* 0x000fe20000800000 */
[----:B------:R-:W0:Y:S01]  /*8f10*/  SHFL.UP PT, R5, R31, 0x1, RZ ;  /* 0x042000001f057989 */ /* 0x000e2200000e00ff */
[----:B------:R-:W-:Y:S02]  /*8f20*/  IADD3 R18, P3, PT, R18, R19, RZ ;  /* 0x0000001312127210 */ /* 0x000fe40007f7e0ff */
[----:B------:R-:W-:Y:S01]  /*8f30*/  SEL R23, RZ, 0x1, !P1 ;  /* 0x00000001ff177807 */ /* 0x000fe20004800000 */
[----:B------:R-:W-:Y:S04]  /*8f40*/  SHFL.UP PT, R16, R6, 0x1, RZ ;  /* 0x0420000006107989 */ /* 0x000fe800000e00ff */
[----:B------:R-:W1:Y:S01]  /*8f50*/  SHFL.UP PT, R17, R33, 0x1, RZ ;  /* 0x0420000021117989 */ /* 0x000e6200000e00ff */
[----:B------:R-:W-:Y:S01]  /*8f60*/  IADD3 R23, P6, PT, R18, R23, RZ ;  /* 0x0000001712177210 */ /* 0x000fe20007fde0ff */
[----:B------:R-:W-:-:S04]  /*8f70*/  IMAD.X R24, RZ, RZ, RZ, P3 ;  /* 0x000000ffff187224 */ /* 0x000fc800018e06ff */
[----:B------:R-:W-:Y:S01]  /*8f80*/  IMAD.X R24, RZ, RZ, R24, P6 ;  /* 0x000000ffff187224 */ /* 0x000fe200030e0618 */
[----:B------:R-:W2:Y:S04]  /*8f90*/  SHFL.UP PT, R18, R23, 0x1, RZ ;  /* 0x0420000017127989 */ /* 0x000ea800000e00ff */
[----:B------:R-:W3:Y:S01]  /*8fa0*/  SHFL.UP PT, R19, R24, 0x1, RZ ;  /* 0x0420000018137989 */ /* 0x000ee200000e00ff */
[----:B------:R-:W-:Y:S01]  /*8fb0*/  IMAD.MOV.U32 R32, RZ, RZ, R6 ;  /* 0x000000ffff207224 */ /* 0x000fe200078e0006 */
        /* <DEDUP_REMOVED lines=8> */
[----:B------:R-:W-:Y:S02]  /*9040*/  @P5 FSEL R6, R16, R6, !P3 ;  /* 0x0000000610065208 */ /* 0x000fe40005800000 */
[----:B------:R-:W-:Y:S01]  /*9050*/  @P5 FSEL R33, R17, R33, !P3 ;  /* 0x0000002111215208 */ /* 0x000fe20005800000 */
[----:B------:R-:W0:Y:S01]  /*9060*/  SHFL.UP PT, R5, R31, 0x2, RZ ;  /* 0x044000001f057989 */ /* 0x000e2200000e00ff */
[----:B------:R-:W-:-:S02]  /*9070*/  IADD3 R23, P3, PT, R18, R23, RZ ;  /* 0x0000001712177210 */ /* 0x000fc40007f7e0ff */
[----:B---3--:R-:W-:Y:S01]  /*9080*/  SEL R19, R19, RZ, P5 ;  /* 0x000000ff13137207 */ /* 0x008fe20002800000 */
[----:B------:R-:W-:Y:S04]  /*9090*/  SHFL.UP PT, R16, R6, 0x2, RZ ;  /* 0x0440000006107989 */ /* 0x000fe800000e00ff */
[----:B------:R-:W1:Y:S01]  /*90a0*/  SHFL.UP PT, R17, R33, 0x2, RZ ;  /* 0x0440000021117989 */ /* 0x000e6200000e00ff */
[----:B------:R-:W-:-:S03]  /*90b0*/  IMAD.X R24, R19, 0x1, R24, P3 ;  /* 0x0000000113187824 */ /* 0x000fc600018e0618 */
[----:B------:R-:W2:Y:S04]  /*90c0*/  SHFL.UP PT, R18, R23, 0x2, RZ ;  /* 0x0440000017127989 */ /* 0x000ea800000e00ff */
[----:B------:R-:W3:Y:S01]  /*90d0*/  SHFL.UP PT, R19, R24, 0x2, RZ ;  /* 0x0440000018137989 */ /* 0x000ee200000e00ff */
[----:B------:R-:W-:Y:S01]  /*90e0*/  ISETP.GE.AND P5, PT, R52, 0x2, PT ;  /* 0x000000023400780c */ /* 0x000fe20003fa6270 */
[----:B------:R-:W-:Y:S01]  /*90f0*/  IMAD.MOV.U32 R32, RZ, RZ, R6 ;  /* 0x000000ffff207224 */ /* 0x000fe200078e0006 */
[----:B------:R-:W-:Y:S01]  /*9100*/  ISETP.NE.U32.AND P3, PT, R23, RZ, PT ;  /* 0x000000ff1700720c */ /* 0x000fe20003f65070 */
[----:B0-----:R-:W-:-:S03]  /*9110*/  DADD R4, R4, R30 ;  /* 0x0000000004047229 */ /* 0x001fc6000000001e */
[----:B------:R-:W-:Y:S01]  /*9120*/  ISETP.NE.AND.EX P3, PT, R24, RZ, PT, P3 ;  /* 0x000000ff1800720c */ /* 0x000fe20003f65330 */
[----:B-1----:R-:W-:Y:S01]  /*9130*/  DADD R16, R16, R32 ;  /* 0x0000000010107229 */ /* 0x002fe20000000020 */
[----:B--2---:R-:W-:-:S05]  /*9140*/  SEL R18, R18, RZ, P5 ;  /* 0x000000ff12127207 */ /* 0x004fca0002800000 */
[----:B------:R-:W-:Y:S02]  /*9150*/  @P5 FSEL R30, R4, R30, !P3 ;  /* 0x0000001e041e5208 */ /* 0x000fe40005800000 */
[----:B------:R-:W-:Y:S02]  /*9160*/  @P5 FSEL R31, R5, R31, !P3 ;  /* 0x0000001f051f5208 */ /* 0x000fe40005800000 */
[----:B------:R-:W-:Y:S02]  /*9170*/  IADD3 R23, P6, PT, R18, R23, RZ ;  /* 0x0000001712177210 */ /* 0x000fe40007fde0ff */
[----:B---3--:R-:W-:Y:S01]  /*9180*/  SEL R19, R19, RZ, P5 ;  /* 0x000000ff13137207 */ /* 0x008fe20002800000 */
[----:B------:R-:W-:Y:S01]  /*9190*/  SHFL.UP PT, R4, R30, 0x4, RZ ;  /* 0x048000001e047989 */ /* 0x000fe200000e00ff */
[----:B------:R-:W-:Y:S02]  /*91a0*/  @P5 FSEL R6, R16, R6, !P3 ;  /* 0x0000000610065208 */ /* 0x000fe40005800000 */
[----:B------:R-:W-:Y:S01]  /*91b0*/  @P5 FSEL R33, R17, R33, !P3 ;  /* 0x0000002111215208 */ /* 0x000fe20005800000 */
[----:B------:R-:W0:Y:S01]  /*91c0*/  SHFL.UP PT, R5, R31, 0x4, RZ ;  /* 0x048000001f057989 */ /* 0x000e2200000e00ff */
[----:B------:R-:W-:-:S03]  /*91d0*/  IMAD.X R24, R19, 0x1, R24, P6 ;  /* 0x0000000113187824 */ /* 0x000fc600030e0618 */
[----:B------:R-:W1:Y:S04]  /*91e0*/  SHFL.UP PT, R18, R23, 0x4, RZ ;  /* 0x0480000017127989 */ /* 0x000e6800000e00ff */
[----:B------:R-:W-:Y:S04]  /*91f0*/  SHFL.UP PT, R16, R6, 0x4, RZ ;  /* 0x0480000006107989 */ /* 0x000fe800000e00ff */
[----:B------:R-:W2:Y:S04]  /*9200*/  SHFL.UP PT, R17, R33, 0x4, RZ ;  /* 0x0480000021117989 */ /* 0x000ea800000e00ff */
[----:B------:R-:W3:Y:S01]  /*9210*/  SHFL.UP PT, R19, R24, 0x4, RZ ;  /* 0x0480000018137989 */ /* 0x000ee200000e00ff */
[----:B------:R-:W-:Y:S01]  /*9220*/  ISETP.GE.AND P5, PT, R52, 0x4, PT ;  /* 0x000000043400780c */ /* 0x000fe20003fa6270 */
[----:B------:R-:W-:Y:S01]  /*9230*/  IMAD.MOV.U32 R32, RZ, RZ, R6 ;  /* 0x000000ffff207224 */ /* 0x000fe200078e0006 */
[----:B------:R-:W-:Y:S01]  /*9240*/  ISETP.NE.U32.AND P3, PT, R23, RZ, PT ;  /* 0x000000ff1700720c */ /* 0x000fe20003f65070 */
[----:B0-----:R-:W-:Y:S01]  /*9250*/  DADD R4, R4, R30 ;  /* 0x0000000004047229 */ /* 0x001fe2000000001e */
[----:B-1----:R-:W-:-:S02]  /*9260*/  SEL R18, R18, RZ, P5 ;  /* 0x000000ff12127207 */ /* 0x002fc40002800000 */
[----:B------:R-:W-:Y:S02]  /*9270*/  ISETP.NE.AND.EX P3, PT, R24, RZ, PT, P3 ;  /* 0x000000ff1800720c */ /* 0x000fe40003f65330 */
[----:B------:R-:W-:Y:S01]  /*9280*/  IADD3 R23, P6, PT, R18, R23, RZ ;  /* 0x0000001712177210 */ /* 0x000fe20007fde0ff */
[----:B--2---:R-:W-:Y:S01]  /*9290*/  DADD R16, R16, R32 ;  /* 0x0000000010107229 */ /* 0x004fe20000000020 */
[----:B---3--:R-:W-:-:S03]  /*92a0*/  SEL R19, R19, RZ, P5 ;  /* 0x000000ff13137207 */ /* 0x008fc60002800000 */
[----:B------:R-:W-:Y:S02]  /*92b0*/  @P5 FSEL R30, R4, R30, !P3 ;  /* 0x0000001e041e5208 */ /* 0x000fe40005800000 */
[----:B------:R-:W-:Y:S01]  /*92c0*/  @P5 FSEL R31, R5, R31, !P3 ;  /* 0x0000001f051f5208 */ /* 0x000fe20005800000 */
[----:B------:R-:W-:Y:S01]  /*92d0*/  IMAD.X R24, R19, 0x1, R24, P6 ;  /* 0x0000000113187824 */ /* 0x000fe200030e0618 */
[----:B------:R-:W0:Y:S02]  /*92e0*/  SHFL.UP PT, R18, R23, 0x8, RZ ;  /* 0x0500000017127989 */ /* 0x000e2400000e00ff */
[----:B------:R-:W-:Y:S02]  /*92f0*/  @P5 FSEL R6, R16, R6, !P3 ;  /* 0x0000000610065208 */ /* 0x000fe40005800000 */
[----:B------:R-:W-:Y:S01]  /*9300*/  @P5 FSEL R33, R17, R33, !P3 ;  /* 0x0000002111215208 */ /* 0x000fe20005800000 */
[----:B------:R-:W-:Y:S04]  /*9310*/  SHFL.UP PT, R4, R30, 0x8, RZ ;  /* 0x050000001e047989 */ /* 0x000fe800000e00ff */
[----:B------:R-:W1:Y:S04]  /*9320*/  SHFL.UP PT, R5, R31, 0x8, RZ ;  /* 0x050000001f057989 */ /* 0x000e6800000e00ff */
[----:B------:R-:W2:Y:S04]  /*9330*/  SHFL.UP PT, R19, R24, 0x8, RZ ;  /* 0x0500000018137989 */ /* 0x000ea800000e00ff */
[----:B------:R-:W-:Y:S04]  /*9340*/  SHFL.UP PT, R16, R6, 0x8, RZ ;  /* 0x0500000006107989 */ /* 0x000fe800000e00ff */
[----:B------:R-:W3:Y:S01]  /*9350*/  SHFL.UP PT, R17, R33, 0x8, RZ ;  /* 0x0500000021117989 */ /* 0x000ee200000e00ff */
[----:B------:R-:W-:Y:S01]  /*9360*/  ISETP.GE.AND P5, PT, R52, 0x8, PT ;  /* 0x000000083400780c */ /* 0x000fe20003fa6270 */
[----:B------:R-:W-:-:S03]  /*9370*/  IMAD.MOV.U32 R32, RZ, RZ, R6 ;  /* 0x000000ffff207224 */ /* 0x000fc600078e0006 */
[----:B0-----:R-:W-:Y:S02]  /*9380*/  SEL R18, R18, RZ, P5 ;  /* 0x000000ff12127207 */ /* 0x001fe40002800000 */
[----:B------:R-:W-:Y:S02]  /*9390*/  ISETP.NE.U32.AND P3, PT, R23, RZ, PT ;  /* 0x000000ff1700720c */ /* 0x000fe40003f65070 */
[----:B------:R-:W-:Y:S01]  /*93a0*/  IADD3 R23, P6, PT, R18, R23, RZ ;  /* 0x0000001712177210 */ /* 0x000fe20007fde0ff */
[----:B-1----:R-:W-:Y:S01]  /*93b0*/  DADD R4, R4, R30 ;  /* 0x0000000004047229 */ /* 0x002fe2000000001e */
[----:B--2---:R-:W-:-:S03]  /*93c0*/  SEL R19, R19, RZ, P5 ;  /* 0x000000ff13137207 */ /* 0x004fc60002800000 */
[----:B------:R-:W0:Y:S01]  /*93d0*/  SHFL.UP PT, R20, R23, 0x10, RZ ;  /* 0x0600000017147989 */ /* 0x000e2200000e00ff */
[----:B------:R-:W-:Y:S01]  /*93e0*/  ISETP.NE.AND.EX P3, PT, R24, RZ, PT, P3 ;  /* 0x000000ff1800720c */ /* 0x000fe20003f65330 */
[----:B------:R-:W-:Y:S01]  /*93f0*/  IMAD.X R22, R19, 0x1, R24, P6 ;  /* 0x0000000113167824 */ /* 0x000fe200030e0618 */
[----:B---3--:R-:W-:-:S03]  /*9400*/  DADD R16, R16, R32 ;  /* 0x0000000010107229 */ /* 0x008fc60000000020 */
[----:B------:R-:W-:Y:S01]  /*9410*/  @P5 FSEL R30, R4, R30, !P3 ;  /* 0x0000001e041e5208 */ /* 0x000fe20005800000 */
[----:B------:R-:W1:Y:S01]  /*9420*/  SHFL.UP PT, R21, R22, 0x10, RZ ;  /* 0x0600000016157989 */ /* 0x000e6200000e00ff */
[----:B------:R-:W-:-:S05]  /*9430*/  @P5 FSEL R31, R5, R31, !P3 ;  /* 0x0000001f051f5208 */ /* 0x000fca0005800000 */
[----:B------:R-:W-:Y:S02]  /*9440*/  @P5 FSEL R6, R16, R6, !P3 ;  /* 0x0000000610065208 */ /* 0x000fe40005800000 */
[----:B------:R-:W-:Y:S01]  /*9450*/  @P5 FSEL R33, R17, R33, !P3 ;  /* 0x0000002111215208 */ /* 0x000fe20005800000 */
[----:B------:R-:W-:Y:S04]  /*9460*/  SHFL.UP PT, R16, R30, 0x10, RZ ;  /* 0x060000001e107989 */ /* 0x000fe800000e00ff */
[----:B------:R-:W2:Y:S04]  /*9470*/  SHFL.UP PT, R17, R31, 0x10, RZ ;  /* 0x060000001f117989 */ /* 0x000ea800000e00ff */
[----:B------:R-:W-:Y:S04]  /*9480*/  SHFL.UP PT, R18, R6, 0x10, RZ ;  /* 0x0600000006127989 */ /* 0x000fe800000e00ff */
[----:B------:R-:W3:Y:S01]  /*9490*/  SHFL.UP PT, R19, R33, 0x10, RZ ;  /* 0x0600000021137989 */ /* 0x000ee200000e00ff */
[----:B------:R-:W-:-:S04]  /*94a0*/  ISETP.GE.AND P5, PT, R52, 0x10, PT ;  /* 0x000000103400780c */ /* 0x000fc80003fa6270 */
[----:B0-----:R-:W-:Y:S02]  /*94b0*/  SEL R20, R20, RZ, P5 ;  /* 0x000000ff14147207 */ /* 0x001fe40002800000 */
[----:B-1----:R-:W-:Y:S02]  /*94c0*/  SEL R21, R21, RZ, P5 ;  /* 0x000000ff15157207 */ /* 0x002fe40002800000 */
[----:B------:R-:W-:Y:S01]  /*94d0*/  IADD3 R4, P6, PT, R20, R23, RZ ;  /* 0x0000001714047210 */ /* 0x000fe20007fde0ff */
[----:B------:R-:W-:Y:S01]  /*94e0*/  IMAD.MOV.U32 R32, RZ, RZ, R6 ;  /* 0x000000ffff207224 */ /* 0x000fe200078e0006 */
[----:B------:R-:W-:-:S03]  /*94f0*/  ISETP.NE.U32.AND P3, PT, R23, RZ, PT ;  /* 0x000000ff1700720c */ /* 0x000fc60003f65070 */
[----:B------:R-:W-:Y:S01]  /*9500*/  IMAD.X R5, R21, 0x1, R22, P6 ;  /* 0x0000000115057824 */ /* 0x000fe200030e0616 */
[----:B--2---:R-:W-:Y:S01]  /*9510*/  DADD R16, R16, R30 ;  /* 0x0000000010107229 */ /* 0x004fe2000000001e */
[----:B------:R-:W-:Y:S02]  /*9520*/  ISETP.NE.AND P6, PT, R52, 0x1f, PT ;  /* 0x0000001f3400780c */ /* 0x000fe40003fc5270 */
[----:B------:R-:W-:Y:S01]  /*9530*/  ISETP.NE.AND.EX P3, PT, R22, RZ, PT, P3 ;  /* 0x000000ff1600720c */ /* 0x000fe20003f65330 */
[----:B---3--:R-:W-:-:S06]  /*9540*/  DADD R18, R18, R32 ;  /* 0x0000000012127229 */ /* 0x008fcc0000000020 */
[----:B------:R-:W-:Y:S02]  /*9550*/  FSEL R29, R17, R31, !P3 ;  /* 0x0000001f111d7208 */ /* 0x000fe40005800000 */
[----:B------:R-:W-:Y:S02]  /*9560*/  FSEL R56, R16, R30, !P3 ;  /* 0x0000001e10387208 */ /* 0x000fe40005800000 */
[----:B------:R-:W-:Y:S01]  /*9570*/  @!P6 LEA R47, R3, UR4, 0x5 ;  /* 0x00000004032fec11 */ /* 0x000fe2000f8e28ff */
[----:B------:R-:W-:Y:S01]  /*9580*/  @!P6 IMAD.MOV.U32 R57, RZ, RZ, R29 ;  /* 0x000000ffff39e224 */ /* 0x000fe200078e001d */
[----:B------:R-:W-:Y:S02]  /*9590*/  FSEL R58, R18, R6, !P3 ;  /* 0x00000006123a7208 */ /* 0x000fe40005800000 */
[----:B------:R-:W-:Y:S01]  /*95a0*/  FSEL R59, R19, R33, !P3 ;  /* 0x00000021133b7208 */ /* 0x000fe20005800000 */
[----:B------:R-:W-:Y:S04]  /*95b0*/  @!P6 STS.64 [R47], R4 ;  /* 0x000000042f00e388 */ /* 0x000fe80000000a00 */
[----:B------:R-:W-:Y:S04]  /*95c0*/  @!P6 STS.64 [R47+0x8], RZ ;  /* 0x000008ff2f00e388 */ /* 0x000fe80000000a00 */
[----:B------:R-:W-:Y:S01]  /*95d0*/  @!P6 STS.128 [R47+0x10], R56 ;  /* 0x000010382f00e388 */ /* 0x000fe20000000c00 */
[----:B------:R-:W-:Y:S06]  /*95e0*/  BAR.SYNC.DEFER_BLOCKING 0x0 ;  /* 0x0000000000007b1d */ /* 0x000fec0000010000 */
[----:B------:R-:W-:Y:S04]  /*95f0*/  LDS.128 R40, [UR4+0x10] ;  /* 0x00001004ff287984 */ /* 0x000fe80008000c00 */
[----:B------:R-:W0:Y:S04]  /*9600*/  LDS.128 R20, [UR4+0x30] ;  /* 0x00003004ff147984 */ /* 0x000e280008000c00 */
[----:B------:R-:W1:Y:S04]  /*9610*/  LDS.64 R60, [UR4+0x20] ;  /* 0x00002004ff3c7984 */ /* 0x000e680008000a00 */
[----:B------:R-:W2:Y:S04]  /*9620*/  LDS.64 R54, [UR4] ;  /* 0x00000004ff367984 */ /* 0x000ea80008000a00 */
[----:B------:R-:W3:Y:S04]  /*9630*/  LDS.128 R24, [UR4+0x50] ;  /* 0x00005004ff187984 */ /* 0x000ee80008000c00 */
[----:B------:R-:W4:Y:S04]  /*9640*/  LDS.64 R48, [UR4+0x40] ;  /* 0x00004004ff307984 */ /* 0x000f280008000a00 */
[----:B------:R-:W5:Y:S04]  /*9650*/  LDS.64 R50, [UR4+0x60] ;  /* 0x00006004ff327984 */ /* 0x000f680008000a00 */
[----:B------:R-:W5:Y:S01]  /*9660*/  LDS.128 R16, [UR4+0x70] ;  /* 0x00007004ff107984 */ /* 0x000f620008000c00 */
[----:B------:R-:W-:-:S02]  /*9670*/  FSEL R32, R30, R56, !P5 ;  /* 0x000000381e207208 */ /* 0x000fc40006800000 */
[----:B------:R-:W-:Y:S02]  /*9680*/  FSEL R31, R31, R29, !P5 ;  /* 0x0000001d1f1f7208 */ /* 0x000fe40006800000 */
[----:B------:R-:W-:Y:S02]  /*9690*/  FSEL R29, R6, R58, !P5 ;  /* 0x0000003a061d7208 */ /* 0x000fe40006800000 */
[----:B------:R-:W-:Y:S01]  /*96a0*/  FSEL R30, R33, R59, !P5 ;  /* 0x0000003b211e7208 */ /* 0x000fe20006800000 */
[----:B0-----:R-:W-:Y:S02]  /*96b0*/  DADD R56, R40, R20 ;  /* 0x0000000028387229 */ /* 0x001fe40000000014 */
[----:B------:R-:W-:Y:S01]  /*96c0*/  DADD R46, R42, R22 ;  /* 0x000000002a2e7229 */ /* 0x000fe20000000016 */
[----:B-1----:R-:W-:-:S04]  /*96d0*/  ISETP.NE.U32.AND P3, PT, R60, RZ, PT ;  /* 0x000000ff3c00720c */ /* 0x002fc80003f65070 */
[----:B------:R-:W-:Y:S02]  /*96e0*/  ISETP.NE.AND.EX P3, PT, R61, RZ, PT, P3 ;  /* 0x000000ff3d00720c */ /* 0x000fe40003f65330 */
[----:B--2---:R-:W-:Y:S02]  /*96f0*/  IADD3 R53, P6, PT, R54, R60, RZ ;  /* 0x0000003c36357210 */ /* 0x004fe40007fde0ff */
[----:B------:R-:W-:Y:S02]  /*9700*/  FSEL R58, R56, R20, !P3 ;  /* 0x00000014383a7208 */ /* 0x000fe40005800000 */
[----:B------:R-:W-:Y:S02]  /*9710*/  FSEL R59, R57, R21, !P3 ;  /* 0x00000015393b7208 */ /* 0x000fe40005800000 */
[----:B------:R-:W-:Y:S02]  /*9720*/  FSEL R56, R46, R22, !P3 ;  /* 0x000000162e387208 */ /* 0x000fe40005800000 */
[----:B------:R-:W-:-:S02]  /*9730*/  FSEL R57, R47, R23, !P3 ;  /* 0x000000172f397208 */ /* 0x000fc40005800000 */
[----:B------:R-:W0:Y:S01]  /*9740*/  LDS.128 R20, [UR4+0x90] ;  /* 0x00009004ff147984 */ /* 0x000e220008000c00 */
[----:B------:R-:W-:-:S03]  /*9750*/  ISETP.NE.AND P5, PT, R3, 0x2, PT ;  /* 0x000000020300780c */ /* 0x000fc60003fa5270 */
[----:B------:R-:W1:Y:S01]  /*9760*/  LDS.64 R46, [UR4+0x80] ;  /* 0x00008004ff2e7984 */ /* 0x000e620008000a00 */
[----:B------:R-:W-:Y:S01]  /*9770*/  IMAD.X R69, R55, 0x1, R61, P6 ;  /* 0x0000000137457824 */ /* 0x000fe200030e063d */
[----:B------:R-:W-:Y:S02]  /*9780*/  FSEL R61, R58, R40, !P5 ;  /* 0x000000283a3d7208 */ /* 0x000fe40006800000 */
[----:B------:R-:W-:Y:S01]  /*9790*/  FSEL R63, R59, R41, !P5 ;  /* 0x000000293b3f7208 */ /* 0x000fe20006800000 */
[----:B---3--:R-:W-:Y:S02]  /*97a0*/  DADD R58, R24, R58 ;  /* 0x00000000183a7229 */ /* 0x008fe4000000003a */
[----:B------:R-:W-:Y:S01]  /*97b0*/  DADD R40, R26, R56 ;  /* 0x000000001a287229 */ /* 0x000fe20000000038 */
[----:B----4-:R-:W-:Y:S02]  /*97c0*/  ISETP.NE.U32.AND P3, PT, R48, RZ, PT ;  /* 0x000000ff3000720c */ /* 0x010fe40003f65070 */
[----:B------:R-:W-:-:S02]  /*97d0*/  SEL R6, R53, R54, !P5 ;  /* 0x0000003635067207 */ /* 0x000fc40006800000 */
[----:B------:R-:W-:Y:S02]  /*97e0*/  ISETP.NE.AND.EX P3, PT, R49, RZ, PT, P3 ;  /* 0x000000ff3100720c */ /* 0x000fe40003f65330 */
[----:B------:R-:W-:Y:S02]  /*97f0*/  IADD3 R53, P6, PT, R48, R53, RZ ;  /* 0x0000003530357210 */ /* 0x000fe40007fde0ff */
[----:B------:R-:W-:Y:S02]  /*9800*/  SEL R33, R69, R55, !P5 ;  /* 0x0000003745217207 */ /* 0x000fe40006800000 */
[----:B------:R-:W-:Y:S02]  /*9810*/  FSEL R67, R56, R42, !P5 ;  /* 0x0000002a38437208 */ /* 0x000fe40006800000 */
[----:B------:R-:W-:Y:S02]  /*9820*/  FSEL R65, R57, R43, !P5 ;  /* 0x0000002b39417208 */ /* 0x000fe40006800000 */
[----:B------:R-:W-:-:S02]  /*9830*/  FSEL R54, R58, R24, !P3 ;  /* 0x000000183a367208 */ /* 0x000fc40005800000 */
[----:B------:R-:W-:Y:S02]  /*9840*/  FSEL R55, R59, R25, !P3 ;  /* 0x000000193b377208 */ /* 0x000fe40005800000 */
[----:B------:R-:W-:Y:S02]  /*9850*/  FSEL R42, R40, R26, !P3 ;  /* 0x0000001a282a7208 */ /* 0x000fe40005800000 */
[----:B------:R-:W-:Y:S02]  /*9860*/  FSEL R43, R41, R27, !P3 ;  /* 0x0000001b292b7208 */ /* 0x000fe40005800000 */
[----:B------:R-:W-:Y:S01]  /*9870*/  ISETP.NE.AND P5, PT, R3, 0x3, PT ;  /* 0x000000030300780c */ /* 0x000fe20003fa5270 */
[----:B------:R-:W2:Y:S01]  /*9880*/  LDS.128 R24, [UR4+0xb0] ;  /* 0x0000b004ff187984 */ /* 0x000ea20008000c00 */
[----:B------:R-:W-:Y:S02]  /*9890*/  IMAD.X R56, R49, 0x1, R69, P6 ;  /* 0x0000000131387824 */ /* 0x000fe400030e0645 */
[----:B------:R-:W-:Y:S01]  /*98a0*/  SEL R6, R53, R6, !P5 ;  /* 0x0000000635067207 */ /* 0x000fe20006800000 */
[----:B------:R-:W3:Y:S01]  /*98b0*/  LDS.64 R48, [UR4+0xa0] ;  /* 0x0000a004ff307984 */ /* 0x000ee20008000a00 */
[C---:B-----5:R-:W-:Y:S01]  /*98c0*/  IADD3 R53, P6, PT, R50.reuse, R53, RZ ;  /* 0x0000003532357210 */ /* 0x060fe20007fde0ff */
[----:B------:R-:W-:Y:S01]  /*98d0*/  DADD R40, R18, R42 ;  /* 0x0000000012287229 */ /* 0x000fe2000000002a */
[----:B------:R-:W-:-:S02]  /*98e0*/  ISETP.NE.U32.AND P3, PT, R50, RZ, PT ;  /* 0x000000ff3200720c */ /* 0x000fc40003f65070 */
[----:B------:R-:W-:Y:S02]  /*98f0*/  FSEL R61, R54, R61, !P5 ;  /* 0x0000003d363d7208 */ /* 0x000fe40006800000 */
[----:B------:R-:W-:Y:S01]  /*9900*/  FSEL R63, R55, R63, !P5 ;  /* 0x0000003f373f7208 */ /* 0x000fe20006800000 */
[----:B------:R-:W-:Y:S01]  /*9910*/  DADD R54, R16, R54 ;  /* 0x0000000010367229 */ /* 0x000fe20000000036 */
[----:B------:R-:W-:Y:S01]  /*9920*/  SEL R33, R56, R33, !P5 ;  /* 0x0000002138217207 */ /* 0x000fe20006800000 */
[C---:B------:R-:W-:Y:S01]  /*9930*/  IMAD.X R56, R51.reuse, 0x1, R56, P6 ;  /* 0x0000000133387824 */ /* 0x040fe200030e0638 */
[----:B------:R-:W-:Y:S02]  /*9940*/  ISETP.NE.AND.EX P3, PT, R51, RZ, PT, P3 ;  /* 0x000000ff3300720c */ /* 0x000fe40003f65330 */
[----:B------:R-:W4:Y:S01]  /*9950*/  LDS.64 R50, [UR4+0xc0] ;  /* 0x0000c004ff327984 */ /* 0x000f220008000a00 */
[----:B------:R-:W-:Y:S02]  /*9960*/  FSEL R57, R42, R67, !P5 ;  /* 0x000000432a397208 */ /* 0x000fe40006800000 */
[----:B------:R-:W-:-:S02]  /*9970*/  FSEL R59, R43, R65, !P5 ;  /* 0x000000412b3b7208 */ /* 0x000fc40006800000 */
[----:B------:R-:W-:Y:S02]  /*9980*/  FSEL R18, R40, R18, !P3 ;  /* 0x0000001228127208 */ /* 0x000fe40005800000 */
[----:B------:R-:W-:Y:S02]  /*9990*/  FSEL R19, R41, R19, !P3 ;  /* 0x0000001329137208 */ /* 0x000fe40005800000 */
[----:B------:R-:W5:Y:S01]  /*99a0*/  LDS.128 R40, [UR4+0xd0] ;  /* 0x0000d004ff287984 */ /* 0x000f620008000c00 */
[----:B------:R-:W-:Y:S02]  /*99b0*/  FSEL R54, R54, R16, !P3 ;  /* 0x0000001036367208 */ /* 0x000fe40005800000 */
[----:B------:R-:W-:Y:S02]  /*99c0*/  FSEL R55, R55, R17, !P3 ;  /* 0x0000001137377208 */ /* 0x000fe40005800000 */
[----:B------:R-:W-:Y:S01]  /*99d0*/  ISETP.NE.AND P5, PT, R3, 0x4, PT ;  /* 0x000000040300780c */ /* 0x000fe20003fa5270 */
[----:B0-----:R-:W-:Y:S01]  /*99e0*/  DADD R16, R22, R18 ;  /* 0x0000000016107229 */ /* 0x001fe20000000012 */
[----:B-1----:R-:W-:-:S02]  /*99f0*/  ISETP.NE.U32.AND P3, PT, R46, RZ, PT ;  /* 0x000000ff2e00720c */ /* 0x002fc40003f65070 */
[----:B------:R-:W-:Y:S02]  /*9a00*/  FSEL R61, R54, R61, !P5 ;  /* 0x0000003d363d7208 */ /* 0x000fe40006800000 */
[----:B------:R-:W-:Y:S01]  /*9a10*/  FSEL R63, R55, R63, !P5 ;  /* 0x0000003f373f7208 */ /* 0x000fe20006800000 */
[----:B------:R-:W-:Y:S01]  /*9a20*/  DADD R54, R20, R54 ;  /* 0x0000000014367229 */ /* 0x000fe20000000036 */
[----:B------:R-:W-:Y:S02]  /*9a30*/  SEL R6, R53, R6, !P5 ;  /* 0x0000000635067207 */ /* 0x000fe40006800000 */
[----:B------:R-:W-:Y:S02]  /*9a40*/  IADD3 R53, P6, PT, R46, R53, RZ ;  /* 0x000000352e357210 */ /* 0x000fe40007fde0ff */
[----:B------:R-:W-:Y:S02]  /*9a50*/  ISETP.NE.AND.EX P3, PT, R47, RZ, PT, P3 ;  /* 0x000000ff2f00720c */ /* 0x000fe40003f65330 */
[----:B------:R-:W-:-:S02]  /*9a60*/  FSEL R57, R18, R57, !P5 ;  /* 0x0000003912397208 */ /* 0x000fc40006800000 */
[----:B------:R-:W-:Y:S01]  /*9a70*/  SEL R33, R56, R33, !P5 ;  /* 0x0000002138217207 */ /* 0x000fe20006800000 */
[----:B------:R-:W-:Y:S01]  /*9a80*/  IMAD.X R56, R47, 0x1, R56, P6 ;  /* 0x000000012f387824 */ /* 0x000fe200030e0638 */
[----:B------:R-:W-:Y:S02]  /*9a90*/  FSEL R59, R19, R59, !P5 ;  /* 0x0000003b133b7208 */ /* 0x000fe40006800000 */
[----:B------:R-:W-:Y:S02]  /*9aa0*/  FSEL R22, R16, R22, !P3 ;  /* 0x0000001610167208 */ /* 0x000fe40005800000 */
[----:B------:R-:W-:Y:S02]  /*9ab0*/  FSEL R23, R17, R23, !P3 ;  /* 0x0000001711177208 */ /* 0x000fe40005800000 */
[----:B------:R-:W0:Y:S01]  /*9ac0*/  LDS.128 R16, [UR4+0xf0] ;  /* 0x0000f004ff107984 */ /* 0x000e220008000c00 */
[----:B------:R-:W-:Y:S02]  /*9ad0*/  FSEL R46, R54, R20, !P3 ;  /* 0x00000014362e7208 */ /* 0x000fe40005800000 */
[----:B------:R-:W-:-:S02]  /*9ae0*/  FSEL R47, R55, R21, !P3 ;  /* 0x00000015372f7208 */ /* 0x000fc40005800000 */
[----:B------:R-:W-:Y:S01]  /*9af0*/  ISETP.NE.AND P5, PT, R3, 0x5, PT ;  /* 0x000000050300780c */ /* 0x000fe20003fa5270 */
[----:B------:R-:W1:Y:S01]  /*9b00*/  LDS.64 R20, [UR4+0xe0] ;  /* 0x0000e004ff147984 */ /* 0x000e620008000a00 */
[----:B--2---:R-:W-:Y:S02]  /*9b10*/  DADD R54, R26, R22 ;  /* 0x000000001a367229 */ /* 0x004fe40000000016 */
[----:B------:R-:W-:Y:S02]  /*9b20*/  FSEL R65, R46, R61, !P5 ;  /* 0x0000003d2e417208 */ /* 0x000fe40006800000 */
[----:B------:R-:W-:Y:S01]  /*9b30*/  FSEL R67, R47, R63, !P5 ;  /* 0x0000003f2f437208 */ /* 0x000fe20006800000 */
[----:B------:R-:W-:Y:S01]  /*9b40*/  DADD R46, R24, R46 ;  /* 0x00000000182e7229 */ /* 0x000fe2000000002e */
[----:B---3--:R-:W-:Y:S02]  /*9b50*/  ISETP.NE.U32.AND P3, PT, R48, RZ, PT ;  /* 0x000000ff3000720c */ /* 0x008fe40003f65070 */
[----:B------:R-:W-:-:S02]  /*9b60*/  FSEL R61, R22, R57, !P5 ;  /* 0x00000039163d7208 */ /* 0x000fc40006800000 */
[----:B------:R-:W-:Y:S02]  /*9b70*/  IADD3 R57, P6, PT, R48, R53, RZ ;  /* 0x0000003530397210 */ /* 0x000fe40007fde0ff */
[----:B------:R-:W-:Y:S02]  /*9b80*/  ISETP.NE.AND.EX P3, PT, R49, RZ, PT, P3 ;  /* 0x000000ff3100720c */ /* 0x000fe40003f65330 */
[----:B------:R-:W-:Y:S01]  /*9b90*/  FSEL R63, R23, R59, !P5 ;  /* 0x0000003b173f7208 */ /* 0x000fe20006800000 */
[----:B------:R-:W-:Y:S01]  /*9ba0*/  IMAD.X R59, R49, 0x1, R56, P6 ;  /* 0x00000001313b7824 */ /* 0x000fe200030e0638 */
[----:B------:R-:W-:Y:S02]  /*9bb0*/  SEL R6, R53, R6, !P5 ;  /* 0x0000000635067207 */ /* 0x000fe40006800000 */
[----:B------:R-:W-:Y:S02]  /*9bc0*/  SEL R22, R56, R33, !P5 ;  /* 0x0000002138167207 */ /* 0x000fe40006800000 */
[----:B------:R-:W-:-:S02]  /*9bd0*/  FSEL R24, R46, R24, !P3 ;  /* 0x000000182e187208 */ /* 0x000fc40005800000 */
[----:B------:R-:W-:Y:S02]  /*9be0*/  FSEL R25, R47, R25, !P3 ;  /* 0x000000192f197208 */ /* 0x000fe40005800000 */
[----:B----4-:R-:W-:Y:S02]  /*9bf0*/  ISETP.NE.U32.AND P6, PT, R50, RZ, PT ;  /* 0x000000ff3200720c */ /* 0x010fe40003fc5070 */
[----:B------:R-:W-:Y:S02]  /*9c00*/  ISETP.NE.AND P5, PT, R3, 0x6, PT ;  /* 0x000000060300780c */ /* 0x000fe40003fa5270 */
[----:B------:R-:W-:Y:S02]  /*9c10*/  FSEL R26, R54, R26, !P3 ;  /* 0x0000001a361a7208 */ /* 0x000fe40005800000 */
[----:B------:R-:W-:Y:S02]  /*9c20*/  FSEL R27, R55, R27, !P3 ;  /* 0x0000001b371b7208 */ /* 0x000fe40005800000 */
[----:B------:R-:W-:-:S02]  /*9c30*/  ISETP.NE.AND.EX P3, PT, R51, RZ, PT, P6 ;  /* 0x000000ff3300720c */ /* 0x000fc40003f65360 */
[----:B------:R-:W-:Y:S02]  /*9c40*/  FSEL R53, R24, R65, !P5 ;  /* 0x0000004118357208 */ /* 0x000fe40006800000 */
[----:B------:R-:W-:Y:S01]  /*9c50*/  FSEL R55, R25, R67, !P5 ;  /* 0x0000004319377208 */ /* 0x000fe20006800000 */
[----:B-----5:R-:W-:Y:S01]  /*9c60*/  DADD R24, R40, R24 ;  /* 0x0000000028187229 */ /* 0x020fe20000000018 */
[----:B------:R-:W-:Y:S02]  /*9c70*/  IADD3 R33, P6, PT, R50, R57, RZ ;  /* 0x0000003932217210 */ /* 0x000fe40007fde0ff */
[----:B------:R-:W-:Y:S01]  /*9c80*/  SEL R50, R59, R22, !P5 ;  /* 0x000000163b327207 */ /* 0x000fe20006800000 */
[----:B------:R-:W-:Y:S01]  /*9c90*/  DADD R22, R42, R26 ;  /* 0x000000002a167229 */ /* 0x000fe2000000001a */
[----:B------:R-:W-:Y:S01]  /*9ca0*/  FSEL R49, R27, R63, !P5 ;  /* 0x0000003f1b317208 */ /* 0x000fe20006800000 */
[----:B------:R-:W-:Y:S01]  /*9cb0*/  SHFL.UP PT, R46, R31, 0x1, RZ ;  /* 0x042000001f2e7989 */ /* 0x000fe200000e00ff */
[----:B------:R-:W-:-:S03]  /*9cc0*/  SEL R54, R57, R6, !P5 ;  /* 0x0000000639367207 */ /* 0x000fc60006800000 */
[----:B------:R-:W2:Y:S01]  /*9cd0*/  SHFL.UP PT, R27, R32, 0x1, RZ ;  /* 0x04200000201b7989 */ /* 0x000ea200000e00ff */
[----:B------:R-:W-:-:S03]  /*9ce0*/  FSEL R24, R24, R40, !P3 ;  /* 0x0000002818187208 */ /* 0x000fc60005800000 */
[----:B------:R-:W3:Y:S01]  /*9cf0*/  SHFL.UP PT, R29, R29, 0x1, RZ ;  /* 0x042000001d1d7989 */ /* 0x000ee200000e00ff */
[----:B------:R-:W-:-:S03]  /*9d00*/  FSEL R25, R25, R41, !P3 ;  /* 0x0000002919197208 */ /* 0x000fc60005800000 */
[----:B------:R-:W4:Y:S01]  /*9d10*/  SHFL.UP PT, R48, R30, 0x1, RZ ;  /* 0x042000001e307989 */ /* 0x000f2200000e00ff */
[----:B------:R-:W-:Y:S02]  /*9d20*/  FSEL R47, R26, R61, !P5 ;  /* 0x0000003d1a2f7208 */ /* 0x000fe40006800000 */
[----:B------:R-:W-:Y:S02]  /*9d30*/  FSEL R40, R22, R42, !P3 ;  /* 0x0000002a16287208 */ /* 0x000fe40005800000 */
[----:B------:R-:W-:Y:S02]  /*9d40*/  FSEL R41, R23, R43, !P3 ;  /* 0x0000002b17297208 */ /* 0x000fe40005800000 */
[----:B------:R-:W-:Y:S01]  /*9d50*/  ISETP.NE.AND P5, PT, R3, 0x7, PT ;  /* 0x000000070300780c */ /* 0x000fe20003fa5270 */
[----:B------:R-:W-:Y:S01]  /*9d60*/  IMAD.X R3, R51, 0x1, R59, P6 ;  /* 0x0000000133037824 */ /* 0x000fe200030e063b */
[----:B------:R-:W-:Y:S02]  /*9d70*/  ISETP.GE.U32.AND P6, PT, R2, 0x20, PT ;  /* 0x000000200200780c */ /* 0x000fe40003fc6070 */
[----:B------:R-:W-:Y:S01]  /*9d80*/  FSEL R26, R24, R53, !P5 ;  /* 0x00000035181a7208 */ /* 0x000fe20006800000 */
[----:B0-----:R-:W-:Y:S01]  /*9d90*/  DADD R22, R18, R40 ;  /* 0x0000000012167229 */ /* 0x001fe20000000028 */
[----:B------:R-:W-:Y:S01]  /*9da0*/  FSEL R43, R25, R55, !P5 ;  /* 0x00000037192b7208 */ /* 0x000fe20006800000 */
[----:B------:R-:W-:Y:S01]  /*9db0*/  DADD R24, R16, R24 ;  /* 0x0000000010187229 */ /* 0x000fe20000000018 */
[----:B-1----:R-:W-:Y:S01]  /*9dc0*/  ISETP.NE.U32.AND P3, PT, R20, RZ, PT ;  /* 0x000000ff1400720c */ /* 0x002fe20003f65070 */
[----:B------:R0:W1:Y:S01]  /*9dd0*/  SHFL.UP PT, R6, R4, 0x1, RZ ;  /* 0x0420000004067989 */ /* 0x00006200000e00ff */
[----:B------:R-:W-:-:S02]  /*9de0*/  FSEL R40, R40, R47, !P5 ;  /* 0x0000002f28287208 */ /* 0x000fc40006800000 */
[----:B------:R-:W-:Y:S02]  /*9df0*/  ISETP.NE.AND.EX P3, PT, R21, RZ, PT, P3 ;  /* 0x000000ff1500720c */ /* 0x000fe40003f65330 */
[----:B------:R-:W-:Y:S02]  /*9e00*/  FSEL R41, R41, R49, !P5 ;  /* 0x0000003129297208 */ /* 0x000fe40006800000 */
[----:B------:R-:W-:Y:S02]  /*9e10*/  SEL R47, R33, R54, !P5 ;  /* 0x00000036212f7207 */ /* 0x000fe40006800000 */
[----:B------:R-:W-:Y:S02]  /*9e20*/  SEL R42, R3, R50, !P5 ;  /* 0x00000032032a7207 */ /* 0x000fe40006800000 */
[----:B0-----:R-:W-:Y:S02]  /*9e30*/  IADD3 R4, P5, PT, R20, R33, RZ ;  /* 0x0000002114047210 */ /* 0x001fe40007fbe0ff */
[----:B------:R-:W-:-:S02]  /*9e40*/  FSEL R32, R24, R16, !P3 ;  /* 0x0000001018207208 */ /* 0x000fc40005800000 */
[----:B------:R-:W-:Y:S02]  /*9e50*/  FSEL R33, R25, R17, !P3 ;  /* 0x0000001119217208 */ /* 0x000fe40005800000 */
[----:B------:R-:W-:Y:S02]  /*9e60*/  FSEL R30, R22, R18, !P3 ;  /* 0x00000012161e7208 */ /* 0x000fe40005800000 */
[----:B------:R-:W-:Y:S01]  /*9e70*/  FSEL R31, R23, R19, !P3 ;  /* 0x00000013171f7208 */ /* 0x000fe20005800000 */
[----:B------:R-:W0:Y:S01]  /*9e80*/  SHFL.UP PT, R5, R5, 0x1, RZ ;  /* 0x0420000005057989 */ /* 0x000e2200000e00ff */
[----:B------:R-:W-:Y:S02]  /*9e90*/  IMAD.X R3, R21, 0x1, R3, P5 ;  /* 0x0000000115037824 */ /* 0x000fe400028e0603 */
[----:B--2---:R-:W-:Y:S02]  /*9ea0*/  IMAD.MOV.U32 R16, RZ, RZ, R27 ;  /* 0x000000ffff107224 */ /* 0x004fe400078e001b */
[----:B------:R-:W-:-:S02]  /*9eb0*/  IMAD.MOV.U32 R17, RZ, RZ, R46 ;  /* 0x000000ffff117224 */ /* 0x000fc400078e002e */
[----:B---3--:R-:W-:Y:S02]  /*9ec0*/  IMAD.MOV.U32 R18, RZ, RZ, R29 ;  /* 0x000000ffff127224 */ /* 0x008fe400078e001d */
[----:B----4-:R-:W-:Y:S02]  /*9ed0*/  IMAD.MOV.U32 R19, RZ, RZ, R48 ;  /* 0x000000ffff137224 */ /* 0x010fe400078e0030 */
[----:B------:R-:W-:Y:S02]  /*9ee0*/  IMAD.MOV.U32 R20, RZ, RZ, R32 ;  /* 0x000000ffff147224 */ /* 0x000fe400078e0020 */
[----:B------:R-:W-:Y:S02]  /*9ef0*/  IMAD.MOV.U32 R21, RZ, RZ, R33 ;  /* 0x000000ffff157224 */ /* 0x000fe400078e0021 */
[----:B------:R-:W-:Y:S02]  /*9f00*/  IMAD.MOV.U32 R22, RZ, RZ, R30 ;  /* 0x000000ffff167224 */ /* 0x000fe400078e001e */
[----:B------:R-:W-:Y:S01]  /*9f10*/  IMAD.MOV.U32 R23, RZ, RZ, R31 ;  /* 0x000000ffff177224 */ /* 0x000fe200078e001f */
[----:B-1----:R-:W-:Y:S06]  /*9f20*/  @!P6 BRA `(.L_x_525) ;  /* 0x000000000054e947 */ /* 0x002fec0003800000 */
[----:B------:R-:W-:Y:S01]  /*9f30*/  IMAD.MOV.U32 R27, RZ, RZ, R43 ;  /* 0x000000ffff1b7224 */ /* 0x000fe200078e002b */
[----:B------:R-:W-:Y:S01]  /*9f40*/  ISETP.NE.AND P5, PT, R52, RZ, PT ;  /* 0x000000ff3400720c */ /* 0x000fe20003fa5270 */
[----:B------:R-:W-:Y:S01]  /*9f50*/  IMAD.MOV.U32 R20, RZ, RZ, R40 ;  /* 0x000000ffff147224 */ /* 0x000fe200078e0028 */
[C---:B------:R-:W-:Y:S01]  /*9f60*/  ISETP.NE.U32.AND P3, PT, R6.reuse, RZ, PT ;  /* 0x000000ff0600720c */ /* 0x040fe20003f65070 */
[----:B------:R-:W-:Y:S01]  /*9f70*/  IMAD.MOV.U32 R21, RZ, RZ, R41 ;  /* 0x000000ffff157224 */ /* 0x000fe200078e0029 */
[----:B------:R-:W-:Y:S01]  /*9f80*/  SEL R6, R6, RZ, P5 ;  /* 0x000000ff06067207 */ /* 0x000fe20002800000 */
[----:B------:R-:W-:Y:S01]  /*9f90*/  DADD R2, R16, R26 ;  /* 0x0000000010027229 */ /* 0x000fe2000000001a */
[C---:B0-----:R-:W-:Y:S02]  /*9fa0*/  ISETP.NE.AND.EX P3, PT, R5.reuse, RZ, PT, P3 ;  /* 0x000000ff0500720c */ /* 0x041fe40003f65330 */
[----:B------:R-:W-:Y:S01]  /*9fb0*/  IADD3 R6, P4, PT, R6, R47, RZ ;  /* 0x0000002f06067210 */ /* 0x000fe20007f9e0ff */
[----:B------:R-:W-:Y:S01]  /*9fc0*/  DADD R20, R18, R20 ;  /* 0x0000000012147229 */ /* 0x000fe20000000014 */
[----:B------:R-:W-:-:S05]  /*9fd0*/  SEL R5, R5, RZ, P5 ;  /* 0x000000ff05057207 */ /* 0x000fca0002800000 */
[----:B------:R-:W-:Y:S01]  /*9fe0*/  @P5 FSEL R26, R2, R16, !P3 ;  /* 0x00000010021a5208 */ /* 0x000fe20005800000 */
[----:B------:R-:W-:Y:S01]  /*9ff0*/  IMAD.X R5, R5, 0x1, R42, P4 ;  /* 0x0000000105057824 */ /* 0x000fe200020e062a */
[----:B------:R-:W-:Y:S02]  /*a000*/  @P5 FSEL R43, R3, R17, !P3 ;  /* 0x00000011032b5208 */ /* 0x000fe40005800000 */
[----:B------:R-:W-:Y:S01]  /*a010*/  @P5 FSEL R40, R20, R18, !P3 ;  /* 0x0000001214285208 */ /* 0x000fe20005800000 */
[----:B------:R-:W-:Y:S01]  /*a020*/  IMAD.MOV.U32 R16, RZ, RZ, R26 ;  /* 0x000000ffff107224 */ /* 0x000fe200078e001a */
[----:B------:R-:W-:Y:S01]  /*a030*/  @P5 FSEL R41, R21, R19, !P3 ;  /* 0x0000001315295208 */ /* 0x000fe20005800000 */
[----:B------:R-:W-:Y:S02]  /*a040*/  IMAD.MOV.U32 R17, RZ, RZ, R43 ;  /* 0x000000ffff117224 */ /* 0x000fe400078e002b */
[----:B------:R-:W-:Y:S02]  /*a050*/  IMAD.MOV.U32 R18, RZ, RZ, R40 ;  /* 0x000000ffff127224 */ /* 0x000fe400078e0028 */
[----:B------:R-:W-:Y:S01]  /*a060*/  IMAD.MOV.U32 R19, RZ, RZ, R41 ;  /* 0x000000ffff137224 */ /* 0x000fe200078e0029 */
[----:B------:R-:W-:Y:S06]  /*a070*/  BRA `(.L_x_526) ;  /* 0x0000002000247947 */ /* 0x000fec0003800000 */
.L_x_525:
[----:B------:R-:W1:Y:S01]  /*a080*/  LDC.64 R24, c[0x0][0x3a8] ;  /* 0x0000ea00ff187b82 */ /* 0x000e620000000a00 */
[----:B------:R-:W-:Y:S01]  /*a090*/  BSSY.RECONVERGENT B0, `(.L_x_527) ;  /* 0x0000012000007945 */ /* 0x000fe20003800200 */
[----:B-1----:R-:W-:-:S03]  /*a0a0*/  IMAD.WIDE.U32 R40, R0, 0x4, R24 ;  /* 0x0000000400287825 */ /* 0x002fc600078e0018 */
[----:B------:R-:W-:Y:S05]  /*a0b0*/  @P4 BRA `(.L_x_528) ;  /* 0x00000000003c4947 */ /* 0x000fea0003800000 */
[----:B------:R-:W1:Y:S01]  /*a0c0*/  LDC.64 R24, c[0x0][0x3b0] ;  /* 0x0000ec00ff187b82 */ /* 0x000e620000000a00 */
[----:B------:R-:W-:Y:S01]  /*a0d0*/  CS2R R26, SRZ ;  /* 0x00000000001a7805 */ /* 0x000fe2000001ff00 */
[----:B------:R-:W-:Y:S01]  /*a0e0*/  IMAD.MOV.U32 R29, RZ, RZ, 0x64 ;  /* 0x00000064ff1d7424 */ /* 0x000fe200078e00ff */
[----:B------:R-:W-:Y:S04]  /*a0f0*/  STS.64 [UR4+0x198], RZ ;  /* 0x000198ffff007988 */ /* 0x000fe80008000a04 */
[----:B------:R2:W-:Y:S01]  /*a100*/  STS.128 [UR4+0x1a0], R20 ;  /* 0x0001a014ff007988 */ /* 0x0005e20008000c04 */
[----:B-1----:R-:W-:-:S04]  /*a110*/  IMAD.WIDE.U32 R42, R0, 0x20, R24 ;  /* 0x00000020002a7825 */ /* 0x002fc800078e0018 */
[----:B------:R-:W-:Y:S02]  /*a120*/  IMAD.MOV.U32 R24, RZ, RZ, R4 ;  /* 0x000000ffff187224 */ /* 0x000fe400078e0004 */
[----:B------:R-:W-:-:S05]  /*a130*/  IMAD.MOV.U32 R25, RZ, RZ, R3 ;  /* 0x000000ffff197224 */ /* 0x000fca00078e0003 */
[----:B------:R2:W-:Y:S04]  /*a140*/  STS.64 [UR4+0x190], R24 ;  /* 0x00019018ff007988 */ /* 0x0005e80008000a04 */
[----:B------:R2:W-:Y:S04]  /*a150*/  ST.E.128.STRONG.GPU desc[UR8][R42.64+0x400], R24 ;  /* 0x000400182a007985 */ /* 0x0005e8000c10fd08 */
[----:B------:R2:W-:Y:S01]  /*a160*/  ST.E.128.STRONG.GPU desc[UR8][R42.64+0x410], R20 ;  /* 0x000410142a007985 */ /* 0x0005e2000c10fd08 */
[----:B------:R-:W-:Y:S06]  /*a170*/  MEMBAR.ALL.GPU ;  /* 0x0000000000007992 */ /* 0x000fec000000a000 */
[----:B------:R-:W-:-:S00]  /*a180*/  ERRBAR ;  /* 0x00000000000079ab */ /* 0x000fc00000000000 */
[----:B------:R-:W-:Y:S06]  /*a190*/  CGAERRBAR ;  /* 0x00000000000075ab */ /* 0x000fec0000000000 */
[----:B------:R2:W-:Y:S02]  /*a1a0*/  ST.E.STRONG.GPU desc[UR8][R40.64+0x80], R29 ;  /* 0x0000801d28007985 */ /* 0x0005e4000c10f908 */
.L_x_528:
[----:B------:R-:W-:Y:S05]  /*a1b0*/  BSYNC.RECONVERGENT B0 ;  /* 0x0000000000007941 */ /* 0x000fea0003800200 */
.L_x_527:
[----:B------:R-:W1:Y:S01]  /*a1c0*/  LDCU UR5, c[0x0][0x370] ;  /* 0x00006e00ff0577ac */ /* 0x000e620008000800 */
[----:B--2---:R-:W-:-:S05]  /*a1d0*/  LOP3.LUT R21, RZ, R2, RZ, 0x33, !PT ;  /* 0x00000002ff157212 */ /* 0x004fca00078e33ff */
[----:B------:R-:W-:Y:S01]  /*a1e0*/  IMAD.IADD R2, R21, 0x1, R0 ;  /* 0x0000000115027824 */ /* 0x000fe200078e0200 */
[----:B-1----:R-:W-:-:S09]  /*a1f0*/  UISETP.GT.U32.AND UP0, UPT, UR5, 0x1f3, UPT ;  /* 0x000001f30500788c */ /* 0x002fd2000bf04070 */
[----:B------:R-:W-:Y:S05]  /*a200*/  BRA.U UP0, `(.L_x_529) ;  /* 0x0000000100087547 */ /* 0x000fea000b800000 */
[----:B------:R1:W-:Y:S06]  /*a210*/  MEMBAR.SC.CTA ;  /* 0x0000000000007992 */ /* 0x0003ec0000000000 */
[----:B-1----:R-:W-:Y:S05]  /*a220*/  BRA `(.L_x_530) ;  /* 0x0000000000087947 */ /* 0x002fea0003800000 */
.L_x_529:
[----:B------:R-:W-:Y:S05]  /*a230*/  NANOSLEEP 0x1c2 ;  /* 0x000001c20000795d */ /* 0x000fea0003800000 */
[----:B------:R-:W-:Y:S01]  /*a240*/  NOP ;  /* 0x0000000000007918 */ /* 0x000fe20000000000 */
.L_x_530:
[----:B------:R-:W-:-:S07]  /*a250*/  IMAD.WIDE R40, R21, 0x4, R40 ;  /* 0x0000000415287825 */ /* 0x000fce00078e0228 */
.L_x_532:
        /* <DEDUP_REMOVED lines=10> */
.L_x_799:
[----:B------:R-:W-:Y:S05]  /*a300*/  @P3 BRA `(.L_x_532) ;  /* 0xfffffffc00d43947 */ /* 0x000fea000383ffff */
[----:B------:R-:W-:Y:S01]  /*a310*/  ISETP.NE.AND P3, PT, R42, 0x65, PT ;  /* 0x000000652a00780c */ /* 0x000fe20003f65270 */
[----:B------:R-:W-:-:S12]  /*a320*/  BSSY.RECONVERGENT B0, `(.L_x_533) ;  /* 0x0000029000007945 */ /* 0x000fd80003800200 */
[----:B------:R-:W-:Y:S05]  /*a330*/  @!P3 BRA `(.L_x_534) ;  /* 0x000000000054b947 */ /* 0x000fea0003800000 */
[----:B------:R-:W-:-:S13]  /*a340*/  ISETP.NE.AND P4, PT, R42, 0x64, PT ;  /* 0x000000642a00780c */ /* 0x000fda0003f85270 */
[----:B------:R-:W-:Y:S05]  /*a350*/  @P4 BRA `(.L_x_535) ;  /* 0x0000000000944947 */ /* 0x000fea0003800000 */
[----:B------:R-:W1:Y:S02]  /*a360*/  LDC.64 R40, c[0x0][0x3b0] ;  /* 0x0000ec00ff287b82 */ /* 0x000e640000000a00 */
[----:B-1----:R-:W-:-:S05]  /*a370*/  IMAD.WIDE R40, R2, 0x20, R40 ;  /* 0x0000002002287825 */ /* 0x002fca00078e0228 */
        /* <DEDUP_REMOVED lines=10> */
[----:B------:R-:W-:Y:S01]  /*a420*/  PRMT R48, R47, 0x3340, R48 ;  /* 0x000033402f307816 */ /* 0x000fe20000000030 */
[----:B------:R-:W-:Y:S01]  /*a430*/  IMAD.MOV.U32 R47, RZ, RZ, R25 ;  /* 0x000000ffff2f7224 */ /* 0x000fe200078e0019 */
[----:B------:R-:W-:Y:S01]  /*a440*/  PRMT R49, R46, 0x3340, R49 ;  /* 0x000033402e317816 */ /* 0x000fe20000000031 */
[----:B------:R-:W-:Y:S01]  /*a450*/  IMAD.MOV.U32 R46, RZ, RZ, R24 ;  /* 0x000000ffff2e7224 */ /* 0x000fe200078e0018 */
[----:B------:R-:W-:-:S02]  /*a460*/  PRMT R48, R29, 0x5410, R48 ;  /* 0x000054101d307816 */ /* 0x000fc40000000030 */
[----:B------:R-:W-:Y:S01]  /*a470*/  PRMT R49, R26, 0x5410, R49 ;  /* 0x000054101a317816 */ /* 0x000fe20000000031 */
[----:B-1----:R-:W-:Y:S06]  /*a480*/  BRA `(.L_x_535) ;  /* 0x0000000000487947 */ /* 0x002fec0003800000 */
.L_x_534:
        /* <DEDUP_REMOVED lines=17> */
[----:B-1----:R-:W-:-:S07]  /*a5a0*/  PRMT R49, R26, 0x5410, R49 ;  /* 0x000054101a317816 */ /* 0x002fce0000000031 */
.L_x_535:
[----:B------:R-:W-:Y:S05]  /*a5b0*/  BSYNC.RECONVERGENT B0 ;  /* 0x0000000000007941 */ /* 0x000fea0003800200 */
.L_x_533:
[----:B------:R-:W-:-:S03]  /*a5c0*/  UMOV UR5, 0xffffffff ;  /* 0xffffffff00057882 */ /* 0x000fc60000000000 */
[----:B------:R-:W-:Y:S05]  /*a5d0*/  BRA.DIV UR5, `(.L_x_536) ;  /* 0x00000052055c7947 */ /* 0x000fea000b800000 */
[----:B------:R-:W1:Y:S01]  /*a5e0*/  S2R R25, SR_GEMASK ;  /* 0x0000000000197919 */ /* 0x000e620000003c00 */
[----:B------:R-:W-:-:S04]  /*a5f0*/  VOTE.ANY R62, PT, !P3 ;  /* 0x00000000003e7806 */ /* 0x000fc800058e0100 */
[----:B-1----:R-:W-:-:S05]  /*a600*/  LOP3.LUT R62, R62, 0x80000000, R25, 0xec, !PT ;  /* 0x800000003e3e7812 */ /* 0x002fca00078eec19 */
[----:B------:R-:W-:-:S05]  /*a610*/  VIADD R25, R62, 0xffffffff ;  /* 0xffffffff3e197836 */ /* 0x000fca0000000000 */
[----:B------:R-:W-:-:S04]  /*a620*/  LOP3.LUT R25, R62, R25, RZ, 0xc, !PT ;  /* 0x000000193e197212 */ /* 0x000fc800078e0cff */
[----:B------:R-:W1:Y:S02]  /*a630*/  POPC R63, R25 ;  /* 0x00000019003f7309 */ /* 0x000e640000000000 */
[----:B-1----:R1:W2:Y:S04]  /*a640*/  SHFL.DOWN PT, R27, R46, 0x1, R63 ;  /* 0x082000002e1b7989 */ /* 0x0022a800000e003f */
[----:B------:R1:W3:Y:S02]  /*a650*/  SHFL.DOWN PT, R24, R47, 0x1, R63 ;  /* 0x082000002f187989 */ /* 0x0002e400000e003f */
.L_x_804:
[----:B------:R-:W-:-:S03]  /*a660*/  UMOV UR5, 0xffffffff ;  /* 0xffffffff00057882 */ /* 0x000fc60000000000 */
[----:B------:R-:W-:Y:S05]  /*a670*/  BRA.DIV UR5, `(.L_x_537) ;  /* 0x0000005205987947 */ /* 0x000fea000b800000 */
.L_x_807:
[----:B------:R-:W-:-:S03]  /*a680*/  UMOV UR5, 0xffffffff ;  /* 0xffffffff00057882 */ /* 0x000fc60000000000 */
[----:B------:R-:W-:Y:S05]  /*a690*/  BRA.DIV UR5, `(.L_x_538) ;  /* 0x0000005205b47947 */ /* 0x000fea000b800000 */
.L_x_810:
[----:B------:R-:W-:-:S03]  /*a6a0*/  UMOV UR5, 0xffffffff ;  /* 0xffffffff00057882 */ /* 0x000fc60000000000 */
[----:B------:R-:W-:Y:S05]  /*a6b0*/  BRA.DIV UR5, `(.L_x_539) ;  /* 0x0000005205d07947 */ /* 0x000fea000b800000 */
[----:B-----5:R4:W0:Y:S04]  /*a6c0*/  SHFL.DOWN PT, R26, R20, 0x1, R63 ;  /* 0x08200000141a7989 */ /* 0x02082800000e003f */
[----:B------:R4:W0:Y:S04]  /*a6d0*/  SHFL.DOWN PT, R25, R21, 0x1, R63 ;  /* 0x0820000015197989 */ /* 0x00082800000e003f */
[----:B------:R4:W0:Y:S04]  /*a6e0*/  SHFL.DOWN PT, R29, R22, 0x1, R63 ;  /* 0x08200000161d7989 */ /* 0x00082800000e003f */
[----:B------:R4:W0:Y:S02]  /*a6f0*/  SHFL.DOWN PT, R64, R23, 0x1, R63 ;  /* 0x0820000017407989 */ /* 0x00082400000e003f */
.L_x_816:
[----:B------:R-:W-:Y:S01]  /*a700*/  ISETP.GE.AND P3, PT, R52, R63, PT ;  /* 0x0000003f3400720c */ /* 0x000fe20003f66270 */
[----:B------:R-:W-:-:S12]  /*a710*/  BSSY.RECONVERGENT B0, `(.L_x_540) ;  /* 0x000000b000007945 */ /* 0x000fd80003800200 */
[----:B------:R-:W-:Y:S05]  /*a720*/  @P3 BRA `(.L_x_541) ;  /* 0x0000000000243947 */ /* 0x000fea0003800000 */
[----:B------:R-:W-:Y:S02]  /*a730*/  ISETP.NE.U32.AND P3, PT, R46, RZ, PT ;  /* 0x000000ff2e00720c */ /* 0x000fe40003f65070 */
[----:B-12---:R-:W-:Y:S02]  /*a740*/  IADD3 R46, P4, PT, R27, R46, RZ ;  /* 0x0000002e1b2e7210 */ /* 0x006fe40007f9e0ff */
[----:B------:R-:W-:-:S03]  /*a750*/  ISETP.NE.AND.EX P3, PT, R47, RZ, PT, P3 ;  /* 0x000000ff2f00720c */ /* 0x000fc60003f65330 */
[----:B---3--:R-:W-:-:S10]  /*a760*/  IMAD.X R47, R24, 0x1, R47, P4 ;  /* 0x00000001182f7824 */ /* 0x008fd400020e062f */
[----:B0-----:R-:W-:-:S06]  /*a770*/  @!P3 IMAD.MOV.U32 R24, RZ, RZ, R26 ;  /* 0x000000ffff18b224 */ /* 0x001fcc00078e001a */
[----:B----4-:R-:W-:Y:S01]  /*a780*/  @!P3 DADD R20, R20, R24 ;  /* 0x000000001414b229 */ /* 0x010fe20000000018 */
[----:B------:R-:W-:Y:S02]  /*a790*/  @!P3 IMAD.MOV.U32 R24, RZ, RZ, R29 ;  /* 0x000000ffff18b224 */ /* 0x000fe400078e001d */
[----:B------:R-:W-:-:S06]  /*a7a0*/  @!P3 IMAD.MOV.U32 R25, RZ, RZ, R64 ;  /* 0x000000ffff19b224 */ /* 0x000fcc00078e0040 */
[----:B------:R-:W-:-:S11]  /*a7b0*/  @!P3 DADD R22, R22, R24 ;  /* 0x000000001616b229 */ /* 0x000fd60000000018 */
.L_x_541:
[----:B------:R-:W-:Y:S05]  /*a7c0*/  BSYNC.RECONVERGENT B0 ;  /* 0x0000000000007941 */ /* 0x000fea0003800200 */
.L_x_540:
[----:B------:R-:W-:-:S03]  /*a7d0*/  UMOV UR5, 0xffffffff ;  /* 0xffffffff00057882 */ /* 0x000fc60000000000 */
[----:B------:R-:W-:Y:S05]  /*a7e0*/  BRA.DIV UR5, `(.L_x_542) ;  /* 0x0000005205ec7947 */ /* 0x000fea000b800000 */
[----:B0-----:R0:W0:Y:S04]  /*a7f0*/  SHFL.DOWN PT, R25, R46, 0x2, R63 ;  /* 0x084000002e197989 */ /* 0x00102800000e003f */
[----:B---3--:R3:W0:Y:S02]  /*a800*/  SHFL.DOWN PT, R24, R47, 0x2, R63 ;  /* 0x084000002f187989 */ /* 0x00862400000e003f */
.L_x_820:
[----:B------:R-:W-:-:S03]  /*a810*/  UMOV UR5, 0xffffffff ;  /* 0xffffffff00057882 */ /* 0x000fc60000000000 */
[----:B------:R-:W-:Y:S05]  /*a820*/  BRA.DIV UR5, `(.L_x_543) ;  /* 0x0000005605207947 */ /* 0x000fea000b800000 */
.L_x_823:
[----:B------:R-:W-:-:S03]  /*a830*/  UMOV UR5, 0xffffffff ;  /* 0xffffffff00057882 */ /* 0x000fc60000000000 */
[----:B------:R-:W-:Y:S05]  /*a840*/  BRA.DIV UR5, `(.L_x_544) ;  /* 0x00000056053c7947 */ /* 0x000fea000b800000 */
.L_x_826:
[----:B------:R-:W-:-:S03]  /*a850*/  UMOV UR5, 0xffffffff ;  /* 0xffffffff00057882 */ /* 0x000fc60000000000 */
[----:B------:R-:W-:Y:S05]  /*a860*/  BRA.DIV UR5, `(.L_x_545) ;  /* 0x0000005605587947 */ /* 0x000fea000b800000 */
[----:B------:R0:W0:Y:S04]  /*a870*/  SHFL.DOWN PT, R26, R20, 0x2, R63 ;  /* 0x08400000141a7989 */ /* 0x00002800000e003f */
[----:B--2---:R2:W0:Y:S04]  /*a880*/  SHFL.DOWN PT, R27, R21, 0x2, R63 ;  /* 0x08400000151b7989 */ /* 0x00442800000e003f */
[----:B------:R2:W0:Y:S04]  /*a890*/  SHFL.DOWN PT, R40, R22, 0x2, R63 ;  /* 0x0840000016287989 */ /* 0x00042800000e003f */
[----:B------:R2:W0:Y:S02]  /*a8a0*/  SHFL.DOWN PT, R64, R23, 0x2, R63 ;  /* 0x0840000017407989 */ /* 0x00042400000e003f */
.L_x_832:
[----:B------:R-:W-:Y:S01]  /*a8b0*/  VIADD R29, R52, 0x2 ;  /* 0x00000002341d7836 */ /* 0x000fe20000000000 */
[----:B------:R-:W-:Y:S04]  /*a8c0*/  BSSY.RECONVERGENT B0, `(.L_x_546) ;  /* 0x000000d000007945 */ /* 0x000fe80003800200 */
[----:B------:R-:W-:-:S13]  /*a8d0*/  ISETP.GT.AND P3, PT, R29, R63, PT ;  /* 0x0000003f1d00720c */ /* 0x000fda0003f64270 */
[----:B------:R-:W-:Y:S05]  /*a8e0*/  @P3 BRA `(.L_x_547) ;  /* 0x0000000000283947 */ /* 0x000fea0003800000 */
[----:B------:R-:W-:Y:S02]  /*a8f0*/  ISETP.NE.U32.AND P3, PT, R46, RZ, PT ;  /* 0x000000ff2e00720c */ /* 0x000fe40003f65070 */
[----:B01----:R-:W-:Y:S02]  /*a900*/  IADD3 R46, P4, PT, R25, R46, RZ ;  /* 0x0000002e192e7210 */ /* 0x003fe40007f9e0ff */
[----:B------:R-:W-:-:S03]  /*a910*/  ISETP.NE.AND.EX P3, PT, R47, RZ, PT, P3 ;  /* 0x000000ff2f00720c */ /* 0x000fc60003f65330 */
[----:B---3--:R-:W-:-:S10]  /*a920*/  IMAD.X R47, R24, 0x1, R47, P4 ;  /* 0x00000001182f7824 */ /* 0x008fd400020e062f */
[----:B------:R-:W-:Y:S02]  /*a930*/  @!P3 IMAD.MOV.U32 R24, RZ, RZ, R26 ;  /* 0x000000ffff18b224 */ /* 0x000fe400078e001a */
[----:B------:R-:W-:-:S06]  /*a940*/  @!P3 IMAD.MOV.U32 R25, RZ, RZ, R27 ;  /* 0x000000ffff19b224 */ /* 0x000fcc00078e001b */
[----:B--2-4-:R-:W-:Y:S01]  /*a950*/  @!P3 DADD R20, R20, R24 ;  /* 0x000000001414b229 */ /* 0x014fe20000000018 */
[----:B------:R-:W-:Y:S02]  /*a960*/  @!P3 IMAD.MOV.U32 R24, RZ, RZ, R40 ;  /* 0x000000ffff18b224 */ /* 0x000fe400078e0028 */
[----:B------:R-:W-:-:S06]  /*a970*/  @!P3 IMAD.MOV.U32 R25, RZ, RZ, R64 ;  /* 0x000000ffff19b224 */ /* 0x000fcc00078e0040 */
[----:B------:R-:W-:-:S11]  /*a980*/  @!P3 DADD R22, R22, R24 ;  /* 0x000000001616b229 */ /* 0x000fd60000000018 */
.L_x_547:
[----:B------:R-:W-:Y:S05]  /*a990*/  BSYNC.RECONVERGENT B0 ;  /* 0x0000000000007941 */ /* 0x000fea0003800200 */
.L_x_546:
[----:B------:R-:W-:-:S03]  /*a9a0*/  UMOV UR5, 0xffffffff ;  /* 0xffffffff00057882 */ /* 0x000fc60000000000 */
[----:B------:R-:W-:Y:S05]  /*a9b0*/  BRA.DIV UR5, `(.L_x_548) ;  /* 0x00000056056c7947 */ /* 0x000fea000b800000 */
[----:B0-----:R0:W0:Y:S04]  /*a9c0*/  SHFL.DOWN PT, R25, R46, 0x4, R63 ;  /* 0x088000002e197989 */ /* 0x00102800000e003f */
[----:B------:R0:W0:Y:S02]  /*a9d0*/  SHFL.DOWN PT, R24, R47, 0x4, R63 ;  /* 0x088000002f187989 */ /* 0x00002400000e003f */
.L_x_836:
[----:B------:R-:W-:-:S03]  /*a9e0*/  UMOV UR5, 0xffffffff ;  /* 0xffffffff00057882 */ /* 0x000fc60000000000 */
[----:B------:R-:W-:Y:S05]  /*a9f0*/  BRA.DIV UR5, `(.L_x_549) ;  /* 0x0000005605a07947 */ /* 0x000fea000b800000 */
.L_x_839:
[----:B------:R-:W-:-:S03]  /*aa00*/  UMOV UR5, 0xffffffff ;  /* 0xffffffff00057882 */ /* 0x000fc60000000000 */
[----:B------:R-:W-:Y:S05]  /*aa10*/  BRA.DIV UR5, `(.L_x_550) ;  /* 0x0000005605bc7947 */ /* 0x000fea000b800000 */
.L_x_842:
[----:B------:R-:W-:-:S03]  /*aa20*/  UMOV UR5, 0xffffffff ;  /* 0xffffffff00057882 */ /* 0x000fc60000000000 */
[----:B------:R-:W-:Y:S05]  /*aa30*/  BRA.DIV UR5, `(.L_x_551) ;  /* 0x0000005605d87947 */ /* 0x000fea000b800000 */
[----:B------:R0:W0:Y:S04]  /*aa40*/  SHFL.DOWN PT, R26, R20, 0x4, R63 ;  /* 0x08800000141a7989 */ /* 0x00002800000e003f */
[----:B------:R0:W0:Y:S04]  /*aa50*/  SHFL.DOWN PT, R27, R21, 0x4, R63 ;  /* 0x08800000151b7989 */ /* 0x00002800000e003f */
[----:B------:R0:W0:Y:S04]  /*aa60*/  SHFL.DOWN PT, R40, R22, 0x4, R63 ;  /* 0x0880000016287989 */ /* 0x00002800000e003f */
[----:B------:R0:W0:Y:S02]  /*aa70*/  SHFL.DOWN PT, R64, R23, 0x4, R63 ;  /* 0x0880000017407989 */ /* 0x00002400000e003f */
.L_x_848:
        /* <DEDUP_REMOVED lines=14> */
.L_x_553:
[----:B------:R-:W-:Y:S05]  /*ab60*/  BSYNC.RECONVERGENT B0 ;  /* 0x0000000000007941 */ /* 0x000fea0003800200 */
.L_x_552:
[----:B------:R-:W-:-:S03]  /*ab70*/  UMOV UR5, 0xffffffff ;  /* 0xffffffff00057882 */ /* 0x000fc60000000000 */
[----:B------:R-:W-:Y:S05]  /*ab80*/  BRA.DIV UR5, `(.L_x_554) ;  /* 0x0000005605ec7947 */ /* 0x000fea000b800000 */
[----:B0-----:R0:W0:Y:S04]  /*ab90*/  SHFL.DOWN PT, R25, R46, 0x8, R63 ;  /* 0x090000002e197989 */ /* 0x00102800000e003f */
[----:B------:R0:W0:Y:S02]  /*aba0*/  SHFL.DOWN PT, R24, R47, 0x8, R63 ;  /* 0x090000002f187989 */ /* 0x00002400000e003f */
.L_x_852:
[----:B------:R-:W-:-:S03]  /*abb0*/  UMOV UR5, 0xffffffff ;  /* 0xffffffff00057882 */ /* 0x000fc60000000000 */
[----:B------:R-:W-:Y:S05]  /*abc0*/  BRA.DIV UR5, `(.L_x_555) ;  /* 0x0000005a05207947 */ /* 0x000fea000b800000 */
.L_x_855:
[----:B------:R-:W-:-:S03]  /*abd0*/  UMOV UR5, 0xffffffff ;  /* 0xffffffff00057882 */ /* 0x000fc60000000000 */
[----:B------:R-:W-:Y:S05]  /*abe0*/  BRA.DIV UR5, `(.L_x_556) ;  /* 0x0000005a053c7947 */ /* 0x000fea000b800000 */
.L_x_858:
[----:B------:R-:W-:-:S03]  /*abf0*/  UMOV UR5, 0xffffffff ;  /* 0xffffffff00057882 */ /* 0x000fc60000000000 */
[----:B------:R-:W-:Y:S05]  /*ac00*/  BRA.DIV UR5, `(.L_x_557) ;  /* 0x0000005a05587947 */ /* 0x000fea000b800000 */
[----:B------:R0:W0:Y:S04]  /*ac10*/  SHFL.DOWN PT, R26, R20, 0x8, R63 ;  /* 0x09000000141a7989 */ /* 0x00002800000e003f */
[----:B------:R0:W0:Y:S04]  /*ac20*/  SHFL.DOWN PT, R27, R21, 0x8, R63 ;  /* 0x09000000151b7989 */ /* 0x00002800000e003f */
[----:B------:R0:W0:Y:S04]  /*ac30*/  SHFL.DOWN PT, R40, R22, 0x8, R63 ;  /* 0x0900000016287989 */ /* 0x00002800000e003f */
[----:B------:R0:W0:Y:S02]  /*ac40*/  SHFL.DOWN PT, R64, R23, 0x8, R63 ;  /* 0x0900000017407989 */ /* 0x00002400000e003f */
.L_x_864:
        /* <DEDUP_REMOVED lines=14> */
.L_x_559:
[----:B------:R-:W-:Y:S05]  /*ad30*/  BSYNC.RECONVERGENT B0 ;  /* 0x0000000000007941 */ /* 0x000fea0003800200 */
.L_x_558:
[----:B------:R-:W-:-:S03]  /*ad40*/  UMOV UR5, 0xffffffff ;  /* 0xffffffff00057882 */ /* 0x000fc60000000000 */
[----:B------:R-:W-:Y:S05]  /*ad50*/  BRA.DIV UR5, `(.L_x_560) ;  /* 0x0000005a056c7947 */ /* 0x000fea000b800000 */
[----:B0-----:R0:W0:Y:S04]  /*ad60*/  SHFL.DOWN PT, R25, R46, 0x10, R63 ;  /* 0x0a0000002e197989 */ /* 0x00102800000e003f */
[----:B------:R0:W0:Y:S02]  /*ad70*/  SHFL.DOWN PT, R24, R47, 0x10, R63 ;  /* 0x0a0000002f187989 */ /* 0x00002400000e003f */
.L_x_868:
[----:B------:R-:W-:-:S03]  /*ad80*/  UMOV UR5, 0xffffffff ;  /* 0xffffffff00057882 */ /* 0x000fc60000000000 */
[----:B------:R-:W-:Y:S05]  /*ad90*/  BRA.DIV UR5, `(.L_x_561) ;  /* 0x0000005a05a07947 */ /* 0x000fea000b800000 */
.L_x_871:
[----:B------:R-:W-:-:S03]  /*ada0*/  UMOV UR5, 0xffffffff ;  /* 0xffffffff00057882 */ /* 0x000fc60000000000 */
[----:B------:R-:W-:Y:S05]  /*adb0*/  BRA.DIV UR5, `(.L_x_562) ;  /* 0x0000005a05bc7947 */ /* 0x000fea000b800000 */
.L_x_874:
[----:B------:R-:W-:-:S03]  /*adc0*/  UMOV UR5, 0xffffffff ;  /* 0xffffffff00057882 */ /* 0x000fc60000000000 */
[----:B------:R-:W-:Y:S05]  /*add0*/  BRA.DIV UR5, `(.L_x_563) ;  /* 0x0000005a05d87947 */ /* 0x000fea000b800000 */
[----:B------:R0:W0:Y:S04]  /*ade0*/  SHFL.DOWN PT, R26, R20, 0x10, R63 ;  /* 0x0a000000141a7989 */ /* 0x00002800000e003f */
[----:B------:R0:W0:Y:S04]  /*adf0*/  SHFL.DOWN PT, R27, R21, 0x10, R63 ;  /* 0x0a000000151b7989 */ /* 0x00002800000e003f */
[----:B------:R0:W0:Y:S04]  /*ae00*/  SHFL.DOWN PT, R40, R22, 0x10, R63 ;  /* 0x0a00000016287989 */ /* 0x00002800000e003f */
[----:B------:R0:W0:Y:S02]  /*ae10*/  SHFL.DOWN PT, R64, R23, 0x10, R63 ;  /* 0x0a00000017407989 */ /* 0x00002400000e003f */
.L_x_880:
[----:B------:R-:W-:Y:S01]  /*ae20*/  VIADD R52, R52, 0x10 ;  /* 0x0000001034347836 */ /* 0x000fe20000000000 */
[----:B------:R-:W-:Y:S01]  /*ae30*/  BSSY.RECONVERGENT B0, `(.L_x_564) ;  /* 0x000000e000007945 */ /* 0x000fe20003800200 */
[----:B------:R-:W-:-:S03]  /*ae40*/  ISETP.NE.AND P3, PT, R42, 0x65, PT ;  /* 0x000000652a00780c */ /* 0x000fc60003f65270 */
        /* <DEDUP_REMOVED lines=12> */
.L_x_565:
[----:B------:R-:W-:Y:S05]  /*af10*/  BSYNC.RECONVERGENT B0 ;  /* 0x0000000000007941 */ /* 0x000fea0003800200 */
.L_x_564:
[----:B------:R-:W-:-:S03]  /*af20*/  UMOV UR5, 0xffffffff ;  /* 0xffffffff00057882 */ /* 0x000fc60000000000 */
[----:B------:R-:W-:Y:S05]  /*af30*/  BRA.DIV UR5, `(.L_x_566) ;  /* 0x0000005a05e87947 */ /* 0x000fea000b800000 */
[----:B------:R-:W-:-:S13]  /*af40*/  VOTE.ALL P3, P3 ;  /* 0x0000000000ff7806 */ /* 0x000fda0001860000 */
.L_x_883:
[----:B------:R-:W-:Y:S05]  /*af50*/  @!P3 BRA `(.L_x_567) ;  /* 0x0000000c0094b947 */ /* 0x000fea0003800000 */
.L_x_604:
[----:B0-----:R-:W0:Y:S01]  /*af60*/  LDC.64 R40, c[0x0][0x3a8] ;  /* 0x0000ea00ff287b82 */ /* 0x001e220000000a00 */
[----:B------:R-:W-:Y:S05]  /*af70*/  YIELD ;  /* 0x0000000000007946 */ /* 0x000fea0003800000 */
[----:B01-34-:R-:W-:-:S07]  /*af80*/  IMAD.WIDE R40, R2, 0x4, R40 ;  /* 0x0000000402287825 */ /* 0x01bfce00078e0228 */
.L_x_569:
        /* <DEDUP_REMOVED lines=10> */
.L_x_886:
        /* <DEDUP_REMOVED lines=10> */
[C-C-:B--2---:R-:W-:Y:S01]  /*b0d0*/  SHF.R.U64 R59, R42.reuse, 0x8, R43.reuse ;  /* 0x000000082a3b7819 */ /* 0x144fe2000000122b */
[----:B0-----:R-:W-:Y:S01]  /*b0e0*/  IMAD.MOV.U32 R54, RZ, RZ, R40 ;  /* 0x000000ffff367224 */ /* 0x001fe200078e0028 */
[C-C-:B-1-34-:R-:W-:Y:S02]  /*b0f0*/  SHF.R.U64 R63, R42.reuse, 0x10, R43.reuse ;  /* 0x000000102a3f7819 */ /* 0x15afe4000000122b */
[--C-:B------:R-:W-:Y:S02]  /*b100*/  SHF.R.U64 R56, R42, 0x18, R43.reuse ;  /* 0x000000182a387819 */ /* 0x100fe4000000122b */
[----:B------:R-:W-:-:S02]  /*b110*/  SHF.R.U32.HI R61, RZ, 0x8, R43 ;  /* 0x00000008ff3d7819 */ /* 0x000fc4000001162b */
[--C-:B------:R-:W-:Y:S02]  /*b120*/  SHF.R.U32.HI R58, RZ, 0x10, R43.reuse ;  /* 0x00000010ff3a7819 */ /* 0x100fe4000001162b */
[----:B------:R-:W-:Y:S02]  /*b130*/  SHF.R.U32.HI R57, RZ, 0x18, R43 ;  /* 0x00000018ff397819 */ /* 0x000fe4000001162b */
[----:B------:R-:W-:Y:S02]  /*b140*/  PRMT R59, R42, 0x3340, R59 ;  /* 0x000033402a3b7816 */ /* 0x000fe4000000003b */
[----:B------:R-:W-:Y:S02]  /*b150*/  PRMT R43, R43, 0x3340, R61 ;  /* 0x000033402b2b7816 */ /* 0x000fe4000000003d */
[----:B------:R-:W-:Y:S02]  /*b160*/  PRMT R56, R63, 0x3340, R56 ;  /* 0x000033403f387816 */ /* 0x000fe40000000038 */
[----:B------:R-:W-:Y:S01]  /*b170*/  PRMT R42, R58, 0x3340, R57 ;  /* 0x000033403a2a7816 */ /* 0x000fe20000000039 */
[----:B------:R-:W-:Y:S01]  /*b180*/  IMAD.MOV.U32 R57, RZ, RZ, R41 ;  /* 0x000000ffff397224 */ /* 0x000fe200078e0029 */
[----:B------:R-:W-:-:S02]  /*b190*/  PRMT R56, R59, 0x5410, R56 ;  /* 0x000054103b387816 */ /* 0x000fc40000000038 */
[----:B------:R-:W-:Y:S01]  /*b1a0*/  PRMT R55, R43, 0x5410, R42 ;  /* 0x000054102b377816 */ /* 0x000fe2000000002a */
[----:B------:R-:W-:Y:S06]  /*b1b0*/  BRA `(.L_x_572) ;  /* 0x0000000000487947 */ /* 0x000fec0003800000 */
.L_x_571:
        /* <DEDUP_REMOVED lines=17> */
[----:B------:R-:W-:-:S07]  /*b2d0*/  PRMT R55, R43, 0x5410, R42 ;  /* 0x000054102b377816 */ /* 0x000fce000000002a */
.L_x_572:
[----:B------:R-:W-:Y:S05]  /*b2e0*/  BSYNC.RECONVERGENT B0 ;  /* 0x0000000000007941 */ /* 0x000fea0003800200 */
.L_x_570:
[----:B------:R-:W0:Y:S01]  /*b2f0*/  S2R R40, SR_LANEID ;  /* 0x0000000000287919 */ /* 0x000e220000000000 */
[----:B------:R-:W-:Y:S01]  /*b300*/  UMOV UR5, 0xffffffff ;  /* 0xffffffff00057882 */ /* 0x000fe20000000000 */
[----:B------:R-:W0:Y:S02]  /*b310*/  S2R R41, SR_GEMASK ;  /* 0x0000000000297919 */ /* 0x000e240000003c00 */
[----:B------:R-:W-:Y:S05]  /*b320*/  BRA.DIV UR5, `(.L_x_573) ;  /* 0x0000005a05287947 */ /* 0x000fea000b800000 */
[----:B------:R-:W-:-:S04]  /*b330*/  VOTE.ANY R62, PT, !P3 ;  /* 0x00000000003e7806 */ /* 0x000fc800058e0100 */
[----:B0-----:R-:W-:-:S05]  /*b340*/  LOP3.LUT R62, R62, 0x80000000, R41, 0xec, !PT ;  /* 0x800000003e3e7812 */ /* 0x001fca00078eec29 */
[----:B------:R-:W-:-:S05]  /*b350*/  VIADD R41, R62, 0xffffffff ;  /* 0xffffffff3e297836 */ /* 0x000fca0000000000 */
[----:B------:R-:W-:-:S04]  /*b360*/  LOP3.LUT R41, R62, R41, RZ, 0xc, !PT ;  /* 0x000000293e297212 */ /* 0x000fc800078e0cff */
[----:B-1234-:R-:W0:Y:S02]  /*b370*/  POPC R63, R41 ;  /* 0x00000029003f7309 */ /* 0x01ee240000000000 */
[----:B0-----:R0:W1:Y:S04]  /*b380*/  SHFL.DOWN PT, R61, R54, 0x1, R63 ;  /* 0x08200000363d7989 */ /* 0x00106800000e003f */
[----:B------:R0:W2:Y:S02]  /*b390*/  SHFL.DOWN PT, R68, R57, 0x1, R63 ;  /* 0x0820000039447989 */ /* 0x0000a400000e003f */
.L_x_891:
[----:B------:R-:W-:-:S03]  /*b3a0*/  UMOV UR5, 0xffffffff ;  /* 0xffffffff00057882 */ /* 0x000fc60000000000 */
[----:B------:R-:W-:Y:S05]  /*b3b0*/  BRA.DIV UR5, `(.L_x_574) ;  /* 0x0000005a05647947 */ /* 0x000fea000b800000 */
.L_x_894:
[----:B------:R-:W-:-:S03]  /*b3c0*/  UMOV UR5, 0xffffffff ;  /* 0xffffffff00057882 */ /* 0x000fc60000000000 */
[----:B------:R-:W-:Y:S05]  /*b3d0*/  BRA.DIV UR5, `(.L_x_575) ;  /* 0x0000005a05807947 */ /* 0x000fea000b800000 */
.L_x_897:
[----:B------:R-:W-:-:S03]  /*b3e0*/  UMOV UR5, 0xffffffff ;  /* 0xffffffff00057882 */ /* 0x000fc60000000000 */
[----:B------:R-:W-:Y:S05]  /*b3f0*/  BRA.DIV UR5, `(.L_x_576) ;  /* 0x0000005a059c7947 */ /* 0x000fea000b800000 */
[----:B-----5:R3:W4:Y:S04]  /*b400*/  SHFL.DOWN PT, R65, R24, 0x1, R63 ;  /* 0x0820000018417989 */ /* 0x02072800000e003f */
[----:B------:R3:W0:Y:S04]  /*b410*/  SHFL.DOWN PT, R70, R25, 0x1, R63 ;  /* 0x0820000019467989 */ /* 0x00062800000e003f */
[----:B------:R3:W0:Y:S04]  /*b420*/  SHFL.DOWN PT, R67, R26, 0x1, R63 ;  /* 0x082000001a437989 */ /* 0x00062800000e003f */
[----:B------:R3:W0:Y:S02]  /*b430*/  SHFL.DOWN PT, R64, R27, 0x1, R63 ;  /* 0x082000001b407989 */ /* 0x00062400000e003f */
.L_x_903:
        /* <DEDUP_REMOVED lines=11> */
[----:B----4-:R-:W-:Y:S02]  /*b4f0*/  @!P3 IMAD.MOV.U32 R58, RZ, RZ, R65 ;  /* 0x000000ffff3ab224 */ /* 0x010fe400078e0041 */
[----:B0-----:R-:W-:-:S06]  /*b500*/  @!P3 IMAD.MOV.U32 R59, RZ, RZ, R70 ;  /* 0x000000ffff3bb224 */ /* 0x001fcc00078e0046 */
[----:B------:R-:W-:Y:S01]  /*b510*/  @!P3 DADD R40, R24, R58 ;  /* 0x000000001828b229 */ /* 0x000fe2000000003a */
[----:B------:R-:W-:Y:S02]  /*b520*/  @!P3 IMAD.MOV.U32 R58, RZ, RZ, R67 ;  /* 0x000000ffff3ab224 */ /* 0x000fe400078e0043 */
[----:B------:R-:W-:-:S06]  /*b530*/  @!P3 IMAD.MOV.U32 R59, RZ, RZ, R64 ;  /* 0x000000ffff3bb224 */ /* 0x000fcc00078e0040 */
[----:B------:R-:W-:Y:S01]  /*b540*/  @!P3 DADD R42, R26, R58 ;  /* 0x000000001a2ab229 */ /* 0x000fe2000000003a */
[----:B-1----:R-:W-:-:S05]  /*b550*/  IADD3 R66, P3, PT, R61, R54, RZ ;  /* 0x000000363d427210 */ /* 0x002fca0007f7e0ff */
[----:B--2---:R-:W-:-:S08]  /*b560*/  IMAD.X R60, R68, 0x1, R57, P3 ;  /* 0x00000001443c7824 */ /* 0x004fd000018e0639 */
.L_x_578:
[----:B------:R-:W-:Y:S05]  /*b570*/  BSYNC.RECONVERGENT B0 ;  /* 0x0000000000007941 */ /* 0x000fea0003800200 */
.L_x_577:
[----:B------:R-:W-:-:S03]  /*b580*/  UMOV UR5, 0xffffffff ;  /* 0xffffffff00057882 */ /* 0x000fc60000000000 */
[----:B------:R-:W-:Y:S05]  /*b590*/  BRA.DIV UR5, `(.L_x_579) ;  /* 0x0000005a059c7947 */ /* 0x000fea000b800000 */
[----:B-1----:R1:W0:Y:S04]  /*b5a0*/  SHFL.DOWN PT, R61, R66, 0x2, R63 ;  /* 0x08400000423d7989 */ /* 0x00222800000e003f */
[----:B----4-:R1:W4:Y:S02]  /*b5b0*/  SHFL.DOWN PT, R65, R60, 0x2, R63 ;  /* 0x084000003c417989 */ /* 0x01032400000e003f */
.L_x_907:
[----:B------:R-:W-:-:S03]  /*b5c0*/  UMOV UR5, 0xffffffff ;  /* 0xffffffff00057882 */ /* 0x000fc60000000000 */
[----:B------:R-:W-:Y:S05]  /*b5d0*/  BRA.DIV UR5, `(.L_x_580) ;  /* 0x0000005a05d07947 */ /* 0x000fea000b800000 */
.L_x_910:
[----:B------:R-:W-:-:S03]  /*b5e0*/  UMOV UR5, 0xffffffff ;  /* 0xffffffff00057882 */ /* 0x000fc60000000000 */
[----:B------:R-:W-:Y:S05]  /*b5f0*/  BRA.DIV UR5, `(.L_x_581) ;  /* 0x0000005a05ec7947 */ /* 0x000fea000b800000 */
.L_x_913:
[----:B------:R-:W-:-:S03]  /*b600*/  UMOV UR5, 0xffffffff ;  /* 0xffffffff00057882 */ /* 0x000fc60000000000 */
[----:B------:R-:W-:Y:S05]  /*b610*/  BRA.DIV UR5, `(.L_x_582) ;  /* 0x0000005e05087947 */ /* 0x000fea000b800000 */
[----:B0-----:R0:W0:Y:S04]  /*b620*/  SHFL.DOWN PT, R67, R40, 0x2, R63 ;  /* 0x0840000028437989 */ /* 0x00102800000e003f */
[----:B--2---:R2:W0:Y:S04]  /*b630*/  SHFL.DOWN PT, R68, R41, 0x2, R63 ;  /* 0x0840000029447989 */ /* 0x00442800000e003f */
[----:B------:R2:W0:Y:S04]  /*b640*/  SHFL.DOWN PT, R69, R42, 0x2, R63 ;  /* 0x084000002a457989 */ /* 0x00042800000e003f */
[----:B------:R2:W0:Y:S02]  /*b650*/  SHFL.DOWN PT, R64, R43, 0x2, R63 ;  /* 0x084000002b407989 */ /* 0x00042400000e003f */
.L_x_919:
[----:B------:R-:W-:Y:S01]  /*b660*/  ISETP.GT.AND P3, PT, R29, R63, PT ;  /* 0x0000003f1d00720c */ /* 0x000fe20003f64270 */
[----:B------:R-:W-:-:S12]  /*b670*/  BSSY.RECONVERGENT B0, `(.L_x_583) ;  /* 0x000000d000007945 */ /* 0x000fd80003800200 */
[----:B------:R-:W-:Y:S05]  /*b680*/  @P3 BRA `(.L_x_584) ;  /* 0x00000000002c3947 */ /* 0x000fea0003800000 */
[----:B------:R-:W-:Y:S02]  /*b690*/  ISETP.NE.U32.AND P3, PT, R66, RZ, PT ;  /* 0x000000ff4200720c */ /* 0x000fe40003f65070 */
[----:B------:R-:W-:Y:S02]  /*b6a0*/  IADD3 R61, P4, PT, R61, R66, RZ ;  /* 0x000000423d3d7210 */ /* 0x000fe40007f9e0ff */
[----:B------:R-:W-:-:S03]  /*b6b0*/  ISETP.NE.AND.EX P3, PT, R60, RZ, PT, P3 ;  /* 0x000000ff3c00720c */ /* 0x000fc60003f65330 */
[----:B-1--4-:R-:W-:Y:S02]  /*b6c0*/  IMAD.X R60, R65, 0x1, R60, P4 ;  /* 0x00000001413c7824 */ /* 0x012fe400020e063c */
[----:B------:R-:W-:-:S08]  /*b6d0*/  IMAD.MOV.U32 R66, RZ, RZ, R61 ;  /* 0x000000ffff427224 */ /* 0x000fd000078e003d */
[----:B0-----:R-:W-:Y:S02]  /*b6e0*/  @!P3 IMAD.MOV.U32 R58, RZ, RZ, R67 ;  /* 0x000000ffff3ab224 */ /* 0x001fe400078e0043 */
[----:B------:R-:W-:-:S06]  /*b6f0*/  @!P3 IMAD.MOV.U32 R59, RZ, RZ, R68 ;  /* 0x000000ffff3bb224 */ /* 0x000fcc00078e0044 */
[----:B--2---:R-:W-:Y:S01]  /*b700*/  @!P3 DADD R40, R40, R58 ;  /* 0x000000002828b229 */ /* 0x004fe2000000003a */
[----:B------:R-:W-:Y:S02]  /*b710*/  @!P3 IMAD.MOV.U32 R58, RZ, RZ, R69 ;  /* 0x000000ffff3ab224 */ /* 0x000fe400078e0045 */
[----:B------:R-:W-:-:S06]  /*b720*/  @!P3 IMAD.MOV.U32 R59, RZ, RZ, R64 ;  /* 0x000000ffff3bb224 */ /* 0x000fcc00078e0040 */
[----:B------:R-:W-:-:S11]  /*b730*/  @!P3 DADD R42, R42, R58 ;  /* 0x000000002a2ab229 */ /* 0x000fd6000000003a */
.L_x_584:
[----:B------:R-:W-:Y:S05]  /*b740*/  BSYNC.RECONVERGENT B0 ;  /* 0x0000000000007941 */ /* 0x000fea0003800200 */
.L_x_583:
[----:B------:R-:W-:-:S03]  /*b750*/  UMOV UR5, 0xffffffff ;  /* 0xffffffff00057882 */ /* 0x000fc60000000000 */
[----:B------:R-:W-:Y:S05]  /*b760*/  BRA.DIV UR5, `(.L_x_585) ;  /* 0x0000005e051c7947 */ /* 0x000fea000b800000 */
[----:B------:R0:W0:Y:S04]  /*b770*/  SHFL.DOWN PT, R61, R66, 0x4, R63 ;  /* 0x08800000423d7989 */ /* 0x00002800000e003f */
[----:B----4-:R4:W0:Y:S02]  /*b780*/  SHFL.DOWN PT, R65, R60, 0x4, R63 ;  /* 0x088000003c417989 */ /* 0x01082400000e003f */
.L_x_923:
[----:B------:R-:W-:-:S03]  /*b790*/  UMOV UR5, 0xffffffff ;  /* 0xffffffff00057882 */ /* 0x000fc60000000000 */
[----:B------:R-:W-:Y:S05]  /*b7a0*/  BRA.DIV UR5, `(.L_x_586) ;  /* 0x0000005e05507947 */ /* 0x000fea000b800000 */
.L_x_926:
[----:B------:R-:W-:-:S03]  /*b7b0*/  UMOV UR5, 0xffffffff ;  /* 0xffffffff00057882 */ /* 0x000fc60000000000 */
[----:B------:R-:W-:Y:S05]  /*b7c0*/  BRA.DIV UR5, `(.L_x_587) ;  /* 0x0000005e056c7947 */ /* 0x000fea000b800000 */
.L_x_929:
[----:B------:R-:W-:-:S03]  /*b7d0*/  UMOV UR5, 0xffffffff ;  /* 0xffffffff00057882 */ /* 0x000fc60000000000 */
[----:B------:R-:W-:Y:S05]  /*b7e0*/  BRA.DIV UR5, `(.L_x_588) ;  /* 0x0000005e05887947 */ /* 0x000fea000b800000 */
[----:B0-----:R0:W0:Y:S04]  /*b7f0*/  SHFL.DOWN PT, R67, R40, 0x4, R63 ;  /* 0x0880000028437989 */ /* 0x00102800000e003f */
[----:B------:R0:W0:Y:S04]  /*b800*/  SHFL.DOWN PT, R68, R41, 0x4, R63 ;  /* 0x0880000029447989 */ /* 0x00002800000e003f */
[----:B------:R0:W0:Y:S04]  /*b810*/  SHFL.DOWN PT, R69, R42, 0x4, R63 ;  /* 0x088000002a457989 */ /* 0x00002800000e003f */
[----:B------:R0:W0:Y:S02]  /*b820*/  SHFL.DOWN PT, R64, R43, 0x4, R63 ;  /* 0x088000002b407989 */ /* 0x00002400000e003f */
.L_x_935:
        /* <DEDUP_REMOVED lines=14> */
.L_x_590:
[----:B------:R-:W-:Y:S05]  /*b910*/  BSYNC.RECONVERGENT B0 ;  /* 0x0000000000007941 */ /* 0x000fea0003800200 */
.L_x_589:
[----:B------:R-:W-:-:S03]  /*b920*/  UMOV UR5, 0xffffffff ;  /* 0xffffffff00057882 */ /* 0x000fc60000000000 */
[----:B------:R-:W-:Y:S05]  /*b930*/  BRA.DIV UR5, `(.L_x_591) ;  /* 0x0000005e059c7947 */ /* 0x000fea000b800000 */
[----:B------:R0:W0:Y:S04]  /*b940*/  SHFL.DOWN PT, R61, R66, 0x8, R63 ;  /* 0x09000000423d7989 */ /* 0x00002800000e003f */
[----:B------:R0:W0:Y:S02]  /*b950*/  SHFL.DOWN PT, R65, R60, 0x8, R63 ;  /* 0x090000003c417989 */ /* 0x00002400000e003f */
.L_x_939:
[----:B------:R-:W-:-:S03]  /*b960*/  UMOV UR5, 0xffffffff ;  /* 0xffffffff00057882 */ /* 0x000fc60000000000 */
[----:B------:R-:W-:Y:S05]  /*b970*/  BRA.DIV UR5, `(.L_x_592) ;  /* 0x0000005e05d07947 */ /* 0x000fea000b800000 */
.L_x_942:
[----:B------:R-:W-:-:S03]  /*b980*/  UMOV UR5, 0xffffffff ;  /* 0xffffffff00057882 */ /* 0x000fc60000000000 */
[----:B------:R-:W-:Y:S05]  /*b990*/  BRA.DIV UR5, `(.L_x_593) ;  /* 0x0000005e05ec7947 */ /* 0x000fea000b800000 */
.L_x_945:
[----:B------:R-:W-:-:S03]  /*b9a0*/  UMOV UR5, 0xffffffff ;  /* 0xffffffff00057882 */ /* 0x000fc60000000000 */
[----:B------:R-:W-:Y:S05]  /*b9b0*/  BRA.DIV UR5, `(.L_x_594) ;  /* 0x0000006205087947 */ /* 0x000fea000b800000 */
[----:B0-----:R0:W0:Y:S04]  /*b9c0*/  SHFL.DOWN PT, R67, R40, 0x8, R63 ;  /* 0x0900000028437989 */ /* 0x00102800000e003f */
[----:B------:R0:W0:Y:S04]  /*b9d0*/  SHFL.DOWN PT, R68, R41, 0x8, R63 ;  /* 0x0900000029447989 */ /* 0x00002800000e003f */
[----:B------:R0:W0:Y:S04]  /*b9e0*/  SHFL.DOWN PT, R69, R42, 0x8, R63 ;  /* 0x090000002a457989 */ /* 0x00002800000e003f */
[----:B------:R0:W0:Y:S02]  /*b9f0*/  SHFL.DOWN PT, R64, R43, 0x8, R63 ;  /* 0x090000002b407989 */ /* 0x00002400000e003f */
.L_x_951:
        /* <DEDUP_REMOVED lines=14> */
.L_x_596:
[----:B------:R-:W-:Y:S05]  /*bae0*/  BSYNC.RECONVERGENT B0 ;  /* 0x0000000000007941 */ /* 0x000fea0003800200 */
.L_x_595:
[----:B------:R-:W-:-:S03]  /*baf0*/  UMOV UR5, 0xffffffff ;  /* 0xffffffff00057882 */ /* 0x000fc60000000000 */
[----:B------:R-:W-:Y:S05]  /*bb00*/  BRA.DIV UR5, `(.L_x_597) ;  /* 0x00000062051c7947 */ /* 0x000fea000b800000 */
[----:B------:R0:W0:Y:S04]  /*bb10*/  SHFL.DOWN PT, R61, R66, 0x10, R63 ;  /* 0x0a000000423d7989 */ /* 0x00002800000e003f */
[----:B------:R0:W0:Y:S02]  /*bb20*/  SHFL.DOWN PT, R65, R60, 0x10, R63 ;  /* 0x0a0000003c417989 */ /* 0x00002400000e003f */
.L_x_955:
[----:B------:R-:W-:-:S03]  /*bb30*/  UMOV UR5, 0xffffffff ;  /* 0xffffffff00057882 */ /* 0x000fc60000000000 */
[----:B------:R-:W-:Y:S05]  /*bb40*/  BRA.DIV UR5, `(.L_x_598) ;  /* 0x0000006205507947 */ /* 0x000fea000b800000 */
.L_x_958:
[----:B------:R-:W-:-:S03]  /*bb50*/  UMOV UR5, 0xffffffff ;  /* 0xffffffff00057882 */ /* 0x000fc60000000000 */
[----:B------:R-:W-:Y:S05]  /*bb60*/  BRA.DIV UR5, `(.L_x_599) ;  /* 0x00000062056c7947 */ /* 0x000fea000b800000 */
.L_x_961:
[----:B------:R-:W-:-:S03]  /*bb70*/  UMOV UR5, 0xffffffff ;  /* 0xffffffff00057882 */ /* 0x000fc60000000000 */
[----:B------:R-:W-:Y:S05]  /*bb80*/  BRA.DIV UR5, `(.L_x_600) ;  /* 0x0000006205887947 */ /* 0x000fea000b800000 */
[----:B0-----:R0:W0:Y:S04]  /*bb90*/  SHFL.DOWN PT, R67, R40, 0x10, R63 ;  /* 0x0a00000028437989 */ /* 0x00102800000e003f */
[----:B------:R0:W0:Y:S04]  /*bba0*/  SHFL.DOWN PT, R68, R41, 0x10, R63 ;  /* 0x0a00000029447989 */ /* 0x00002800000e003f */
[----:B------:R0:W0:Y:S04]  /*bbb0*/  SHFL.DOWN PT, R69, R42, 0x10, R63 ;  /* 0x0a0000002a457989 */ /* 0x00002800000e003f */
[----:B------:R0:W0:Y:S02]  /*bbc0*/  SHFL.DOWN PT, R64, R43, 0x10, R63 ;  /* 0x0a0000002b407989 */ /* 0x00002400000e003f */
.L_x_967:
[----:B------:R-:W-:Y:S01]  /*bbd0*/  ISETP.GT.AND P3, PT, R52, R63, PT ;  /* 0x0000003f3400720c */ /* 0x000fe20003f64270 */
[----:B------:R-:W-:-:S12]  /*bbe0*/  BSSY.RECONVERGENT B0, `(.L_x_601) ;  /* 0x000000c000007945 */ /* 0x000fd80003800200 */
[----:B------:R-:W-:Y:S05]  /*bbf0*/  @P3 BRA `(.L_x_602) ;  /* 0x0000000000283947 */ /* 0x000fea0003800000 */
[----:B------:R-:W-:Y:S02]  /*bc00*/  ISETP.NE.U32.AND P3, PT, R66, RZ, PT ;  /* 0x000000ff4200720c */ /* 0x000fe40003f65070 */
[----:B-1----:R-:W-:Y:S02]  /*bc10*/  IADD3 R66, P4, PT, R61, R66, RZ ;  /* 0x000000423d427210 */ /* 0x002fe40007f9e0ff */
[----:B------:R-:W-:-:S03]  /*bc20*/  ISETP.NE.AND.EX P3, PT, R60, RZ, PT, P3 ;  /* 0x000000ff3c00720c */ /* 0x000fc60003f65330 */
[----:B----4-:R-:W-:-:S10]  /*bc30*/  IMAD.X R60, R65, 0x1, R60, P4 ;  /* 0x00000001413c7824 */ /* 0x010fd400020e063c */
[----:B0-----:R-:W-:Y:S02]  /*bc40*/  @!P3 IMAD.MOV.U32 R58, RZ, RZ, R67 ;  /* 0x000000ffff3ab224 */ /* 0x001fe400078e0043 */
[----:B------:R-:W-:-:S06]  /*bc50*/  @!P3 IMAD.MOV.U32 R59, RZ, RZ, R68 ;  /* 0x000000ffff3bb224 */ /* 0x000fcc00078e0044 */
[----:B--2---:R-:W-:Y:S01]  /*bc60*/  @!P3 DADD R40, R40, R58 ;  /* 0x000000002828b229 */ /* 0x004fe2000000003a */
[----:B------:R-:W-:Y:S02]  /*bc70*/  @!P3 IMAD.MOV.U32 R58, RZ, RZ, R69 ;  /* 0x000000ffff3ab224 */ /* 0x000fe400078e0045 */
[----:B------:R-:W-:-:S06]  /*bc80*/  @!P3 IMAD.MOV.U32 R59, RZ, RZ, R64 ;  /* 0x000000ffff3bb224 */ /* 0x000fcc00078e0040 */
[----:B------:R-:W-:-:S11]  /*bc90*/  @!P3 DADD R42, R42, R58 ;  /* 0x000000002a2ab229 */ /* 0x000fd6000000003a */
.L_x_602:
[----:B------:R-:W-:Y:S05]  /*bca0*/  BSYNC.RECONVERGENT B0 ;  /* 0x0000000000007941 */ /* 0x000fea0003800200 */
.L_x_601:
[----:B0-2---:R-:W-:Y:S01]  /*bcb0*/  DADD R40, R40, R20 ;  /* 0x0000000028287229 */ /* 0x005fe20000000014 */
        /* <DEDUP_REMOVED lines=14> */
.L_x_970:
[----:B------:R-:W-:Y:S05]  /*bda0*/  @P3 BRA `(.L_x_604) ;  /* 0xfffffff0006c3947 */ /* 0x000fea000383ffff */
.L_x_567:
[----:B------:R-:W5:Y:S01]  /*bdb0*/  S2R R2, SR_LANEID ;  /* 0x0000000000027919 */ /* 0x000f620000000000 */
[----:B------:R-:W-:Y:S01]  /*bdc0*/  BSSY.RECONVERGENT B0, `(.L_x_605) ;  /* 0x000002b000007945 */ /* 0x000fe20003800200 */
[----:B-----5:R-:W-:Y:S02]  /*bdd0*/  ISETP.NE.AND P4, PT, R2, RZ, PT ;  /* 0x000000ff0200720c */ /* 0x020fe40003f85270 */
[----:B------:R-:W5:Y:S11]  /*bde0*/  S2R R2, SR_TID.X ;  /* 0x0000000000027919 */ /* 0x000f760000002100 */
[----:B0--3--:R-:W0:Y:S01]  /*bdf0*/  @!P4 S2R R25, SR_CgaCtaId ;  /* 0x000000000019c919 */ /* 0x009e220000008800 */
[----:B-----5:R-:W-:-:S02]  /*be00*/  ISETP.NE.AND P3, PT, R2, RZ, PT ;  /* 0x000000ff0200720c */ /* 0x020fc40003f65270 */
[----:B------:R-:W-:-:S04]  /*be10*/  @!P4 MOV R2, 0x400 ;  /* 0x000004000002c802 */ /* 0x000fc80000000f00 */
[----:B0-----:R-:W-:-:S07]  /*be20*/  @!P4 LEA R53, R25, R2, 0x18 ;  /* 0x000000021935c211 */ /* 0x001fce00078ec0ff */
[----:B------:R-:W-:Y:S05]  /*be30*/  @P3 BRA `(.L_x_606) ;  /* 0x00000000008c3947 */ /* 0x000fea0003800000 */
[----:B------:R-:W0:Y:S01]  /*be40*/  S2UR UR6, SR_CgaCtaId ;  /* 0x00000000000679c3 */ /* 0x000e220000008800 */
[----:B------:R-:W-:Y:S01]  /*be50*/  DADD R24, R32, R20 ;  /* 0x0000000020187229 */ /* 0x000fe20000000014 */
[----:B------:R-:W-:Y:S01]  /*be60*/  ISETP.NE.U32.AND P3, PT, R4, RZ, PT ;  /* 0x000000ff0400720c */ /* 0x000fe20003f65070 */
[----:B------:R-:W-:Y:S01]  /*be70*/  DADD R26, R30, R22 ;  /* 0x000000001e1a7229 */ /* 0x000fe20000000016 */
[----:B------:R-:W-:Y:S01]  /*be80*/  UMOV UR5, 0x400 ;  /* 0x0000040000057882 */ /* 0x000fe20000000000 */
[----:B------:R-:W-:Y:S01]  /*be90*/  IMAD.MOV.U32 R51, RZ, RZ, 0x65 ;  /* 0x00000065ff337424 */ /* 0x000fe200078e00ff */
[----:B------:R-:W-:Y:S02]  /*bea0*/  ISETP.NE.AND.EX P3, PT, R3, RZ, PT, P3 ;  /* 0x000000ff0300720c */ /* 0x000fe40003f65330 */
[----:B------:R-:W3:Y:S03]  /*beb0*/  LDC.64 R40, c[0x0][0x3b8] ;  /* 0x0000ee00ff287b82 */ /* 0x000ee60000000a00 */
[----:B------:R-:W-:-:S02]  /*bec0*/  FSEL R29, R24, R32, !P3 ;  /* 0x00000020181d7208 */ /* 0x000fc40005800000 */
[----:B------:R-:W-:Y:S02]  /*bed0*/  IADD3 R24, P5, PT, R46, R4, RZ ;  /* 0x000000042e187210 */ /* 0x000fe40007fbe0ff */
[----:B------:R-:W-:Y:S01]  /*bee0*/  FSEL R32, R25, R33, !P3 ;  /* 0x0000002119207208 */ /* 0x000fe20005800000 */
[----:B------:R-:W5:Y:S01]  /*bef0*/  LDC.64 R42, c[0x0][0x3a8] ;  /* 0x0000ea00ff2a7b82 */ /* 0x000f620000000a00 */
[----:B------:R-:W-:Y:S01]  /*bf00*/  FSEL R4, R26, R30, !P3 ;  /* 0x0000001e1a047208 */ /* 0x000fe20005800000 */
[----:B------:R-:W-:Y:S01]  /*bf10*/  IMAD.X R25, R47, 0x1, R3, P5 ;  /* 0x000000012f197824 */ /* 0x000fe200028e0603 */
[----:B------:R-:W-:Y:S02]  /*bf20*/  FSEL R33, R27, R31, !P3 ;  /* 0x0000001f1b217208 */ /* 0x000fe40005800000 */
[----:B------:R-:W-:Y:S01]  /*bf30*/  CS2R R26, SRZ ;  /* 0x00000000001a7805 */ /* 0x000fe2000001ff00 */
[----:B0-----:R-:W-:Y:S01]  /*bf40*/  ULEA UR5, UR6, UR5, 0x18 ;  /* 0x0000000506057291 */ /* 0x001fe2000f8ec0ff */
[----:B---3--:R-:W-:-:S04]  /*bf50*/  IMAD.WIDE.U32 R2, R0, 0x20, R40 ;  /* 0x0000002000027825 */ /* 0x008fc800078e0028 */
[----:B------:R-:W-:Y:S01]  /*bf60*/  IMAD.MOV.U32 R40, RZ, RZ, R29 ;  /* 0x000000ffff287224 */ /* 0x000fe200078e001d */
[----:B------:R0:W-:Y:S01]  /*bf70*/  ST.E.128.STRONG.GPU desc[UR8][R2.64+0x400], R24 ;  /* 0x0004001802007985 */ /* 0x0001e2000c10fd08 */
[----:B------:R-:W-:Y:S02]  /*bf80*/  IMAD.MOV.U32 R41, RZ, RZ, R32 ;  /* 0x000000ffff297224 */ /* 0x000fe400078e0020 */
[----:B-----5:R-:W-:-:S04]  /*bf90*/  IMAD.WIDE.U32 R30, R0, 0x4, R42 ;  /* 0x00000004001e7825 */ /* 0x020fc800078e002a */
[----:B------:R-:W-:Y:S02]  /*bfa0*/  IMAD.MOV.U32 R42, RZ, RZ, R4 ;  /* 0x000000ffff2a7224 */ /* 0x000fe400078e0004 */
[----:B------:R-:W-:-:S05]  /*bfb0*/  IMAD.MOV.U32 R43, RZ, RZ, R33 ;  /* 0x000000ffff2b7224 */ /* 0x000fca00078e0021 */
        /* <DEDUP_REMOVED lines=11> */
.L_x_606:
[----:B------:R-:W-:Y:S05]  /*c070*/  BSYNC.RECONVERGENT B0 ;  /* 0x0000000000007941 */ /* 0x000fea0003800200 */
.L_x_605:
        /* <DEDUP_REMOVED lines=8> */
[----:B------:R-:W-:-:S07]  /*c100*/  @!P4 IMAD.MOV.U32 R19, RZ, RZ, R23 ;  /* 0x000000ffff13c224 */ /* 0x000fce00078e0017 */
.L_x_526:
[----:B------:R-:W5:Y:S01]  /*c110*/  S2R R0, SR_TID.X ;  /* 0x0000000000007919 */ /* 0x000f620000002100 */
[----:B------:R-:W-:Y:S05]  /*c120*/  WARPSYNC.ALL ;  /* 0x0000000000007948 */ /* 0x000fea0003800000 */
[----:B------:R-:W-:Y:S06]  /*c130*/  BAR.SYNC.DEFER_BLOCKING 0x0 ;  /* 0x0000000000007b1d */ /* 0x000fec0000010000 */
[----:B------:R-:W-:Y:S01]  /*c140*/  BSSY.RECONVERGENT B0, `(.L_x_607) ;  /* 0x000000e000007945 */ /* 0x000fe20003800200 */
[----:B-----5:R-:W-:-:S13]  /*c150*/  ISETP.NE.AND P3, PT, R0, RZ, PT ;  /* 0x000000ff0000720c */ /* 0x020fda0003f65270 */
[----:B------:R-:W-:Y:S05]  /*c160*/  @!P3 BRA `(.L_x_608) ;  /* 0x00000000002cb947 */ /* 0x000fea0003800000 */
[----:B------:R-:W5:Y:S01]  /*c170*/  S2UR UR6, SR_CgaCtaId ;  /* 0x00000000000679c3 */ /* 0x000f620000008800 */
[----:B------:R-:W-:Y:S01]  /*c180*/  ISETP.NE.U32.AND P3, PT, R6, RZ, PT ;  /* 0x000000ff0600720c */ /* 0x000fe20003f65070 */
[----:B------:R-:W-:-:S03]  /*c190*/  UMOV UR5, 0x400 ;  /* 0x0000040000057882 */ /* 0x000fc60000000000 */
[----:B------:R-:W-:Y:S01]  /*c1a0*/  ISETP.NE.AND.EX P3, PT, R5, RZ, PT, P3 ;  /* 0x000000ff0500720c */ /* 0x000fe20003f65330 */
[----:B-----5:R-:W-:-:S09]  /*c1b0*/  ULEA UR5, UR6, UR5, 0x18 ;  /* 0x0000000506057291 */ /* 0x020fd2000f8ec0ff */
[----:B0-----:R-:W0:Y:S04]  /*c1c0*/  LDS.64 R2, [UR5+0x110] ;  /* 0x00011005ff027984 */ /* 0x001e280008000a00 */
[----:B--234-:R-:W2:Y:S01]  /*c1d0*/  @!P3 LDS.128 R20, [UR5+0x120] ;  /* 0x00012005ff14b984 */ /* 0x01cea20008000c00 */
[----:B0-----:R-:W-:Y:S01]  /*c1e0*/  IADD3 R6, P4, PT, R2, R6, RZ ;  /* 0x0000000602067210 */ /* 0x001fe20007f9e0ff */
[----:B--2---:R-:W-:-:S04]  /*c1f0*/  @!P3 DADD R16, R16, R20 ;  /* 0x000000001010b229 */ /* 0x004fc80000000014 */
[----:B------:R-:W-:Y:S01]  /*c200*/  IMAD.X R5, R3, 0x1, R5, P4 ;  /* 0x0000000103057824 */ /* 0x000fe200020e0605 */
[----:B------:R-:W-:-:S11]  /*c210*/  @!P3 DADD R18, R18, R22 ;  /* 0x000000001212b229 */ /* 0x000fd60000000016 */
.L_x_608:
[----:B------:R-:W-:Y:S05]  /*c220*/  BSYNC.RECONVERGENT B0 ;  /* 0x0000000000007941 */ /* 0x000fea0003800200 */
.L_x_607:
[----:B------:R-:W5:Y:S01]  /*c230*/  S2UR UR5, SR_CgaCtaId ;  /* 0x00000000000579c3 */ /* 0x000f620000008800 */
[----:B------:R-:W-:Y:S01]  /*c240*/  UMOV UR4, 0x400 ;  /* 0x0000040000047882 */ /* 0x000fe20000000000 */
[----:B0-----:R-:W-:Y:S01]  /*c250*/  DADD R26, R8, R16 ;  /* 0x00000000081a7229 */ /* 0x001fe20000000010 */
[----:B------:R-:W-:Y:S01]  /*c260*/  SEL R4, RZ, 0x1, !P2 ;  /* 0x00000001ff047807 */ /* 0x000fe20005000000 */
[----:B------:R-:W-:Y:S01]  /*c270*/  DADD R30, R10, R18 ;  /* 0x000000000a1e7229 */ /* 0x000fe20000000012 */
[----:B------:R-:W-:Y:S01]  /*c280*/  SEL R29, RZ, 0x1, !P0 ;  /* 0x00000001ff1d7807 */ /* 0x000fe20004000000 */
[----:B------:R-:W-:Y:S01]  /*c290*/  BSSY.RECONVERGENT B0, `(.L_x_609) ;  /* 0x000009c000007945 */ /* 0x000fe20003800200 */
[----:B------:R-:W-:Y:S02]  /*c2a0*/  SEL R33, RZ, 0x1, !P2 ;  /* 0x00000001ff217807 */ /* 0x000fe40005000000 */
[----:B------:R-:W-:-:S03]  /*c2b0*/  IADD3 R29, P4, PT, R29, R4, RZ ;  /* 0x000000041d1d7210 */ /* 0x000fc60007f9e0ff */
[----:B------:R-:W-:Y:S02]  /*c2c0*/  FSEL R8, R8, R26, P2 ;  /* 0x0000001a08087208 */ /* 0x000fe40001000000 */
[----:B------:R-:W-:Y:S01]  /*c2d0*/  FSEL R9, R9, R27, P2 ;  /* 0x0000001b09097208 */ /* 0x000fe20001000000 */
[----:B------:R-:W-:Y:S01]  /*c2e0*/  IMAD.X R4, RZ, RZ, RZ, P4 ;  /* 0x000000ffff047224 */ /* 0x000fe200020e06ff */
[----:B------:R-:W-:Y:S02]  /*c2f0*/  FSEL R10, R10, R30, P2 ;  /* 0x0000001e0a0a7208 */ /* 0x000fe40001000000 */
[----:B------:R-:W-:Y:S02]  /*c300*/  FSEL R11, R11, R31, P2 ;  /* 0x0000001f0b0b7208 */ /* 0x000fe40001000000 */
[----:B------:R-:W-:Y:S01]  /*c310*/  DADD R26, R12, R8 ;  /* 0x000000000c1a7229 */ /* 0x000fe20000000008 */
[----:B------:R-:W-:Y:S01]  /*c320*/  IADD3 R29, P5, PT, R6, R29, RZ ;  /* 0x0000001d061d7210 */ /* 0x000fe20007fbe0ff */
[----:B-----5:R-:W-:-:S02]  /*c330*/  ULEA UR4, UR5, UR4, 0x18 ;  /* 0x0000000405047291 */ /* 0x020fc4000f8ec0ff */
[----:B------:R-:W-:-:S06]  /*c340*/  DADD R30, R14, R10 ;  /* 0x000000000e1e7229 */ /* 0x000fcc000000000a */
[----:B------:R-:W-:Y:S02]  /*c350*/  FSEL R13, R13, R27, P0 ;  /* 0x0000001b0d0d7208 */ /* 0x000fe40000000000 */
[----:B------:R-:W-:Y:S01]  /*c360*/  IADD3 R27, P6, PT, R6, R33, RZ ;  /* 0x00000021061b7210 */ /* 0x000fe20007fde0ff */
[----:B------:R-:W0:Y:S01]  /*c370*/  LDS.64 R2, [UR4+0x190] ;  /* 0x00019004ff027984 */ /* 0x000e220008000a00 */
[----:B------:R-:W-:Y:S02]  /*c380*/  FSEL R12, R12, R26, P0 ;  /* 0x0000001a0c0c7208 */ /* 0x000fe40000000000 */
[----:B------:R-:W-:Y:S01]  /*c390*/  FSEL R14, R14, R30, P0 ;  /* 0x0000001e0e0e7208 */ /* 0x000fe20000000000 */
[----:B------:R-:W1:Y:S01]  /*c3a0*/  LDS.64 R24, [UR4+0x170] ;  /* 0x00017004ff187984 */ /* 0x000e620008000a00 */
[----:B------:R-:W-:Y:S01]  /*c3b0*/  FSEL R15, R15, R31, P0 ;  /* 0x0000001f0f0f7208 */ /* 0x000fe20000000000 */
[----:B------:R-:W-:Y:S02]  /*c3c0*/  IMAD.X R30, R5, 0x1, R4, P5 ;  /* 0x00000001051e7824 */ /* 0x000fe400028e0604 */
[----:B--234-:R-:W2:Y:S01]  /*c3d0*/  LDS.128 R20, [UR4+0x180] ;  /* 0x00018004ff147984 */ /* 0x01cea20008000c00 */
[----:B------:R-:W-:Y:S01]  /*c3e0*/  IMAD.X R26, RZ, RZ, R5, P6 ;  /* 0x000000ffff1a7224 */ /* 0x000fe200030e0605 */
[----:B0-----:R-:W-:-:S04]  /*c3f0*/  ISETP.GE.U32.AND P3, PT, R2, 0x101, PT ;  /* 0x000001010200780c */ /* 0x001fc80003f66070 */
[----:B------:R-:W-:-:S13]  /*c400*/  ISETP.GE.AND.EX P3, PT, R3, RZ, PT, P3 ;  /* 0x000000ff0300720c */ /* 0x000fda0003f66330 */
[----:B-12---:R-:W-:Y:S05]  /*c410*/  @!P3 BRA `(.L_x_610) ;  /* 0x00000004009cb947 */ /* 0x006fea0003800000 */
[----:B------:R-:W0:Y:S01]  /*c420*/  LDS.64 R4, [UR4+0x150] ;  /* 0x00015004ff047984 */ /* 0x000e220008000a00 */
[----:B------:R-:W1:Y:S01]  /*c430*/  LDCU.128 UR16, c[0x0][0x390] ;  /* 0x00007200ff1077ac */ /* 0x000e620008000c00 */
[----:B------:R-:W-:Y:S01]  /*c440*/  BSSY.RECONVERGENT B1, `(.L_x_611) ;  /* 0x0000063000017945 */ /* 0x000fe20003800200 */
[--C-:B0-----:R-:W-:Y:S02]  /*c450*/  @P2 IMAD.IADD R6, R6, 0x1, -R4.reuse ;  /* 0x0000000106062824 */ /* 0x101fe400078e0a04 */
[--C-:B------:R-:W-:Y:S02]  /*c460*/  @P0 IMAD.IADD R26, R27, 0x1, -R4.reuse ;  /* 0x000000011b1a0824 */ /* 0x100fe400078e0a04 */
[----:B------:R-:W-:Y:S01]  /*c470*/  @P1 IMAD.IADD R30, R29, 0x1, -R4 ;  /* 0x000000011d1e1824 */ /* 0x000fe200078e0a04 */
[----:B------:R-:W-:Y:S01]  /*c480*/  @P2 LEA R27, R6, UR4, 0x5 ;  /* 0x00000004061b2c11 */ /* 0x000fe2000f8e28ff */
[----:B------:R-:W-:Y:S01]  /*c490*/  BAR.SYNC.DEFER_BLOCKING 0x0 ;  /* 0x0000000000007b1d */ /* 0x000fe20000010000 */
[----:B------:R-:W-:-:S02]  /*c4a0*/  @P0 LEA R29, R26, UR4, 0x5 ;  /* 0x000000041a1d0c11 */ /* 0x000fc4000f8e28ff */
[----:B------:R-:W-:-:S03]  /*c4b0*/  @P1 LEA R31, R30, UR4, 0x5 ;  /* 0x000000041e1f1c11 */ /* 0x000fc6000f8e28ff */
        /* <DEDUP_REMOVED lines=9> */
[----:B-1----:R-:W-:Y:S05]  /*c550*/  @!P0 BRA `(.L_x_612) ;  /* 0x0000000400448947 */ /* 0x002fea0003800000 */
[----:B0-----:R-:W-:Y:S01]  /*c560*/  IMAD.MOV.U32 R27, RZ, RZ, R0 ;  /* 0x000000ffff1b7224 */ /* 0x001fe200078e0000 */
[----:B------:R-:W-:Y:S01]  /*c570*/  BSSY.RECONVERGENT B2, `(.L_x_613) ;  /* 0x000002d000027945 */ /* 0x000fe20003800200 */
[----:B------:R-:W-:-:S03]  /*c580*/  IMAD.MOV.U32 R49, RZ, RZ, RZ ;  /* 0x000000ffff317224 */ /* 0x000fc600078e00ff */
[----:B------:R-:W-:-:S04]  /*c590*/  LOP3.LUT R9, RZ, R27, RZ, 0x33, !PT ;  /* 0x0000001bff097212 */ /* 0x000fc800078e33ff */
        /* <DEDUP_REMOVED lines=8> */
[----:B------:R-:W-:Y:S05]  /*c620*/  @!P1 BRA `(.L_x_614) ;  /* 0x0000000000849947 */ /* 0x000fea0003800000 */
        /* <DEDUP_REMOVED lines=15> */
.L_x_615:
        /* <DEDUP_REMOVED lines=18> */
.L_x_614:
[----:B------:R-:W-:Y:S05]  /*c840*/  BSYNC.RECONVERGENT B2 ;  /* 0x0000000000027941 */ /* 0x000fea0003800200 */
.L_x_613:
[----:B------:R-:W-:Y:S05]  /*c850*/  @!P0 BRA `(.L_x_612) ;  /* 0x0000000000848947 */ /* 0x000fea0003800000 */
.L_x_616:
[C---:B------:R-:W-:Y:S02]  /*c860*/  LEA R6, R27.reuse, UR4, 0x5 ;  /* 0x000000041b067c11 */ /* 0x040fe4000f8e28ff */
[----:B0-----:R-:W-:Y:S01]  /*c870*/  IADD3 R43, P0, PT, R4, R27, RZ ;  /* 0x0000001b042b7210 */ /* 0x001fe20007f1e0ff */
[----:B------:R-:W-:Y:S02]  /*c880*/  VIADD R27, R27, 0x400 ;  /* 0x000004001b1b7836 */ /* 0x000fe40000000000 */
[----:B------:R-:W1:Y:S01]  /*c890*/  LDS.64 R30, [R6] ;  /* 0x00000000061e7984 */ /* 0x000e620000000a00 */
[----:B------:R-:W-:Y:S01]  /*c8a0*/  LEA R48, P1, R43, UR16, 0x3 ;  /* 0x000000102b307c11 */ /* 0x000fe2000f8218ff */
[----:B------:R-:W-:Y:S01]  /*c8b0*/  IMAD.X R26, R5, 0x1, R49, P0 ;  /* 0x00000001051a7824 */ /* 0x000fe200000e0631 */
[C---:B------:R-:W-:Y:S01]  /*c8c0*/  LEA R50, P2, R43.reuse, UR18, 0x4 ;  /* 0x000000122b327c11 */ /* 0x040fe2000f8420ff */
[----:B0-----:R-:W0:Y:S01]  /*c8d0*/  LDS.128 R8, [R6+0x10] ;  /* 0x0000100006087984 */ /* 0x001e220000000c00 */
[----:B------:R-:W-:Y:S01]  /*c8e0*/  IMAD.X R42, RZ, RZ, R5, P0 ;  /* 0x000000ffff2a7224 */ /* 0x000fe200000e0605 */
[----:B------:R-:W-:Y:S01]  /*c8f0*/  ISETP.GT.U32.AND P0, PT, R2, R27, PT ;  /* 0x0000001b0200720c */ /* 0x000fe20003f04070 */
[----:B------:R-:W-:Y:S01]  /*c900*/  IMAD.MOV.U32 R40, RZ, RZ, R48 ;  /* 0x000000ffff287224 */ /* 0x000fe200078e0030 */
[----:B------:R-:W2:Y:S01]  /*c910*/  LDS.64 R32, [R6+0x2000] ;  /* 0x0020000006207984 */ /* 0x000ea20000000a00 */
[----:B------:R-:W-:-:S02]  /*c920*/  LEA.HI.X R49, R43, UR17, R26, 0x3, P1 ;  /* 0x000000112b317c11 */ /* 0x000fc400088f1c1a */
[C---:B------:R-:W-:Y:S01]  /*c930*/  LEA.HI.X R51, R43.reuse, UR19, R26, 0x4, P2 ;  /* 0x000000132b337c11 */ /* 0x040fe200090f241a */
[----:B------:R-:W3:Y:S01]  /*c940*/  LDS.128 R16, [R6+0x2010] ;  /* 0x0020100006107984 */ /* 0x000ee20000000c00 */
[C-C-:B------:R-:W-:Y:S02]  /*c950*/  LEA.HI.X R41, R43.reuse, UR17, R42.reuse, 0x3, P1 ;  /* 0x000000112b297c11 */ /* 0x140fe400088f1c2a */
[----:B------:R-:W-:Y:S01]  /*c960*/  LEA.HI.X R43, R43, UR19, R42, 0x4, P2 ;  /* 0x000000132b2b7c11 */ /* 0x000fe200090f242a */
[----:B------:R-:W4:Y:S01]  /*c970*/  LDS.64 R44, [R6+0x4000] ;  /* 0x00400000062c7984 */ /* 0x000f220000000a00 */
[----:B------:R-:W-:Y:S01]  /*c980*/  IMAD.MOV.U32 R42, RZ, RZ, R50 ;  /* 0x000000ffff2a7224 */ /* 0x000fe200078e0032 */
[----:B------:R-:W-:Y:S02]  /*c990*/  ISETP.GT.U32.AND.EX P0, PT, R3, RZ, PT, P0 ;  /* 0x000000ff0300720c */ /* 0x000fe40003f04100 */
[----:B------:R-:W5:Y:S04]  /*c9a0*/  LDS.128 R12, [R6+0x4010] ;  /* 0x00401000060c7984 */ /* 0x000f680000000c00 */
[----:B------:R-:W5:Y:S04]  /*c9b0*/  LDS.64 R46, [R6+0x6000] ;  /* 0x00600000062e7984 */ /* 0x000f680000000a00 */
[----:B------:R-:W5:Y:S04]  /*c9c0*/  LDS.128 R36, [R6+0x6010] ;  /* 0x0060100006247984 */ /* 0x000f680000000c00 */
[----:B-1----:R1:W-:Y:S04]  /*c9d0*/  STG.E.64 desc[UR8][R48.64], R30 ;  /* 0x0000001e30007986 */ /* 0x0023e8000c101b08 */
[----:B0-----:R0:W-:Y:S04]  /*c9e0*/  STG.E.128 desc[UR8][R50.64], R8 ;  /* 0x0000000832007986 */ /* 0x0011e8000c101d08 */
[----:B--2---:R0:W-:Y:S04]  /*c9f0*/  STG.E.64 desc[UR8][R40.64+0x800], R32 ;  /* 0x0008002028007986 */ /* 0x0041e8000c101b08 */
[----:B---3--:R0:W-:Y:S01]  /*ca00*/  STG.E.128 desc[UR8][R42.64+0x1000], R16 ;  /* 0x001000102a007986 */ /* 0x0081e2000c101d08 */
[----:B-1----:R-:W-:-:S03]  /*ca10*/  IMAD.MOV.U32 R49, RZ, RZ, RZ ;  /* 0x000000ffff317224 */ /* 0x002fc600078e00ff */
[----:B----4-:R0:W-:Y:S04]  /*ca20*/  STG.E.64 desc[UR8][R40.64+0x1000], R44 ;  /* 0x0010002c28007986 */ /* 0x0101e8000c101b08 */
[----:B-----5:R0:W-:Y:S04]  /*ca30*/  STG.E.128 desc[UR8][R42.64+0x2000], R12 ;  /* 0x0020000c2a007986 */ /* 0x0201e8000c101d08 */
[----:B------:R0:W-:Y:S04]  /*ca40*/  STG.E.64 desc[UR8][R40.64+0x1800], R46 ;  /* 0x0018002e28007986 */ /* 0x0001e8000c101b08 */
[----:B------:R0:W-:Y:S01]  /*ca50*/  STG.E.128 desc[UR8][R42.64+0x3000], R36 ;  /* 0x003000242a007986 */ /* 0x0001e2000c101d08 */
[----:B------:R-:W-:Y:S05]  /*ca60*/  @P0 BRA `(.L_x_616) ;  /* 0xfffffffc007c0947 */ /* 0x000fea000383ffff */
.L_x_612:
[----:B------:R-:W-:Y:S05]  /*ca70*/  BSYNC.RECONVERGENT B1 ;  /* 0x0000000000017941 */ /* 0x000fea0003800200 */
.L_x_611:
[----:B------:R-:W-:Y:S05]  /*ca80*/  BRA `(.L_x_617) ;  /* 0x0000000000707947 */ /* 0x000fea0003800000 */
.L_x_610:
        /* <DEDUP_REMOVED lines=9> */
.L_x_619:
[----:B------:R-:W-:Y:S05]  /*cb20*/  BSYNC.RECONVERGENT B1 ;  /* 0x0000000000017941 */ /* 0x000fea0003800200 */
.L_x_618:
        /* <DEDUP_REMOVED lines=9> */
.L_x_621:
[----:B------:R-:W-:Y:S05]  /*cbc0*/  BSYNC.RECONVERGENT B1 ;  /* 0x0000000000017941 */ /* 0x000fea0003800200 */
.L_x_620:
        /* <DEDUP_REMOVED lines=8> */
.L_x_617:
[----:B------:R-:W-:Y:S05]  /*cc50*/  BSYNC.RECONVERGENT B0 ;  /* 0x0000000000007941 */ /* 0x000fea0003800200 */
.L_x_609:
[----:B------:R-:W-:-:S13]  /*cc60*/  ISETP.NE.AND P0, PT, R0, 0xff, PT ;  /* 0x000000ff0000780c */ /* 0x000fda0003f05270 */
[----:B------:R-:W-:Y:S05]  /*cc70*/  @P0 EXIT ;  /* 0x000000000000094d */ /* 0x000fea0003800000 */
[----:B01----:R-:W0:Y:S01]  /*cc80*/  LDC.64 R8, c[0x0][0x3a0] ;  /* 0x0000e800ff087b82 */ /* 0x003e220000000a00 */
[----:B------:R-:W-:-:S04]  /*cc90*/  ISETP.NE.U32.AND P0, PT, R28, 0x300, PT ;  /* 0x000003001c00780c */ /* 0x000fc80003f05070 */
[----:B------:R-:W-:-:S13]  /*cca0*/  ISETP.NE.AND.EX P0, PT, R7, RZ, PT, P0 ;  /* 0x000000ff0700720c */ /* 0x000fda0003f05300 */
[----:B------:R-:W-:Y:S05]  /*ccb0*/  @P0 BRA `(.L_x_622) ;  /* 0x0000000000280947 */ /* 0x000fea0003800000 */
[----:B--2---:R-:W1:Y:S08]  /*ccc0*/  LDC.64 R2, c[0x0][0x390] ;  /* 0x0000e400ff027b82 */ /* 0x004e700000000a00 */
        /* <DEDUP_REMOVED lines=9> */
.L_x_622:
[----:B0-----:R-:W-:Y:S01]  /*cd60*/  STG.E.64 desc[UR8][R8.64], R24 ;  /* 0x0000001808007986 */ /* 0x001fe2000c101b08 */
[----:B------:R-:W-:Y:S05]  /*cd70*/  EXIT ;  /* 0x000000000000794d */ /* 0x000fea0003800000 */
.L_x_419:
[----:B------:R-:W-:Y:S01]  /*cd80*/  BSSY B0, `(.L_x_623) ;  /* 0x0000006000007945 */ /* 0x000fe20003800000 */
[----:B------:R-:W-:Y:S01]  /*cd90*/  PLOP3.LUT P3, PT, P0, PT, PT, 0x8, 0x80 ;  /* 0x000000000080781c */ /* 0x000fe2000076e170 */
[----:B------:R-:W-:-:S12]  /*cda0*/  IMAD.MOV.U32 R62, RZ, RZ, -0x1 ;  /* 0xffffffffff3e7424 */ /* 0x000fd800078e00ff */
[----:B---3--:R-:W-:Y:S05]  /*cdb0*/  WARPSYNC.COLLECTIVE R62, `(.L_x_624) ;  /* 0x000000003e087348 */ /* 0x008fea0003c00000 */
[----:B------:R-:W-:Y:S01]  /*cdc0*/  VOTE.ANY P3, P3 ;  /* 0x0000000000ff7806 */ /* 0x000fe20001860100 */
[----:B---3--:R-:W-:-:S12]  /*cdd0*/  ENDCOLLECTIVE ;  /* 0x000000000000791b */ /* 0x008fd80003800000 */
.L_x_624:
[----:B------:R-:W-:Y:S05]  /*cde0*/  BSYNC B0 ;  /* 0x0000000000007941 */ /* 0x000fea0003800000 */
.L_x_623:
[----:B------:R-:W-:Y:S01]  /*cdf0*/  PLOP3.LUT P0, PT, P3, PT, PT, 0x80, 0x8 ;  /* 0x000000000008781c */ /* 0x000fe20001f0f070 */
[----:B------:R-:W-:-:S12]  /*ce00*/  BRA `(.L_x_625) ;  /* 0xffffff6c00287947 */ /* 0x000fd8000383ffff */
.L_x_424:
[----:B------:R-:W0:Y:S01]  /*ce10*/  S2R R10, SR_GEMASK ;  /* 0x00000000000a7919 */ /* 0x000e220000003c00 */
[----:B------:R-:W-:Y:S01]  /*ce20*/  BSSY B0, `(.L_x_626) ;  /* 0x0000006000007945 */ /* 0x000fe20003800000 */
[----:B------:R-:W-:Y:S01]  /*ce30*/  PLOP3.LUT P3, PT, P0, PT, PT, 0x8, 0x80 ;  /* 0x000000000080781c */ /* 0x000fe2000076e170 */
[----:B------:R-:W-:-:S12]  /*ce40*/  IMAD.MOV.U32 R62, RZ, RZ, -0x1 ;  /* 0xffffffffff3e7424 */ /* 0x000fd800078e00ff */
[----:B0--3-5:R-:W-:Y:S05]  /*ce50*/  WARPSYNC.COLLECTIVE R62, `(.L_x_627) ;  /* 0x000000003e087348 */ /* 0x029fea0003c00000 */
[----:B------:R-:W-:Y:S01]  /*ce60*/  VOTE.ANY R62, PT, P3 ;  /* 0x00000000003e7806 */ /* 0x000fe200018e0100 */
[----:B0--3-5:R-:W-:Y:S06]  /*ce70*/  ENDCOLLECTIVE ;  /* 0x000000000000791b */ /* 0x029fec0003800000 */
.L_x_627:
[----:B------:R-:W-:Y:S05]  /*ce80*/  BSYNC B0 ;  /* 0x0000000000007941 */ /* 0x000fea0003800000 */
.L_x_626:
[----:B------:R-:W-:Y:S01]  /*ce90*/  LOP3.LUT R62, R62, 0x80000000, R10, 0xec, !PT ;  /* 0x800000003e3e7812 */ /* 0x000fe200078eec0a */
[----:B------:R-:W-:Y:S02]  /*cea0*/  IMAD.MOV.U32 R59, RZ, RZ, R8 ;  /* 0x000000ffff3b7224 */ /* 0x000fe400078e0008 */
[----:B------:R-:W-:Y:S02]  /*ceb0*/  IMAD.MOV.U32 R58, RZ, RZ, 0x1 ;  /* 0x00000001ff3a7424 */ /* 0x000fe400078e00ff */
[----:B------:R-:W-:-:S05]  /*cec0*/  VIADD R11, R62, 0xffffffff ;  /* 0xffffffff3e0b7836 */ /* 0x000fca0000000000 */
[----:B------:R-:W-:Y:S01]  /*ced0*/  LOP3.LUT R11, R62, R11, RZ, 0xc, !PT ;  /* 0x0000000b3e0b7212 */ /* 0x000fe200078e0cff */
[----:B------:R-:W-:-:S03]  /*cee0*/  IMAD.MOV.U32 R62, RZ, RZ, -0x1 ;  /* 0xffffffffff3e7424 */ /* 0x000fc600078e00ff */
[----:B------:R0:W1:Y:S04]  /*cef0*/  POPC R63, R11 ;  /* 0x0000000b003f7309 */ /* 0x0000680000000000 */
[----:B01----:R-:W-:Y:S05]  /*cf00*/  WARPSYNC.COLLECTIVE R62, `(.L_x_628) ;  /* 0x000000003e087348 */ /* 0x003fea0003c00000 */
[----:B-1----:R1:W2:Y:S02]  /*cf10*/  SHFL.DOWN P3, R64, R59, R58, R63 ;  /* 0x0800003a3b407389 */ /* 0x0022a4000006003f */
[----:B012---:R-:W-:Y:S05]  /*cf20*/  ENDCOLLECTIVE ;  /* 0x000000000000791b */ /* 0x007fea0003800000 */
.L_x_628:
[----:B------:R-:W-:Y:S02]  /*cf30*/  IMAD.MOV.U32 R59, RZ, RZ, R9 ;  /* 0x000000ffff3b7224 */ /* 0x000fe400078e0009 */
[----:B------:R-:W-:-:S07]  /*cf40*/  IMAD.MOV.U32 R13, RZ, RZ, R64 ;  /* 0x000000ffff0d7224 */ /* 0x000fce00078e0040 */
[----:B------:R-:W-:Y:S05]  /*cf50*/  WARPSYNC.COLLECTIVE R62, `(.L_x_629) ;  /* 0x000000003e087348 */ /* 0x000fea0003c00000 */
[----:B------:R0:W1:Y:S02]  /*cf60*/  SHFL.DOWN P3, R64, R59, R58, R63 ;  /* 0x0800003a3b407389 */ /* 0x000064000006003f */
[----:B01----:R-:W-:Y:S05]  /*cf70*/  ENDCOLLECTIVE ;  /* 0x000000000000791b */ /* 0x003fea0003800000 */
.L_x_629:
[----:B------:R-:W-:Y:S01]  /*cf80*/  IMAD.MOV.U32 R12, RZ, RZ, R64 ;  /* 0x000000ffff0c7224 */ /* 0x000fe200078e0040 */
[----:B------:R-:W-:Y:S06]  /*cf90*/  BRA `(.L_x_630) ;  /* 0xffffff6c008c7947 */ /* 0x000fec000383ffff */
.L_x_425:
[----:B------:R-:W-:Y:S01]  /*cfa0*/  BSSY B0, `(.L_x_631) ;  /* 0x0000007000007945 */ /* 0x000fe20003800000 */
[----:B------:R-:W-:Y:S02]  /*cfb0*/  IMAD.MOV.U32 R59, RZ, RZ, R54 ;  /* 0x000000ffff3b7224 */ /* 0x000fe400078e0036 */
[----:B------:R-:W-:Y:S02]  /*cfc0*/  IMAD.MOV.U32 R58, RZ, RZ, 0x1 ;  /* 0x00000001ff3a7424 */ /* 0x000fe400078e00ff */
[----:B------:R-:W-:-:S07]  /*cfd0*/  IMAD.MOV.U32 R62, RZ, RZ, -0x1 ;  /* 0xffffffffff3e7424 */ /* 0x000fce00078e00ff */
[----:B0123-5:R-:W-:Y:S05]  /*cfe0*/  WARPSYNC.COLLECTIVE R62, `(.L_x_632) ;  /* 0x000000003e087348 */ /* 0x02ffea0003c00000 */
[----:B------:R4:W0:Y:S02]  /*cff0*/  SHFL.DOWN P3, R64, R59, R58, R63 ;  /* 0x0800003a3b407389 */ /* 0x000824000006003f */
[----:B012345:R-:W-:Y:S05]  /*d000*/  ENDCOLLECTIVE ;  /* 0x000000000000791b */ /* 0x03ffea0003800000 */
.L_x_632:
[----:B------:R-:W-:Y:S05]  /*d010*/  BSYNC B0 ;  /* 0x0000000000007941 */ /* 0x000fea0003800000 */
.L_x_631:
[----:B------:R-:W-:Y:S05]  /*d020*/  BRA `(.L_x_633) ;  /* 0xffffff6c00707947 */ /* 0x000fea000383ffff */
.L_x_426:
[----:B------:R-:W-:Y:S01]  /*d030*/  BSSY B0, `(.L_x_634) ;  /* 0x0000007000007945 */ /* 0x000fe20003800000 */
[----:B------:R-:W-:Y:S02]  /*d040*/  IMAD.MOV.U32 R59, RZ, RZ, R55 ;  /* 0x000000ffff3b7224 */ /* 0x000fe400078e0037 */
[----:B------:R-:W-:Y:S02]  /*d050*/  IMAD.MOV.U32 R58, RZ, RZ, 0x1 ;  /* 0x00000001ff3a7424 */ /* 0x000fe400078e00ff */
[----:B------:R-:W-:-:S07]  /*d060*/  IMAD.MOV.U32 R62, RZ, RZ, -0x1 ;  /* 0xffffffffff3e7424 */ /* 0x000fce00078e00ff */
[----:B0123-5:R-:W-:Y:S05]  /*d070*/  WARPSYNC.COLLECTIVE R62, `(.L_x_635) ;  /* 0x000000003e087348 */ /* 0x02ffea0003c00000 */
[----:B------:R4:W0:Y:S02]  /*d080*/  SHFL.DOWN P3, R64, R59, R58, R63 ;  /* 0x0800003a3b407389 */ /* 0x000824000006003f */
[----:B012345:R-:W-:Y:S05]  /*d090*/  ENDCOLLECTIVE ;  /* 0x000000000000791b */ /* 0x03ffea0003800000 */
.L_x_635:
[----:B------:R-:W-:Y:S05]  /*d0a0*/  BSYNC B0 ;  /* 0x0000000000007941 */ /* 0x000fea0003800000 */
.L_x_634:
[----:B------:R-:W-:Y:S05]  /*d0b0*/  BRA `(.L_x_636) ;  /* 0xffffff6c00547947 */ /* 0x000fea000383ffff */
.L_x_427:
[----:B------:R-:W-:Y:S01]  /*d0c0*/  BSSY B0, `(.L_x_637) ;  /* 0x0000007000007945 */ /* 0x000fe20003800000 */
[----:B-----5:R-:W-:Y:S02]  /*d0d0*/  IMAD.MOV.U32 R59, RZ, RZ, R32 ;  /* 0x000000ffff3b7224 */ /* 0x020fe400078e0020 */
[----:B------:R-:W-:Y:S02]  /*d0e0*/  IMAD.MOV.U32 R58, RZ, RZ, 0x1 ;  /* 0x00000001ff3a7424 */ /* 0x000fe400078e00ff */
[----:B------:R-:W-:-:S07]  /*d0f0*/  IMAD.MOV.U32 R62, RZ, RZ, -0x1 ;  /* 0xffffffffff3e7424 */ /* 0x000fce00078e00ff */
[----:B0123--:R-:W-:Y:S05]  /*d100*/  WARPSYNC.COLLECTIVE R62, `(.L_x_638) ;  /* 0x000000003e087348 */ /* 0x00ffea0003c00000 */
[----:B------:R4:W0:Y:S02]  /*d110*/  SHFL.DOWN P3, R64, R59, R58, R63 ;  /* 0x0800003a3b407389 */ /* 0x000824000006003f */
[----:B01234-:R-:W-:Y:S05]  /*d120*/  ENDCOLLECTIVE ;  /* 0x000000000000791b */ /* 0x01ffea0003800000 */
.L_x_638:
[----:B------:R-:W-:Y:S05]  /*d130*/  BSYNC B0 ;  /* 0x0000000000007941 */ /* 0x000fea0003800000 */
.L_x_637:
[----:B------:R-:W-:Y:S02]  /*d140*/  IMAD.MOV.U32 R59, RZ, RZ, R33 ;  /* 0x000000ffff3b7224 */ /* 0x000fe400078e0021 */
[----:B------:R-:W-:Y:S02]  /*d150*/  IMAD.MOV.U32 R58, RZ, RZ, 0x1 ;  /* 0x00000001ff3a7424 */ /* 0x000fe400078e00ff */
[----:B------:R-:W-:Y:S02]  /*d160*/  IMAD.MOV.U32 R62, RZ, RZ, -0x1 ;  /* 0xffffffffff3e7424 */ /* 0x000fe400078e00ff */
[----:B------:R-:W-:-:S07]  /*d170*/  IMAD.MOV.U32 R11, RZ, RZ, R64 ;  /* 0x000000ffff0b7224 */ /* 0x000fce00078e0040 */
[----:B------:R-:W-:Y:S05]  /*d180*/  WARPSYNC.COLLECTIVE R62, `(.L_x_639) ;  /* 0x000000003e087348 */ /* 0x000fea0003c00000 */
[----:B------:R0:W1:Y:S02]  /*d190*/  SHFL.DOWN P3, R64, R59, R58, R63 ;  /* 0x0800003a3b407389 */ /* 0x000064000006003f */
[----:B01----:R-:W-:Y:S05]  /*d1a0*/  ENDCOLLECTIVE ;  /* 0x000000000000791b */ /* 0x003fea0003800000 */
.L_x_639:
[----:B------:R-:W-:Y:S02]  /*d1b0*/  IMAD.MOV.U32 R59, RZ, RZ, R34 ;  /* 0x000000ffff3b7224 */ /* 0x000fe400078e0022 */
[----:B------:R-:W-:-:S07]  /*d1c0*/  IMAD.MOV.U32 R18, RZ, RZ, R64 ;  /* 0x000000ffff127224 */ /* 0x000fce00078e0040 */
[----:B------:R-:W-:Y:S05]  /*d1d0*/  WARPSYNC.COLLECTIVE R62, `(.L_x_640) ;  /* 0x000000003e087348 */ /* 0x000fea0003c00000 */
[----:B------:R0:W1:Y:S02]  /*d1e0*/  SHFL.DOWN P3, R64, R59, R58, R63 ;  /* 0x0800003a3b407389 */ /* 0x000064000006003f */
[----:B01----:R-:W-:Y:S05]  /*d1f0*/  ENDCOLLECTIVE ;  /* 0x000000000000791b */ /* 0x003fea0003800000 */
.L_x_640:
[----:B------:R-:W-:Y:S02]  /*d200*/  IMAD.MOV.U32 R59, RZ, RZ, R35 ;  /* 0x000000ffff3b7224 */ /* 0x000fe400078e0023 */
[----:B------:R-:W-:-:S07]  /*d210*/  IMAD.MOV.U32 R17, RZ, RZ, R64 ;  /* 0x000000ffff117224 */ /* 0x000fce00078e0040 */
[----:B------:R-:W-:Y:S05]  /*d220*/  WARPSYNC.COLLECTIVE R62, `(.L_x_641) ;  /* 0x000000003e087348 */ /* 0x000fea0003c00000 */
[----:B------:R0:W1:Y:S02]  /*d230*/  SHFL.DOWN P3, R64, R59, R58, R63 ;  /* 0x0800003a3b407389 */ /* 0x000064000006003f */
[----:B01----:R-:W-:Y:S05]  /*d240*/  ENDCOLLECTIVE ;  /* 0x000000000000791b */ /* 0x003fea0003800000 */
.L_x_641:
[----:B------:R-:W-:Y:S05]  /*d250*/  BRA `(.L_x_642) ;  /* 0xffffff6c00047947 */ /* 0x000fea000383ffff */
.L_x_430:
[----:B------:R-:W-:Y:S01]  /*d260*/  BSSY B0, `(.L_x_643) ;  /* 0x0000007000007945 */ /* 0x000fe20003800000 */
[----:B------:R-:W-:Y:S02]  /*d270*/  IMAD.MOV.U32 R59, RZ, RZ, R8 ;  /* 0x000000ffff3b7224 */ /* 0x000fe400078e0008 */
[----:B------:R-:W-:Y:S02]  /*d280*/  IMAD.MOV.U32 R58, RZ, RZ, 0x2 ;  /* 0x00000002ff3a7424 */ /* 0x000fe400078e00ff */
[----:B------:R-:W-:-:S07]  /*d290*/  IMAD.MOV.U32 R62, RZ, RZ, -0x1 ;  /* 0xffffffffff3e7424 */ /* 0x000fce00078e00ff */
[----:B01234-:R-:W-:Y:S05]  /*d2a0*/  WARPSYNC.COLLECTIVE R62, `(.L_x_644) ;  /* 0x000000003e087348 */ /* 0x01ffea0003c00000 */
[----:B0-----:R0:W0:Y:S02]  /*d2b0*/  SHFL.DOWN P3, R64, R59, R58, R63 ;  /* 0x0800003a3b407389 */ /* 0x001024000006003f */
[----:B01234-:R-:W-:Y:S05]  /*d2c0*/  ENDCOLLECTIVE ;  /* 0x000000000000791b */ /* 0x01ffea0003800000 */
.L_x_644:
[----:B------:R-:W-:Y:S05]  /*d2d0*/  BSYNC B0 ;  /* 0x0000000000007941 */ /* 0x000fea0003800000 */
.L_x_643:
[----:B------:R-:W-:Y:S02]  /*d2e0*/  IMAD.MOV.U32 R59, RZ, RZ, R9 ;  /* 0x000000ffff3b7224 */ /* 0x000fe400078e0009 */
[----:B------:R-:W-:Y:S02]  /*d2f0*/  IMAD.MOV.U32 R58, RZ, RZ, 0x2 ;  /* 0x00000002ff3a7424 */ /* 0x000fe400078e00ff */
[----:B------:R-:W-:Y:S02]  /*d300*/  IMAD.MOV.U32 R62, RZ, RZ, -0x1 ;  /* 0xffffffffff3e7424 */ /* 0x000fe400078e00ff */
[----:B------:R-:W-:-:S07]  /*d310*/  IMAD.MOV.U32 R13, RZ, RZ, R64 ;  /* 0x000000ffff0d7224 */ /* 0x000fce00078e0040 */
[----:B------:R-:W-:Y:S05]  /*d320*/  WARPSYNC.COLLECTIVE R62, `(.L_x_645) ;  /* 0x000000003e087348 */ /* 0x000fea0003c00000 */
[----:B------:R0:W1:Y:S02]  /*d330*/  SHFL.DOWN P3, R64, R59, R58, R63 ;  /* 0x0800003a3b407389 */ /* 0x000064000006003f */
[----:B01----:R-:W-:Y:S05]  /*d340*/  ENDCOLLECTIVE ;  /* 0x000000000000791b */ /* 0x003fea0003800000 */
.L_x_645:
[----:B------:R-:W-:Y:S01]  /*d350*/  IMAD.MOV.U32 R12, RZ, RZ, R64 ;  /* 0x000000ffff0c7224 */ /* 0x000fe200078e0040 */
[----:B------:R-:W-:Y:S06]  /*d360*/  BRA `(.L_x_646) ;  /* 0xffffff6c00107947 */ /* 0x000fec000383ffff */
.L_x_431:
[----:B------:R-:W-:Y:S01]  /*d370*/  BSSY B0, `(.L_x_647) ;  /* 0x0000007000007945 */ /* 0x000fe20003800000 */
[----:B------:R-:W-:Y:S02]  /*d380*/  IMAD.MOV.U32 R59, RZ, RZ, R54 ;  /* 0x000000ffff3b7224 */ /* 0x000fe400078e0036 */
[----:B------:R-:W-:Y:S02]  /*d390*/  IMAD.MOV.U32 R58, RZ, RZ, 0x2 ;  /* 0x00000002ff3a7424 */ /* 0x000fe400078e00ff */
[----:B------:R-:W-:-:S07]  /*d3a0*/  IMAD.MOV.U32 R62, RZ, RZ, -0x1 ;  /* 0xffffffffff3e7424 */ /* 0x000fce00078e00ff */
[----:B01234-:R-:W-:Y:S05]  /*d3b0*/  WARPSYNC.COLLECTIVE R62, `(.L_x_648) ;  /* 0x000000003e087348 */ /* 0x01ffea0003c00000 */
[----:B0-----:R0:W0:Y:S02]  /*d3c0*/  SHFL.DOWN P3, R64, R59, R58, R63 ;  /* 0x0800003a3b407389 */ /* 0x001024000006003f */
[----:B01234-:R-:W-:Y:S05]  /*d3d0*/  ENDCOLLECTIVE ;  /* 0x000000000000791b */ /* 0x01ffea0003800000 */
.L_x_648:
[----:B------:R-:W-:Y:S05]  /*d3e0*/  BSYNC B0 ;  /* 0x0000000000007941 */ /* 0x000fea0003800000 */
.L_x_647:
[----:B------:R-:W-:Y:S05]  /*d3f0*/  BRA `(.L_x_649) ;  /* 0xffffff6800f47947 */ /* 0x000fea000383ffff */
.L_x_432:
[----:B------:R-:W-:Y:S01]  /*d400*/  BSSY B0, `(.L_x_650) ;  /* 0x0000007000007945 */ /* 0x000fe20003800000 */
[----:B------:R-:W-:Y:S02]  /*d410*/  IMAD.MOV.U32 R59, RZ, RZ, R55 ;  /* 0x000000ffff3b7224 */ /* 0x000fe400078e0037 */
[----:B------:R-:W-:Y:S02]  /*d420*/  IMAD.MOV.U32 R58, RZ, RZ, 0x2 ;  /* 0x00000002ff3a7424 */ /* 0x000fe400078e00ff */
[----:B------:R-:W-:-:S07]  /*d430*/  IMAD.MOV.U32 R62, RZ, RZ, -0x1 ;  /* 0xffffffffff3e7424 */ /* 0x000fce00078e00ff */
[----:B01234-:R-:W-:Y:S05]  /*d440*/  WARPSYNC.COLLECTIVE R62, `(.L_x_651) ;  /* 0x000000003e087348 */ /* 0x01ffea0003c00000 */
[----:B0-----:R0:W0:Y:S02]  /*d450*/  SHFL.DOWN P3, R64, R59, R58, R63 ;  /* 0x0800003a3b407389 */ /* 0x001024000006003f */
[----:B01234-:R-:W-:Y:S05]  /*d460*/  ENDCOLLECTIVE ;  /* 0x000000000000791b */ /* 0x01ffea0003800000 */
.L_x_651:
[----:B------:R-:W-:Y:S05]  /*d470*/  BSYNC B0 ;  /* 0x0000000000007941 */ /* 0x000fea0003800000 */
.L_x_650:
[----:B------:R-:W-:Y:S05]  /*d480*/  BRA `(.L_x_652) ;  /* 0xffffff6800d87947 */ /* 0x000fea000383ffff */
.L_x_433:
[----:B------:R-:W-:Y:S01]  /*d490*/  BSSY B0, `(.L_x_653) ;  /* 0x0000007000007945 */ /* 0x000fe20003800000 */
[----:B------:R-:W-:Y:S02]  /*d4a0*/  IMAD.MOV.U32 R59, RZ, RZ, R32 ;  /* 0x000000ffff3b7224 */ /* 0x000fe400078e0020 */
[----:B------:R-:W-:Y:S02]  /*d4b0*/  IMAD.MOV.U32 R58, RZ, RZ, 0x2 ;  /* 0x00000002ff3a7424 */ /* 0x000fe400078e00ff */
[----:B------:R-:W-:-:S07]  /*d4c0*/  IMAD.MOV.U32 R62, RZ, RZ, -0x1 ;  /* 0xffffffffff3e7424 */ /* 0x000fce00078e00ff */
[----:B01234-:R-:W-:Y:S05]  /*d4d0*/  WARPSYNC.COLLECTIVE R62, `(.L_x_654) ;  /* 0x000000003e087348 */ /* 0x01ffea0003c00000 */
[----:B0-----:R0:W0:Y:S02]  /*d4e0*/  SHFL.DOWN P3, R64, R59, R58, R63 ;  /* 0x0800003a3b407389 */ /* 0x001024000006003f */
[----:B01234-:R-:W-:Y:S05]  /*d4f0*/  ENDCOLLECTIVE ;  /* 0x000000000000791b */ /* 0x01ffea0003800000 */
.L_x_654:
[----:B------:R-:W-:Y:S05]  /*d500*/  BSYNC B0 ;  /* 0x0000000000007941 */ /* 0x000fea0003800000 */
.L_x_653:
[----:B------:R-:W-:Y:S02]  /*d510*/  IMAD.MOV.U32 R59, RZ, RZ, R33 ;  /* 0x000000ffff3b7224 */ /* 0x000fe400078e0021 */
[----:B------:R-:W-:Y:S02]  /*d520*/  IMAD.MOV.U32 R58, RZ, RZ, 0x2 ;  /* 0x00000002ff3a7424 */ /* 0x000fe400078e00ff */
[----:B------:R-:W-:Y:S02]  /*d530*/  IMAD.MOV.U32 R62, RZ, RZ, -0x1 ;  /* 0xffffffffff3e7424 */ /* 0x000fe400078e00ff */
[----:B------:R-:W-:-:S07]  /*d540*/  IMAD.MOV.U32 R17, RZ, RZ, R64 ;  /* 0x000000ffff117224 */ /* 0x000fce00078e0040 */
[----:B------:R-:W-:Y:S05]  /*d550*/  WARPSYNC.COLLECTIVE R62, `(.L_x_655) ;  /* 0x000000003e087348 */ /* 0x000fea0003c00000 */
[----:B------:R0:W1:Y:S02]  /*d560*/  SHFL.DOWN P3, R64, R59, R58, R63 ;  /* 0x0800003a3b407389 */ /* 0x000064000006003f */
[----:B01----:R-:W-:Y:S05]  /*d570*/  ENDCOLLECTIVE ;  /* 0x000000000000791b */ /* 0x003fea0003800000 */
.L_x_655:
[----:B------:R-:W-:Y:S02]  /*d580*/  IMAD.MOV.U32 R59, RZ, RZ, R34 ;  /* 0x000000ffff3b7224 */ /* 0x000fe400078e0022 */
[----:B------:R-:W-:-:S07]  /*d590*/  IMAD.MOV.U32 R18, RZ, RZ, R64 ;  /* 0x000000ffff127224 */ /* 0x000fce00078e0040 */
[----:B------:R-:W-:Y:S05]  /*d5a0*/  WARPSYNC.COLLECTIVE R62, `(.L_x_656) ;  /* 0x000000003e087348 */ /* 0x000fea0003c00000 */
[----:B------:R0:W1:Y:S02]  /*d5b0*/  SHFL.DOWN P3, R64, R59, R58, R63 ;  /* 0x0800003a3b407389 */ /* 0x000064000006003f */
[----:B01----:R-:W-:Y:S05]  /*d5c0*/  ENDCOLLECTIVE ;  /* 0x000000000000791b */ /* 0x003fea0003800000 */
.L_x_656:
[----:B------:R-:W-:Y:S02]  /*d5d0*/  IMAD.MOV.U32 R59, RZ, RZ, R35 ;  /* 0x000000ffff3b7224 */ /* 0x000fe400078e0023 */
[----:B------:R-:W-:-:S07]  /*d5e0*/  IMAD.MOV.U32 R19, RZ, RZ, R64 ;  /* 0x000000ffff137224 */ /* 0x000fce00078e0040 */
[----:B------:R-:W-:Y:S05]  /*d5f0*/  WARPSYNC.COLLECTIVE R62, `(.L_x_657) ;  /* 0x000000003e087348 */ /* 0x000fea0003c00000 */
[----:B------:R0:W1:Y:S02]  /*d600*/  SHFL.DOWN P3, R64, R59, R58, R63 ;  /* 0x0800003a3b407389 */ /* 0x000064000006003f */
[----:B01----:R-:W-:Y:S05]  /*d610*/  ENDCOLLECTIVE ;  /* 0x000000000000791b */ /* 0x003fea0003800000 */
.L_x_657:
[----:B------:R-:W-:Y:S05]  /*d620*/  BRA `(.L_x_658) ;  /* 0xffffff6800887947 */ /* 0x000fea000383ffff */
.L_x_436:
[----:B------:R-:W-:Y:S01]  /*d630*/  BSSY B0, `(.L_x_659) ;  /* 0x0000007000007945 */ /* 0x000fe20003800000 */
[----:B------:R-:W-:Y:S02]  /*d640*/  IMAD.MOV.U32 R59, RZ, RZ, R8 ;  /* 0x000000ffff3b7224 */ /* 0x000fe400078e0008 */
[----:B------:R-:W-:Y:S02]  /*d650*/  IMAD.MOV.U32 R58, RZ, RZ, 0x4 ;  /* 0x00000004ff3a7424 */ /* 0x000fe400078e00ff */
[----:B------:R-:W-:-:S07]  /*d660*/  IMAD.MOV.U32 R62, RZ, RZ, -0x1 ;  /* 0xffffffffff3e7424 */ /* 0x000fce00078e00ff */
[----:B01234-:R-:W-:Y:S05]  /*d670*/  WARPSYNC.COLLECTIVE R62, `(.L_x_660) ;  /* 0x000000003e087348 */ /* 0x01ffea0003c00000 */
[----:B0-----:R0:W0:Y:S02]  /*d680*/  SHFL.DOWN P3, R64, R59, R58, R63 ;  /* 0x0800003a3b407389 */ /* 0x001024000006003f */
[----:B01234-:R-:W-:Y:S05]  /*d690*/  ENDCOLLECTIVE ;  /* 0x000000000000791b */ /* 0x01ffea0003800000 */
.L_x_660:
[----:B------:R-:W-:Y:S05]  /*d6a0*/  BSYNC B0 ;  /* 0x0000000000007941 */ /* 0x000fea0003800000 */
.L_x_659:
[----:B------:R-:W-:Y:S02]  /*d6b0*/  IMAD.MOV.U32 R59, RZ, RZ, R9 ;  /* 0x000000ffff3b7224 */ /* 0x000fe400078e0009 */
[----:B------:R-:W-:Y:S02]  /*d6c0*/  IMAD.MOV.U32 R58, RZ, RZ, 0x4 ;  /* 0x00000004ff3a7424 */ /* 0x000fe400078e00ff */
[----:B------:R-:W-:Y:S02]  /*d6d0*/  IMAD.MOV.U32 R62, RZ, RZ, -0x1 ;  /* 0xffffffffff3e7424 */ /* 0x000fe400078e00ff */
[----:B------:R-:W-:-:S07]  /*d6e0*/  IMAD.MOV.U32 R13, RZ, RZ, R64 ;  /* 0x000000ffff0d7224 */ /* 0x000fce00078e0040 */
[----:B------:R-:W-:Y:S05]  /*d6f0*/  WARPSYNC.COLLECTIVE R62, `(.L_x_661) ;  /* 0x000000003e087348 */ /* 0x000fea0003c00000 */
[----:B------:R0:W1:Y:S02]  /*d700*/  SHFL.DOWN P3, R64, R59, R58, R63 ;  /* 0x0800003a3b407389 */ /* 0x000064000006003f */
[----:B01----:R-:W-:Y:S05]  /*d710*/  ENDCOLLECTIVE ;  /* 0x000000000000791b */ /* 0x003fea0003800000 */
.L_x_661:
[----:B------:R-:W-:Y:S01]  /*d720*/  IMAD.MOV.U32 R18, RZ, RZ, R64 ;  /* 0x000000ffff127224 */ /* 0x000fe200078e0040 */
[----:B------:R-:W-:Y:S06]  /*d730*/  BRA `(.L_x_662) ;  /* 0xffffff6800987947 */ /* 0x000fec000383ffff */
.L_x_437:
[----:B------:R-:W-:Y:S01]  /*d740*/  BSSY B0, `(.L_x_663) ;  /* 0x0000007000007945 */ /* 0x000fe20003800000 */
[----:B------:R-:W-:Y:S02]  /*d750*/  IMAD.MOV.U32 R59, RZ, RZ, R54 ;  /* 0x000000ffff3b7224 */ /* 0x000fe400078e0036 */
[----:B------:R-:W-:Y:S02]  /*d760*/  IMAD.MOV.U32 R58, RZ, RZ, 0x4 ;  /* 0x00000004ff3a7424 */ /* 0x000fe400078e00ff */
[----:B------:R-:W-:-:S07]  /*d770*/  IMAD.MOV.U32 R62, RZ, RZ, -0x1 ;  /* 0xffffffffff3e7424 */ /* 0x000fce00078e00ff */
[----:B01234-:R-:W-:Y:S05]  /*d780*/  WARPSYNC.COLLECTIVE R62, `(.L_x_664) ;  /* 0x000000003e087348 */ /* 0x01ffea0003c00000 */
[----:B------:R0:W0:Y:S02]  /*d790*/  SHFL.DOWN P3, R64, R59, R58, R63 ;  /* 0x0800003a3b407389 */ /* 0x000024000006003f */
[----:B01234-:R-:W-:Y:S05]  /*d7a0*/  ENDCOLLECTIVE ;  /* 0x000000000000791b */ /* 0x01ffea0003800000 */
.L_x_664:
[----:B------:R-:W-:Y:S05]  /*d7b0*/  BSYNC B0 ;  /* 0x0000000000007941 */ /* 0x000fea0003800000 */
.L_x_663:
[----:B------:R-:W-:Y:S05]  /*d7c0*/  BRA `(.L_x_665) ;  /* 0xffffff68007c7947 */ /* 0x000fea000383ffff */
.L_x_438:
[----:B------:R-:W-:Y:S01]  /*d7d0*/  BSSY B0, `(.L_x_666) ;  /* 0x0000007000007945 */ /* 0x000fe20003800000 */
[----:B------:R-:W-:Y:S02]  /*d7e0*/  IMAD.MOV.U32 R59, RZ, RZ, R55 ;  /* 0x000000ffff3b7224 */ /* 0x000fe400078e0037 */
[----:B------:R-:W-:Y:S02]  /*d7f0*/  IMAD.MOV.U32 R58, RZ, RZ, 0x4 ;  /* 0x00000004ff3a7424 */ /* 0x000fe400078e00ff */
[----:B------:R-:W-:-:S07]  /*d800*/  IMAD.MOV.U32 R62, RZ, RZ, -0x1 ;  /* 0xffffffffff3e7424 */ /* 0x000fce00078e00ff */
[----:B01234-:R-:W-:Y:S05]  /*d810*/  WARPSYNC.COLLECTIVE R62, `(.L_x_667) ;  /* 0x000000003e087348 */ /* 0x01ffea0003c00000 */
[----:B------:R0:W0:Y:S02]  /*d820*/  SHFL.DOWN P3, R64, R59, R58, R63 ;  /* 0x0800003a3b407389 */ /* 0x000024000006003f */
[----:B01234-:R-:W-:Y:S05]  /*d830*/  ENDCOLLECTIVE ;  /* 0x000000000000791b */ /* 0x01ffea0003800000 */
.L_x_667:
[----:B------:R-:W-:Y:S05]  /*d840*/  BSYNC B0 ;  /* 0x0000000000007941 */ /* 0x000fea0003800000 */
.L_x_666:
[----:B------:R-:W-:Y:S05]  /*d850*/  BRA `(.L_x_668) ;  /* 0xffffff6800607947 */ /* 0x000fea000383ffff */
.L_x_439:
[----:B------:R-:W-:Y:S01]  /*d860*/  BSSY B0, `(.L_x_669) ;  /* 0x0000007000007945 */ /* 0x000fe20003800000 */
[----:B------:R-:W-:Y:S02]  /*d870*/  IMAD.MOV.U32 R59, RZ, RZ, R32 ;  /* 0x000000ffff3b7224 */ /* 0x000fe400078e0020 */
[----:B------:R-:W-:Y:S02]  /*d880*/  IMAD.MOV.U32 R58, RZ, RZ, 0x4 ;  /* 0x00000004ff3a7424 */ /* 0x000fe400078e00ff */
[----:B------:R-:W-:-:S07]  /*d890*/  IMAD.MOV.U32 R62, RZ, RZ, -0x1 ;  /* 0xffffffffff3e7424 */ /* 0x000fce00078e00ff */
[----:B01234-:R-:W-:Y:S05]  /*d8a0*/  WARPSYNC.COLLECTIVE R62, `(.L_x_670) ;  /* 0x000000003e087348 */ /* 0x01ffea0003c00000 */
[----:B------:R0:W0:Y:S02]  /*d8b0*/  SHFL.DOWN P3, R64, R59, R58, R63 ;  /* 0x0800003a3b407389 */ /* 0x000024000006003f */
[----:B01234-:R-:W-:Y:S05]  /*d8c0*/  ENDCOLLECTIVE ;  /* 0x000000000000791b */ /* 0x01ffea0003800000 */
.L_x_670:
[----:B------:R-:W-:Y:S05]  /*d8d0*/  BSYNC B0 ;  /* 0x0000000000007941 */ /* 0x000fea0003800000 */
.L_x_669:
[----:B------:R-:W-:Y:S02]  /*d8e0*/  IMAD.MOV.U32 R59, RZ, RZ, R33 ;  /* 0x000000ffff3b7224 */ /* 0x000fe400078e0021 */
[----:B------:R-:W-:Y:S02]  /*d8f0*/  IMAD.MOV.U32 R58, RZ, RZ, 0x4 ;  /* 0x00000004ff3a7424 */ /* 0x000fe400078e00ff */
[----:B------:R-:W-:Y:S02]  /*d900*/  IMAD.MOV.U32 R62, RZ, RZ, -0x1 ;  /* 0xffffffffff3e7424 */ /* 0x000fe400078e00ff */
[----:B------:R-:W-:-:S07]  /*d910*/  IMAD.MOV.U32 R17, RZ, RZ, R64 ;  /* 0x000000ffff117224 */ /* 0x000fce00078e0040 */
[----:B------:R-:W-:Y:S05]  /*d920*/  WARPSYNC.COLLECTIVE R62, `(.L_x_671) ;  /* 0x000000003e087348 */ /* 0x000fea0003c00000 */
[----:B------:R0:W1:Y:S02]  /*d930*/  SHFL.DOWN P3, R64, R59, R58, R63 ;  /* 0x0800003a3b407389 */ /* 0x000064000006003f */
[----:B01----:R-:W-:Y:S05]  /*d940*/  ENDCOLLECTIVE ;  /* 0x000000000000791b */ /* 0x003fea0003800000 */
.L_x_671:
[----:B------:R-:W-:Y:S02]  /*d950*/  IMAD.MOV.U32 R59, RZ, RZ, R34 ;  /* 0x000000ffff3b7224 */ /* 0x000fe400078e0022 */
[----:B------:R-:W-:-:S07]  /*d960*/  IMAD.MOV.U32 R36, RZ, RZ, R64 ;  /* 0x000000ffff247224 */ /* 0x000fce00078e0040 */
[----:B------:R-:W-:Y:S05]  /*d970*/  WARPSYNC.COLLECTIVE R62, `(.L_x_672) ;  /* 0x000000003e087348 */ /* 0x000fea0003c00000 */
[----:B------:R0:W1:Y:S02]  /*d980*/  SHFL.DOWN P3, R64, R59, R58, R63 ;  /* 0x0800003a3b407389 */ /* 0x000064000006003f */
[----:B01----:R-:W-:Y:S05]  /*d990*/  ENDCOLLECTIVE ;  /* 0x000000000000791b */ /* 0x003fea0003800000 */
.L_x_672:
[----:B------:R-:W-:Y:S02]  /*d9a0*/  IMAD.MOV.U32 R59, RZ, RZ, R35 ;  /* 0x000000ffff3b7224 */ /* 0x000fe400078e0023 */
[----:B------:R-:W-:-:S07]  /*d9b0*/  IMAD.MOV.U32 R19, RZ, RZ, R64 ;  /* 0x000000ffff137224 */ /* 0x000fce00078e0040 */
[----:B------:R-:W-:Y:S05]  /*d9c0*/  WARPSYNC.COLLECTIVE R62, `(.L_x_673) ;  /* 0x000000003e087348 */ /* 0x000fea0003c00000 */
[----:B------:R0:W1:Y:S02]  /*d9d0*/  SHFL.DOWN P3, R64, R59, R58, R63 ;  /* 0x0800003a3b407389 */ /* 0x000064000006003f */
[----:B01----:R-:W-:Y:S05]  /*d9e0*/  ENDCOLLECTIVE ;  /* 0x000000000000791b */ /* 0x003fea0003800000 */
.L_x_673:
[----:B------:R-:W-:Y:S05]  /*d9f0*/  BRA `(.L_x_674) ;  /* 0xffffff6800107947 */ /* 0x000fea000383ffff */
.L_x_442:
[----:B------:R-:W-:Y:S01]  /*da00*/  BSSY B0, `(.L_x_675) ;  /* 0x0000007000007945 */ /* 0x000fe20003800000 */
[----:B------:R-:W-:Y:S02]  /*da10*/  IMAD.MOV.U32 R59, RZ, RZ, R8 ;  /* 0x000000ffff3b7224 */ /* 0x000fe400078e0008 */
[----:B------:R-:W-:Y:S02]  /*da20*/  IMAD.MOV.U32 R58, RZ, RZ, 0x8 ;  /* 0x00000008ff3a7424 */ /* 0x000fe400078e00ff */
[----:B------:R-:W-:-:S07]  /*da30*/  IMAD.MOV.U32 R62, RZ, RZ, -0x1 ;  /* 0xffffffffff3e7424 */ /* 0x000fce00078e00ff */
[----:B01-34-:R-:W-:Y:S05]  /*da40*/  WARPSYNC.COLLECTIVE R62, `(.L_x_676) ;  /* 0x000000003e087348 */ /* 0x01bfea0003c00000 */
[----:B0-----:R0:W2:Y:S02]  /*da50*/  SHFL.DOWN P3, R64, R59, R58, R63 ;  /* 0x0800003a3b407389 */ /* 0x0010a4000006003f */
[----:B01234-:R-:W-:Y:S05]  /*da60*/  ENDCOLLECTIVE ;  /* 0x000000000000791b */ /* 0x01ffea0003800000 */
.L_x_676:
[----:B------:R-:W-:Y:S05]  /*da70*/  BSYNC B0 ;  /* 0x0000000000007941 */ /* 0x000fea0003800000 */
.L_x_675:
[----:B------:R-:W-:Y:S02]  /*da80*/  IMAD.MOV.U32 R59, RZ, RZ, R9 ;  /* 0x000000ffff3b7224 */ /* 0x000fe400078e0009 */
[----:B------:R-:W-:Y:S02]  /*da90*/  IMAD.MOV.U32 R58, RZ, RZ, 0x8 ;  /* 0x00000008ff3a7424 */ /* 0x000fe400078e00ff */
[----:B------:R-:W-:Y:S02]  /*daa0*/  IMAD.MOV.U32 R62, RZ, RZ, -0x1 ;  /* 0xffffffffff3e7424 */ /* 0x000fe400078e00ff */
[----:B------:R-:W-:-:S07]  /*dab0*/  IMAD.MOV.U32 R17, RZ, RZ, R64 ;  /* 0x000000ffff117224 */ /* 0x000fce00078e0040 */
[----:B------:R-:W-:Y:S05]  /*dac0*/  WARPSYNC.COLLECTIVE R62, `(.L_x_677) ;  /* 0x000000003e087348 */ /* 0x000fea0003c00000 */
[----:B------:R0:W1:Y:S02]  /*dad0*/  SHFL.DOWN P3, R64, R59, R58, R63 ;  /* 0x0800003a3b407389 */ /* 0x000064000006003f */
[----:B01----:R-:W-:Y:S05]  /*dae0*/  ENDCOLLECTIVE ;  /* 0x000000000000791b */ /* 0x003fea0003800000 */
.L_x_677:
[----:B------:R-:W-:Y:S01]  /*daf0*/  IMAD.MOV.U32 R18, RZ, RZ, R64 ;  /* 0x000000ffff127224 */ /* 0x000fe200078e0040 */
[----:B------:R-:W-:Y:S06]  /*db00*/  BRA `(.L_x_678) ;  /* 0xffffff6800207947 */ /* 0x000fec000383ffff */
.L_x_443:
[----:B------:R-:W-:Y:S01]  /*db10*/  BSSY B0, `(.L_x_679) ;  /* 0x0000007000007945 */ /* 0x000fe20003800000 */
[----:B------:R-:W-:Y:S02]  /*db20*/  IMAD.MOV.U32 R59, RZ, RZ, R54 ;  /* 0x000000ffff3b7224 */ /* 0x000fe400078e0036 */
[----:B------:R-:W-:Y:S02]  /*db30*/  IMAD.MOV.U32 R58, RZ, RZ, 0x8 ;  /* 0x00000008ff3a7424 */ /* 0x000fe400078e00ff */
[----:B------:R-:W-:-:S07]  /*db40*/  IMAD.MOV.U32 R62, RZ, RZ, -0x1 ;  /* 0xffffffffff3e7424 */ /* 0x000fce00078e00ff */
[----:B01234-:R-:W-:Y:S05]  /*db50*/  WARPSYNC.COLLECTIVE R62, `(.L_x_680) ;  /* 0x000000003e087348 */ /* 0x01ffea0003c00000 */
[----:B------:R0:W0:Y:S02]  /*db60*/  SHFL.DOWN P3, R64, R59, R58, R63 ;  /* 0x0800003a3b407389 */ /* 0x000024000006003f */
[----:B01234-:R-:W-:Y:S05]  /*db70*/  ENDCOLLECTIVE ;  /* 0x000000000000791b */ /* 0x01ffea0003800000 */
.L_x_680:
[----:B------:R-:W-:Y:S05]  /*db80*/  BSYNC B0 ;  /* 0x0000000000007941 */ /* 0x000fea0003800000 */
.L_x_679:
[----:B------:R-:W-:Y:S05]  /*db90*/  BRA `(.L_x_681) ;  /* 0xffffff6800047947 */ /* 0x000fea000383ffff */
.L_x_444:
[----:B------:R-:W-:Y:S01]  /*dba0*/  BSSY B0, `(.L_x_682) ;  /* 0x0000007000007945 */ /* 0x000fe20003800000 */
[----:B------:R-:W-:Y:S02]  /*dbb0*/  IMAD.MOV.U32 R59, RZ, RZ, R55 ;  /* 0x000000ffff3b7224 */ /* 0x000fe400078e0037 */
[----:B------:R-:W-:Y:S02]  /*dbc0*/  IMAD.MOV.U32 R58, RZ, RZ, 0x8 ;  /* 0x00000008ff3a7424 */ /* 0x000fe400078e00ff */
[----:B------:R-:W-:-:S07]  /*dbd0*/  IMAD.MOV.U32 R62, RZ, RZ, -0x1 ;  /* 0xffffffffff3e7424 */ /* 0x000fce00078e00ff */
[----:B01234-:R-:W-:Y:S05]  /*dbe0*/  WARPSYNC.COLLECTIVE R62, `(.L_x_683) ;  /* 0x000000003e087348 */ /* 0x01ffea0003c00000 */
[----:B------:R0:W0:Y:S02]  /*dbf0*/  SHFL.DOWN P3, R64, R59, R58, R63 ;  /* 0x0800003a3b407389 */ /* 0x000024000006003f */
[----:B01234-:R-:W-:Y:S05]  /*dc00*/  ENDCOLLECTIVE ;  /* 0x000000000000791b */ /* 0x01ffea0003800000 */
.L_x_683:
[----:B------:R-:W-:Y:S05]  /*dc10*/  BSYNC B0 ;  /* 0x0000000000007941 */ /* 0x000fea0003800000 */
.L_x_682:
[----:B------:R-:W-:Y:S05]  /*dc20*/  BRA `(.L_x_684) ;  /* 0xffffff6400e87947 */ /* 0x000fea000383ffff */
.L_x_445:
[----:B------:R-:W-:Y:S01]  /*dc30*/  BSSY B0, `(.L_x_685) ;  /* 0x0000007000007945 */ /* 0x000fe20003800000 */
[----:B------:R-:W-:Y:S02]  /*dc40*/  IMAD.MOV.U32 R59, RZ, RZ, R32 ;  /* 0x000000ffff3b7224 */ /* 0x000fe400078e0020 */
[----:B------:R-:W-:Y:S02]  /*dc50*/  IMAD.MOV.U32 R58, RZ, RZ, 0x8 ;  /* 0x00000008ff3a7424 */ /* 0x000fe400078e00ff */
[----:B------:R-:W-:-:S07]  /*dc60*/  IMAD.MOV.U32 R62, RZ, RZ, -0x1 ;  /* 0xffffffffff3e7424 */ /* 0x000fce00078e00ff */
[----:B01234-:R-:W-:Y:S05]  /*dc70*/  WARPSYNC.COLLECTIVE R62, `(.L_x_686) ;  /* 0x000000003e087348 */ /* 0x01ffea0003c00000 */
[----:B------:R0:W0:Y:S02]  /*dc80*/  SHFL.DOWN P3, R64, R59, R58, R63 ;  /* 0x0800003a3b407389 */ /* 0x000024000006003f */
[----:B01234-:R-:W-:Y:S05]  /*dc90*/  ENDCOLLECTIVE ;  /* 0x000000000000791b */ /* 0x01ffea0003800000 */
.L_x_686:
[----:B------:R-:W-:Y:S05]  /*dca0*/  BSYNC B0 ;  /* 0x0000000000007941 */ /* 0x000fea0003800000 */
.L_x_685:
[----:B------:R-:W-:Y:S02]  /*dcb0*/  IMAD.MOV.U32 R59, RZ, RZ, R33 ;  /* 0x000000ffff3b7224 */ /* 0x000fe400078e0021 */
[----:B------:R-:W-:Y:S02]  /*dcc0*/  IMAD.MOV.U32 R58, RZ, RZ, 0x8 ;  /* 0x00000008ff3a7424 */ /* 0x000fe400078e00ff */
[----:B------:R-:W-:Y:S02]  /*dcd0*/  IMAD.MOV.U32 R62, RZ, RZ, -0x1 ;  /* 0xffffffffff3e7424 */ /* 0x000fe400078e00ff */
[----:B------:R-:W-:-:S07]  /*dce0*/  IMAD.MOV.U32 R19, RZ, RZ, R64 ;  /* 0x000000ffff137224 */ /* 0x000fce00078e0040 */
[----:B------:R-:W-:Y:S05]  /*dcf0*/  WARPSYNC.COLLECTIVE R62, `(.L_x_687) ;  /* 0x000000003e087348 */ /* 0x000fea0003c00000 */
[----:B------:R0:W1:Y:S02]  /*dd00*/  SHFL.DOWN P3, R64, R59, R58, R63 ;  /* 0x0800003a3b407389 */ /* 0x000064000006003f */
[----:B01----:R-:W-:Y:S05]  /*dd10*/  ENDCOLLECTIVE ;  /* 0x000000000000791b */ /* 0x003fea0003800000 */
.L_x_687:
[----:B------:R-:W-:Y:S02]  /*dd20*/  IMAD.MOV.U32 R59, RZ, RZ, R34 ;  /* 0x000000ffff3b7224 */ /* 0x000fe400078e0022 */
[----:B------:R-:W-:-:S07]  /*dd30*/  IMAD.MOV.U32 R36, RZ, RZ, R64 ;  /* 0x000000ffff247224 */ /* 0x000fce00078e0040 */
[----:B------:R-:W-:Y:S05]  /*dd40*/  WARPSYNC.COLLECTIVE R62, `(.L_x_688) ;  /* 0x000000003e087348 */ /* 0x000fea0003c00000 */
[----:B------:R0:W1:Y:S02]  /*dd50*/  SHFL.DOWN P3, R64, R59, R58, R63 ;  /* 0x0800003a3b407389 */ /* 0x000064000006003f */
[----:B01----:R-:W-:Y:S05]  /*dd60*/  ENDCOLLECTIVE ;  /* 0x000000000000791b */ /* 0x003fea0003800000 */
.L_x_688:
[----:B------:R-:W-:Y:S02]  /*dd70*/  IMAD.MOV.U32 R59, RZ, RZ, R35 ;  /* 0x000000ffff3b7224 */ /* 0x000fe400078e0023 */
[----:B------:R-:W-:-:S07]  /*dd80*/  IMAD.MOV.U32 R37, RZ, RZ, R64 ;  /* 0x000000ffff257224 */ /* 0x000fce00078e0040 */
[----:B------:R-:W-:Y:S05]  /*dd90*/  WARPSYNC.COLLECTIVE R62, `(.L_x_689) ;  /* 0x000000003e087348 */ /* 0x000fea0003c00000 */
[----:B------:R0:W1:Y:S02]  /*dda0*/  SHFL.DOWN P3, R64, R59, R58, R63 ;  /* 0x0800003a3b407389 */ /* 0x000064000006003f */
[----:B01----:R-:W-:Y:S05]  /*ddb0*/  ENDCOLLECTIVE ;  /* 0x000000000000791b */ /* 0x003fea0003800000 */
.L_x_689:
[----:B------:R-:W-:Y:S05]  /*ddc0*/  BRA `(.L_x_690) ;  /* 0xffffff6400987947 */ /* 0x000fea000383ffff */
.L_x_448:
[----:B------:R-:W-:Y:S01]  /*ddd0*/  BSSY B0, `(.L_x_691) ;  /* 0x0000007000007945 */ /* 0x000fe20003800000 */
[----:B------:R-:W-:Y:S02]  /*dde0*/  IMAD.MOV.U32 R59, RZ, RZ, R8 ;  /* 0x000000ffff3b7224 */ /* 0x000fe400078e0008 */
[----:B------:R-:W-:Y:S02]  /*ddf0*/  IMAD.MOV.U32 R58, RZ, RZ, 0x10 ;  /* 0x00000010ff3a7424 */ /* 0x000fe400078e00ff */
[----:B------:R-:W-:-:S07]  /*de00*/  IMAD.MOV.U32 R62, RZ, RZ, -0x1 ;  /* 0xffffffffff3e7424 */ /* 0x000fce00078e00ff */
[----:B0-234-:R-:W-:Y:S05]  /*de10*/  WARPSYNC.COLLECTIVE R62, `(.L_x_692) ;  /* 0x000000003e087348 */ /* 0x01dfea0003c00000 */
[----:B0-----:R0:W1:Y:S02]  /*de20*/  SHFL.DOWN P3, R64, R59, R58, R63 ;  /* 0x0800003a3b407389 */ /* 0x001064000006003f */
[----:B01234-:R-:W-:Y:S05]  /*de30*/  ENDCOLLECTIVE ;  /* 0x000000000000791b */ /* 0x01ffea0003800000 */
.L_x_692:
[----:B------:R-:W-:Y:S05]  /*de40*/  BSYNC B0 ;  /* 0x0000000000007941 */ /* 0x000fea0003800000 */
.L_x_691:
[----:B------:R-:W-:Y:S02]  /*de50*/  IMAD.MOV.U32 R59, RZ, RZ, R9 ;  /* 0x000000ffff3b7224 */ /* 0x000fe400078e0009 */
[----:B------:R-:W-:Y:S02]  /*de60*/  IMAD.MOV.U32 R58, RZ, RZ, 0x10 ;  /* 0x00000010ff3a7424 */ /* 0x000fe400078e00ff */
[----:B------:R-:W-:Y:S02]  /*de70*/  IMAD.MOV.U32 R62, RZ, RZ, -0x1 ;  /* 0xffffffffff3e7424 */ /* 0x000fe400078e00ff */
[----:B------:R-:W-:-:S07]  /*de80*/  IMAD.MOV.U32 R17, RZ, RZ, R64 ;  /* 0x000000ffff117224 */ /* 0x000fce00078e0040 */
[----:B------:R-:W-:Y:S05]  /*de90*/  WARPSYNC.COLLECTIVE R62, `(.L_x_693) ;  /* 0x000000003e087348 */ /* 0x000fea0003c00000 */
[----:B------:R0:W1:Y:S02]  /*dea0*/  SHFL.DOWN P3, R64, R59, R58, R63 ;  /* 0x0800003a3b407389 */ /* 0x000064000006003f */
[----:B01----:R-:W-:Y:S05]  /*deb0*/  ENDCOLLECTIVE ;  /* 0x000000000000791b */ /* 0x003fea0003800000 */
.L_x_693:
[----:B------:R-:W-:Y:S01]  /*dec0*/  IMAD.MOV.U32 R18, RZ, RZ, R64 ;  /* 0x000000ffff127224 */ /* 0x000fe200078e0040 */
[----:B------:R-:W-:Y:S06]  /*ded0*/  BRA `(.L_x_694) ;  /* 0xffffff6400a87947 */ /* 0x000fec000383ffff */
.L_x_449:
[----:B------:R-:W-:Y:S01]  /*dee0*/  BSSY B0, `(.L_x_695) ;  /* 0x0000007000007945 */ /* 0x000fe20003800000 */
[----:B------:R-:W-:Y:S02]  /*def0*/  IMAD.MOV.U32 R59, RZ, RZ, R54 ;  /* 0x000000ffff3b7224 */ /* 0x000fe400078e0036 */
[----:B------:R-:W-:Y:S02]  /*df00*/  IMAD.MOV.U32 R58, RZ, RZ, 0x10 ;  /* 0x00000010ff3a7424 */ /* 0x000fe400078e00ff */
[----:B------:R-:W-:-:S07]  /*df10*/  IMAD.MOV.U32 R62, RZ, RZ, -0x1 ;  /* 0xffffffffff3e7424 */ /* 0x000fce00078e00ff */
[----:B01234-:R-:W-:Y:S05]  /*df20*/  WARPSYNC.COLLECTIVE R62, `(.L_x_696) ;  /* 0x000000003e087348 */ /* 0x01ffea0003c00000 */
[----:B------:R0:W0:Y:S02]  /*df30*/  SHFL.DOWN P3, R64, R59, R58, R63 ;  /* 0x0800003a3b407389 */ /* 0x000024000006003f */
[----:B01234-:R-:W-:Y:S05]  /*df40*/  ENDCOLLECTIVE ;  /* 0x000000000000791b */ /* 0x01ffea0003800000 */
.L_x_696:
[----:B------:R-:W-:Y:S05]  /*df50*/  BSYNC B0 ;  /* 0x0000000000007941 */ /* 0x000fea0003800000 */
.L_x_695:
[----:B------:R-:W-:Y:S05]  /*df60*/  BRA `(.L_x_697) ;  /* 0xffffff64008c7947 */ /* 0x000fea000383ffff */
.L_x_450:
[----:B------:R-:W-:Y:S01]  /*df70*/  BSSY B0, `(.L_x_698) ;  /* 0x0000007000007945 */ /* 0x000fe20003800000 */
[----:B------:R-:W-:Y:S02]  /*df80*/  IMAD.MOV.U32 R59, RZ, RZ, R55 ;  /* 0x000000ffff3b7224 */ /* 0x000fe400078e0037 */
[----:B------:R-:W-:Y:S02]  /*df90*/  IMAD.MOV.U32 R58, RZ, RZ, 0x10 ;  /* 0x00000010ff3a7424 */ /* 0x000fe400078e00ff */
[----:B------:R-:W-:-:S07]  /*dfa0*/  IMAD.MOV.U32 R62, RZ, RZ, -0x1 ;  /* 0xffffffffff3e7424 */ /* 0x000fce00078e00ff */
[----:B01234-:R-:W-:Y:S05]  /*dfb0*/  WARPSYNC.COLLECTIVE R62, `(.L_x_699) ;  /* 0x000000003e087348 */ /* 0x01ffea0003c00000 */
[----:B------:R0:W0:Y:S02]  /*dfc0*/  SHFL.DOWN P3, R64, R59, R58, R63 ;  /* 0x0800003a3b407389 */ /* 0x000024000006003f */
[----:B01234-:R-:W-:Y:S05]  /*dfd0*/  ENDCOLLECTIVE ;  /* 0x000000000000791b */ /* 0x01ffea0003800000 */
.L_x_699:
[----:B------:R-:W-:Y:S05]  /*dfe0*/  BSYNC B0 ;  /* 0x0000000000007941 */ /* 0x000fea0003800000 */
.L_x_698:
[----:B------:R-:W-:Y:S05]  /*dff0*/  BRA `(.L_x_700) ;  /* 0xffffff6400707947 */ /* 0x000fea000383ffff */
.L_x_451:
[----:B------:R-:W-:Y:S01]  /*e000*/  BSSY B0, `(.L_x_701) ;  /* 0x0000007000007945 */ /* 0x000fe20003800000 */
[----:B------:R-:W-:Y:S02]  /*e010*/  IMAD.MOV.U32 R59, RZ, RZ, R32 ;  /* 0x000000ffff3b7224 */ /* 0x000fe400078e0020 */
[----:B------:R-:W-:Y:S02]  /*e020*/  IMAD.MOV.U32 R58, RZ, RZ, 0x10 ;  /* 0x00000010ff3a7424 */ /* 0x000fe400078e00ff */
[----:B------:R-:W-:-:S07]  /*e030*/  IMAD.MOV.U32 R62, RZ, RZ, -0x1 ;  /* 0xffffffffff3e7424 */ /* 0x000fce00078e00ff */
[----:B01234-:R-:W-:Y:S05]  /*e040*/  WARPSYNC.COLLECTIVE R62, `(.L_x_702) ;  /* 0x000000003e087348 */ /* 0x01ffea0003c00000 */
[----:B------:R0:W0:Y:S02]  /*e050*/  SHFL.DOWN P3, R64, R59, R58, R63 ;  /* 0x0800003a3b407389 */ /* 0x000024000006003f */
[----:B01234-:R-:W-:Y:S05]  /*e060*/  ENDCOLLECTIVE ;  /* 0x000000000000791b */ /* 0x01ffea0003800000 */
.L_x_702:
[----:B------:R-:W-:Y:S05]  /*e070*/  BSYNC B0 ;  /* 0x0000000000007941 */ /* 0x000fea0003800000 */
.L_x_701:
[----:B------:R-:W-:Y:S02]  /*e080*/  IMAD.MOV.U32 R59, RZ, RZ, R33 ;  /* 0x000000ffff3b7224 */ /* 0x000fe400078e0021 */
[----:B------:R-:W-:Y:S02]  /*e090*/  IMAD.MOV.U32 R58, RZ, RZ, 0x10 ;  /* 0x00000010ff3a7424 */ /* 0x000fe400078e00ff */
[----:B------:R-:W-:Y:S02]  /*e0a0*/  IMAD.MOV.U32 R62, RZ, RZ, -0x1 ;  /* 0xffffffffff3e7424 */ /* 0x000fe400078e00ff */
[----:B------:R-:W-:-:S07]  /*e0b0*/  IMAD.MOV.U32 R19, RZ, RZ, R64 ;  /* 0x000000ffff137224 */ /* 0x000fce00078e0040 */
[----:B------:R-:W-:Y:S05]  /*e0c0*/  WARPSYNC.COLLECTIVE R62, `(.L_x_703) ;  /* 0x000000003e087348 */ /* 0x000fea0003c00000 */
[----:B------:R0:W1:Y:S02]  /*e0d0*/  SHFL.DOWN P3, R64, R59, R58, R63 ;  /* 0x0800003a3b407389 */ /* 0x000064000006003f */
[----:B01----:R-:W-:Y:S05]  /*e0e0*/  ENDCOLLECTIVE ;  /* 0x000000000000791b */ /* 0x003fea0003800000 */
.L_x_703:
[----:B------:R-:W-:Y:S02]  /*e0f0*/  IMAD.MOV.U32 R59, RZ, RZ, R34 ;  /* 0x000000ffff3b7224 */ /* 0x000fe400078e0022 */
[----:B------:R-:W-:-:S07]  /*e100*/  IMAD.MOV.U32 R36, RZ, RZ, R64 ;  /* 0x000000ffff247224 */ /* 0x000fce00078e0040 */
[----:B------:R-:W-:Y:S05]  /*e110*/  WARPSYNC.COLLECTIVE R62, `(.L_x_704) ;  /* 0x000000003e087348 */ /* 0x000fea0003c00000 */
[----:B------:R0:W1:Y:S02]  /*e120*/  SHFL.DOWN P3, R64, R59, R58, R63 ;  /* 0x0800003a3b407389 */ /* 0x000064000006003f */
[----:B01----:R-:W-:Y:S05]  /*e130*/  ENDCOLLECTIVE ;  /* 0x000000000000791b */ /* 0x003fea0003800000 */
.L_x_704:
[----:B------:R-:W-:Y:S02]  /*e140*/  IMAD.MOV.U32 R59, RZ, RZ, R35 ;  /* 0x000000ffff3b7224 */ /* 0x000fe400078e0023 */
[----:B------:R-:W-:-:S07]  /*e150*/  IMAD.MOV.U32 R37, RZ, RZ, R64 ;  /* 0x000000ffff257224 */ /* 0x000fce00078e0040 */
[----:B------:R-:W-:Y:S05]  /*e160*/  WARPSYNC.COLLECTIVE R62, `(.L_x_705) ;  /* 0x000000003e087348 */ /* 0x000fea0003c00000 */
[----:B------:R0:W1:Y:S02]  /*e170*/  SHFL.DOWN P3, R64, R59, R58, R63 ;  /* 0x0800003a3b407389 */ /* 0x000064000006003f */
[----:B01----:R-:W-:Y:S05]  /*e180*/  ENDCOLLECTIVE ;  /* 0x000000000000791b */ /* 0x003fea0003800000 */
.L_x_705:
[----:B------:R-:W-:Y:S05]  /*e190*/  BRA `(.L_x_706) ;  /* 0xffffff6400207947 */ /* 0x000fea000383ffff */
.L_x_454:
[----:B------:R-:W-:Y:S01]  /*e1a0*/  BSSY B0, `(.L_x_707) ;  /* 0x0000006000007945 */ /* 0x000fe20003800000 */
[----:B------:R-:W-:Y:S01]  /*e1b0*/  PLOP3.LUT P3, PT, P0, PT, PT, 0x80, 0x8 ;  /* 0x000000000008781c */ /* 0x000fe2000076f070 */
[----:B------:R-:W-:-:S12]  /*e1c0*/  IMAD.MOV.U32 R62, RZ, RZ, -0x1 ;  /* 0xffffffffff3e7424 */ /* 0x000fd800078e00ff */
[----:B01234-:R-:W-:Y:S05]  /*e1d0*/  WARPSYNC.COLLECTIVE R62, `(.L_x_708) ;  /* 0x000000003e087348 */ /* 0x01ffea0003c00000 */
[----:B------:R-:W-:Y:S01]  /*e1e0*/  VOTE.ALL P3, P3 ;  /* 0x0000000000ff7806 */ /* 0x000fe20001860000 */
[----:B01234-:R-:W-:-:S12]  /*e1f0*/  ENDCOLLECTIVE ;  /* 0x000000000000791b */ /* 0x01ffd80003800000 */
.L_x_708:
[----:B------:R-:W-:Y:S05]  /*e200*/  BSYNC B0 ;  /* 0x0000000000007941 */ /* 0x000fea0003800000 */
.L_x_707:
[----:B------:R-:W-:Y:S01]  /*e210*/  PLOP3.LUT P0, PT, P3, PT, PT, 0x80, 0x8 ;  /* 0x000000000008781c */ /* 0x000fe20001f0f070 */
[----:B------:R-:W-:-:S12]  /*e220*/  BRA `(.L_x_709) ;  /* 0xffffff6400507947 */ /* 0x000fd8000383ffff */
.L_x_456:
[----:B------:R-:W-:Y:S01]  /*e230*/  BSSY B0, `(.L_x_710) ;  /* 0x0000006000007945 */ /* 0x000fe20003800000 */
[----:B------:R-:W-:Y:S01]  /*e240*/  PLOP3.LUT P3, PT, P0, PT, PT, 0x8, 0x80 ;  /* 0x000000000080781c */ /* 0x000fe2000076e170 */
[----:B------:R-:W-:-:S12]  /*e250*/  IMAD.MOV.U32 R62, RZ, RZ, -0x1 ;  /* 0xffffffffff3e7424 */ /* 0x000fd800078e00ff */
[----:B01234-:R-:W-:Y:S05]  /*e260*/  WARPSYNC.COLLECTIVE R62, `(.L_x_711) ;  /* 0x000000003e087348 */ /* 0x01ffea0003c00000 */
[----:B------:R-:W-:Y:S01]  /*e270*/  VOTE.ANY P3, P3 ;  /* 0x0000000000ff7806 */ /* 0x000fe20001860100 */
[----:B01234-:R-:W-:-:S12]  /*e280*/  ENDCOLLECTIVE ;  /* 0x000000000000791b */ /* 0x01ffd80003800000 */
.L_x_711:
[----:B------:R-:W-:Y:S05]  /*e290*/  BSYNC B0 ;  /* 0x0000000000007941 */ /* 0x000fea0003800000 */
.L_x_710:
[----:B------:R-:W-:Y:S01]  /*e2a0*/  PLOP3.LUT P0, PT, P3, PT, PT, 0x80, 0x8 ;  /* 0x000000000008781c */ /* 0x000fe20001f0f070 */
[----:B------:R-:W-:-:S12]  /*e2b0*/  BRA `(.L_x_712) ;  /* 0xffffff6400647947 */ /* 0x000fd8000383ffff */
.L_x_461:
[----:B------:R-:W-:Y:S01]  /*e2c0*/  BSSY B0, `(.L_x_713) ;  /* 0x0000006000007945 */ /* 0x000fe20003800000 */
[----:B------:R-:W-:Y:S01]  /*e2d0*/  PLOP3.LUT P3, PT, P0, PT, PT, 0x8, 0x80 ;  /* 0x000000000080781c */ /* 0x000fe2000076e170 */
[----:B------:R-:W-:-:S12]  /*e2e0*/  IMAD.MOV.U32 R62, RZ, RZ, -0x1 ;  /* 0xffffffffff3e7424 */ /* 0x000fd800078e00ff */
[----:B012345:R-:W-:Y:S05]  /*e2f0*/  WARPSYNC.COLLECTIVE R62, `(.L_x_714) ;  /* 0x000000003e087348 */ /* 0x03ffea0003c00000 */
[----:B------:R-:W-:Y:S01]  /*e300*/  VOTE.ANY R62, PT, P3 ;  /* 0x00000000003e7806 */ /* 0x000fe200018e0100 */
[----:B012345:R-:W-:Y:S06]  /*e310*/  ENDCOLLECTIVE ;  /* 0x000000000000791b */ /* 0x03ffec0003800000 */
.L_x_714:
[----:B------:R-:W-:Y:S05]  /*e320*/  BSYNC B0 ;  /* 0x0000000000007941 */ /* 0x000fea0003800000 */
.L_x_713:
        /* <DEDUP_REMOVED lines=10> */
.L_x_715:
[----:B------:R-:W-:Y:S02]  /*e3d0*/  IMAD.MOV.U32 R59, RZ, RZ, R37 ;  /* 0x000000ffff3b7224 */ /* 0x000fe400078e0025 */
[----:B------:R-:W-:-:S07]  /*e3e0*/  IMAD.MOV.U32 R65, RZ, RZ, R64 ;  /* 0x000000ffff417224 */ /* 0x000fce00078e0040 */
[----:B------:R-:W-:Y:S05]  /*e3f0*/  WARPSYNC.COLLECTIVE R62, `(.L_x_716) ;  /* 0x000000003e087348 */ /* 0x000fea0003c00000 */
[----:B------:R0:W1:Y:S02]  /*e400*/  SHFL.DOWN P3, R64, R59, R58, R63 ;  /* 0x0800003a3b407389 */ /* 0x000064000006003f */
[----:B01----:R-:W-:Y:S05]  /*e410*/  ENDCOLLECTIVE ;  /* 0x000000000000791b */ /* 0x003fea0003800000 */
.L_x_716:
[----:B------:R-:W-:Y:S01]  /*e420*/  IMAD.MOV.U32 R70, RZ, RZ, R64 ;  /* 0x000000ffff467224 */ /* 0x000fe200078e0040 */
[----:B------:R-:W-:Y:S06]  /*e430*/  BRA `(.L_x_717) ;  /* 0xffffff6400c87947 */ /* 0x000fec000383ffff */
.L_x_462:
[----:B------:R-:W-:Y:S01]  /*e440*/  BSSY B0, `(.L_x_718) ;  /* 0x0000007000007945 */ /* 0x000fe20003800000 */
[----:B------:R-:W-:Y:S02]  /*e450*/  IMAD.MOV.U32 R59, RZ, RZ, R60 ;  /* 0x000000ffff3b7224 */ /* 0x000fe400078e003c */
[----:B------:R-:W-:Y:S02]  /*e460*/  IMAD.MOV.U32 R58, RZ, RZ, 0x1 ;  /* 0x00000001ff3a7424 */ /* 0x000fe400078e00ff */
[----:B------:R-:W-:-:S07]  /*e470*/  IMAD.MOV.U32 R62, RZ, RZ, -0x1 ;  /* 0xffffffffff3e7424 */ /* 0x000fce00078e00ff */
[----:B012345:R-:W-:Y:S05]  /*e480*/  WARPSYNC.COLLECTIVE R62, `(.L_x_719) ;  /* 0x000000003e087348 */ /* 0x03ffea0003c00000 */
[----:B------:R0:W0:Y:S02]  /*e490*/  SHFL.DOWN P3, R64, R59, R58, R63 ;  /* 0x0800003a3b407389 */ /* 0x000024000006003f */
[----:B012345:R-:W-:Y:S05]  /*e4a0*/  ENDCOLLECTIVE ;  /* 0x000000000000791b */ /* 0x03ffea0003800000 */
.L_x_719:
[----:B------:R-:W-:Y:S05]  /*e4b0*/  BSYNC B0 ;  /* 0x0000000000007941 */ /* 0x000fea0003800000 */
.L_x_718:
[----:B------:R-:W-:Y:S05]  /*e4c0*/  BRA `(.L_x_720) ;  /* 0xffffff6400ac7947 */ /* 0x000fea000383ffff */
.L_x_463:
[----:B------:R-:W-:Y:S01]  /*e4d0*/  BSSY B0, `(.L_x_721) ;  /* 0x0000007000007945 */ /* 0x000fe20003800000 */
[----:B------:R-:W-:Y:S02]  /*e4e0*/  IMAD.MOV.U32 R59, RZ, RZ, R61 ;  /* 0x000000ffff3b7224 */ /* 0x000fe400078e003d */
[----:B------:R-:W-:Y:S02]  /*e4f0*/  IMAD.MOV.U32 R58, RZ, RZ, 0x1 ;  /* 0x00000001ff3a7424 */ /* 0x000fe400078e00ff */
[----:B------:R-:W-:-:S07]  /*e500*/  IMAD.MOV.U32 R62, RZ, RZ, -0x1 ;  /* 0xffffffffff3e7424 */ /* 0x000fce00078e00ff */
[----:B012345:R-:W-:Y:S05]  /*e510*/  WARPSYNC.COLLECTIVE R62, `(.L_x_722) ;  /* 0x000000003e087348 */ /* 0x03ffea0003c00000 */
[----:B------:R0:W0:Y:S02]  /*e520*/  SHFL.DOWN P3, R64, R59, R58, R63 ;  /* 0x0800003a3b407389 */ /* 0x000024000006003f */
[----:B012345:R-:W-:Y:S05]  /*e530*/  ENDCOLLECTIVE ;  /* 0x000000000000791b */ /* 0x03ffea0003800000 */
.L_x_722:
[----:B------:R-:W-:Y:S05]  /*e540*/  BSYNC B0 ;  /* 0x0000000000007941 */ /* 0x000fea0003800000 */
.L_x_721:
[----:B------:R-:W-:Y:S05]  /*e550*/  BRA `(.L_x_723) ;  /* 0xffffff6400907947 */ /* 0x000fea000383ffff */
.L_x_464:
[----:B------:R-:W-:Y:S01]  /*e560*/  BSSY B0, `(.L_x_724) ;  /* 0x0000007000007945 */ /* 0x000fe20003800000 */
[----:B-----5:R-:W-:Y:S02]  /*e570*/  IMAD.MOV.U32 R59, RZ, RZ, R16 ;  /* 0x000000ffff3b7224 */ /* 0x020fe400078e0010 */
[----:B------:R-:W-:Y:S02]  /*e580*/  IMAD.MOV.U32 R58, RZ, RZ, 0x1 ;  /* 0x00000001ff3a7424 */ /* 0x000fe400078e00ff */
[----:B------:R-:W-:-:S07]  /*e590*/  IMAD.MOV.U32 R62, RZ, RZ, -0x1 ;  /* 0xffffffffff3e7424 */ /* 0x000fce00078e00ff */
[----:B01234-:R-:W-:Y:S05]  /*e5a0*/  WARPSYNC.COLLECTIVE R62, `(.L_x_725) ;  /* 0x000000003e087348 */ /* 0x01ffea0003c00000 */
[----:B------:R0:W0:Y:S02]  /*e5b0*/  SHFL.DOWN P3, R64, R59, R58, R63 ;  /* 0x0800003a3b407389 */ /* 0x000024000006003f */
[----:B01234-:R-:W-:Y:S05]  /*e5c0*/  ENDCOLLECTIVE ;  /* 0x000000000000791b */ /* 0x01ffea0003800000 */
.L_x_725:
[----:B------:R-:W-:Y:S05]  /*e5d0*/  BSYNC B0 ;  /* 0x0000000000007941 */ /* 0x000fea0003800000 */
.L_x_724:
[----:B------:R-:W-:Y:S02]  /*e5e0*/  IMAD.MOV.U32 R59, RZ, RZ, R17 ;  /* 0x000000ffff3b7224 */ /* 0x000fe400078e0011 */
[----:B------:R-:W-:Y:S02]  /*e5f0*/  IMAD.MOV.U32 R58, RZ, RZ, 0x1 ;  /* 0x00000001ff3a7424 */ /* 0x000fe400078e00ff */
[----:B------:R-:W-:Y:S02]  /*e600*/  IMAD.MOV.U32 R62, RZ, RZ, -0x1 ;  /* 0xffffffffff3e7424 */ /* 0x000fe400078e00ff */
[----:B------:R-:W-:-:S07]  /*e610*/  IMAD.MOV.U32 R67, RZ, RZ, R64 ;  /* 0x000000ffff437224 */ /* 0x000fce00078e0040 */
[----:B------:R-:W-:Y:S05]  /*e620*/  WARPSYNC.COLLECTIVE R62, `(.L_x_726) ;  /* 0x000000003e087348 */ /* 0x000fea0003c00000 */
[----:B------:R0:W1:Y:S02]  /*e630*/  SHFL.DOWN P3, R64, R59, R58, R63 ;  /* 0x0800003a3b407389 */ /* 0x000064000006003f */
[----:B01----:R-:W-:Y:S05]  /*e640*/  ENDCOLLECTIVE ;  /* 0x000000000000791b */ /* 0x003fea0003800000 */
.L_x_726:
[----:B------:R-:W-:Y:S02]  /*e650*/  IMAD.MOV.U32 R59, RZ, RZ, R18 ;  /* 0x000000ffff3b7224 */ /* 0x000fe400078e0012 */
[----:B------:R-:W-:-:S07]  /*e660*/  IMAD.MOV.U32 R72, RZ, RZ, R64 ;  /* 0x000000ffff487224 */ /* 0x000fce00078e0040 */
[----:B------:R-:W-:Y:S05]  /*e670*/  WARPSYNC.COLLECTIVE R62, `(.L_x_727) ;  /* 0x000000003e087348 */ /* 0x000fea0003c00000 */
[----:B------:R0:W1:Y:S02]  /*e680*/  SHFL.DOWN P3, R64, R59, R58, R63 ;  /* 0x0800003a3b407389 */ /* 0x000064000006003f */
[----:B01----:R-:W-:Y:S05]  /*e690*/  ENDCOLLECTIVE ;  /* 0x000000000000791b */ /* 0x003fea0003800000 */
.L_x_727:
[----:B------:R-:W-:Y:S02]  /*e6a0*/  IMAD.MOV.U32 R59, RZ, RZ, R19 ;  /* 0x000000ffff3b7224 */ /* 0x000fe400078e0013 */
[----:B------:R-:W-:-:S07]  /*e6b0*/  IMAD.MOV.U32 R69, RZ, RZ, R64 ;  /* 0x000000ffff457224 */ /* 0x000fce00078e0040 */
[----:B------:R-:W-:Y:S05]  /*e6c0*/  WARPSYNC.COLLECTIVE R62, `(.L_x_728) ;  /* 0x000000003e087348 */ /* 0x000fea0003c00000 */
[----:B------:R0:W1:Y:S02]  /*e6d0*/  SHFL.DOWN P3, R64, R59, R58, R63 ;  /* 0x0800003a3b407389 */ /* 0x000064000006003f */
[----:B01----:R-:W-:Y:S05]  /*e6e0*/  ENDCOLLECTIVE ;  /* 0x000000000000791b */ /* 0x003fea0003800000 */
.L_x_728:
[----:B------:R-:W-:Y:S05]  /*e6f0*/  BRA `(.L_x_729) ;  /* 0xffffff6400407947 */ /* 0x000fea000383ffff */
.L_x_467:
[----:B------:R-:W-:Y:S01]  /*e700*/  BSSY B0, `(.L_x_730) ;  /* 0x0000007000007945 */ /* 0x000fe20003800000 */
[----:B------:R-:W-:Y:S02]  /*e710*/  IMAD.MOV.U32 R59, RZ, RZ, R66 ;  /* 0x000000ffff3b7224 */ /* 0x000fe400078e0042 */
[----:B------:R-:W-:Y:S02]  /*e720*/  IMAD.MOV.U32 R58, RZ, RZ, 0x2 ;  /* 0x00000002ff3a7424 */ /* 0x000fe400078e00ff */
[----:B------:R-:W-:-:S07]  /*e730*/  IMAD.MOV.U32 R62, RZ, RZ, -0x1 ;  /* 0xffffffffff3e7424 */ /* 0x000fce00078e00ff */
[----:B01234-:R-:W-:Y:S05]  /*e740*/  WARPSYNC.COLLECTIVE R62, `(.L_x_731) ;  /* 0x000000003e087348 */ /* 0x01ffea0003c00000 */
[----:B0-----:R0:W0:Y:S02]  /*e750*/  SHFL.DOWN P3, R64, R59, R58, R63 ;  /* 0x0800003a3b407389 */ /* 0x001024000006003f */
[----:B01234-:R-:W-:Y:S05]  /*e760*/  ENDCOLLECTIVE ;  /* 0x000000000000791b */ /* 0x01ffea0003800000 */
.L_x_731:
[----:B------:R-:W-:Y:S05]  /*e770*/  BSYNC B0 ;  /* 0x0000000000007941 */ /* 0x000fea0003800000 */
.L_x_730:
[----:B------:R-:W-:Y:S02]  /*e780*/  IMAD.MOV.U32 R59, RZ, RZ, R68 ;  /* 0x000000ffff3b7224 */ /* 0x000fe400078e0044 */
[----:B------:R-:W-:Y:S02]  /*e790*/  IMAD.MOV.U32 R58, RZ, RZ, 0x2 ;  /* 0x00000002ff3a7424 */ /* 0x000fe400078e00ff */
[----:B------:R-:W-:Y:S02]  /*e7a0*/  IMAD.MOV.U32 R62, RZ, RZ, -0x1 ;  /* 0xffffffffff3e7424 */ /* 0x000fe400078e00ff */
[----:B------:R-:W-:-:S07]  /*e7b0*/  IMAD.MOV.U32 R65, RZ, RZ, R64 ;  /* 0x000000ffff417224 */ /* 0x000fce00078e0040 */
[----:B------:R-:W-:Y:S05]  /*e7c0*/  WARPSYNC.COLLECTIVE R62, `(.L_x_732) ;  /* 0x000000003e087348 */ /* 0x000fea0003c00000 */
[----:B------:R0:W1:Y:S02]  /*e7d0*/  SHFL.DOWN P3, R64, R59, R58, R63 ;  /* 0x0800003a3b407389 */ /* 0x000064000006003f */
[----:B01----:R-:W-:Y:S05]  /*e7e0*/  ENDCOLLECTIVE ;  /* 0x000000000000791b */ /* 0x003fea0003800000 */
.L_x_732:
[----:B------:R-:W-:Y:S01]  /*e7f0*/  IMAD.MOV.U32 R67, RZ, RZ, R64 ;  /* 0x000000ffff437224 */ /* 0x000fe200078e0040 */
[----:B------:R-:W-:Y:S06]  /*e800*/  BRA `(.L_x_733) ;  /* 0xffffff64005c7947 */ /* 0x000fec000383ffff */
.L_x_468:
[----:B------:R-:W-:Y:S01]  /*e810*/  BSSY B0, `(.L_x_734) ;  /* 0x0000007000007945 */ /* 0x000fe20003800000 */
[----:B------:R-:W-:Y:S02]  /*e820*/  IMAD.MOV.U32 R59, RZ, RZ, R60 ;  /* 0x000000ffff3b7224 */ /* 0x000fe400078e003c */
[----:B------:R-:W-:Y:S02]  /*e830*/  IMAD.MOV.U32 R58, RZ, RZ, 0x2 ;  /* 0x00000002ff3a7424 */ /* 0x000fe400078e00ff */
[----:B------:R-:W-:-:S07]  /*e840*/  IMAD.MOV.U32 R62, RZ, RZ, -0x1 ;  /* 0xffffffffff3e7424 */ /* 0x000fce00078e00ff */
[----:B01234-:R-:W-:Y:S05]  /*e850*/  WARPSYNC.COLLECTIVE R62, `(.L_x_735) ;  /* 0x000000003e087348 */ /* 0x01ffea0003c00000 */
[----:B------:R0:W0:Y:S02]  /*e860*/  SHFL.DOWN P3, R64, R59, R58, R63 ;  /* 0x0800003a3b407389 */ /* 0x000024000006003f */
[----:B01234-:R-:W-:Y:S05]  /*e870*/  ENDCOLLECTIVE ;  /* 0x000000000000791b */ /* 0x01ffea0003800000 */
.L_x_735:
[----:B------:R-:W-:Y:S05]  /*e880*/  BSYNC B0 ;  /* 0x0000000000007941 */ /* 0x000fea0003800000 */
.L_x_734:
[----:B------:R-:W-:Y:S05]  /*e890*/  BRA `(.L_x_736) ;  /* 0xffffff6400407947 */ /* 0x000fea000383ffff */
.L_x_469:
[----:B------:R-:W-:Y:S01]  /*e8a0*/  BSSY B0, `(.L_x_737) ;  /* 0x0000007000007945 */ /* 0x000fe20003800000 */
[----:B------:R-:W-:Y:S02]  /*e8b0*/  IMAD.MOV.U32 R59, RZ, RZ, R61 ;  /* 0x000000ffff3b7224 */ /* 0x000fe400078e003d */
[----:B------:R-:W-:Y:S02]  /*e8c0*/  IMAD.MOV.U32 R58, RZ, RZ, 0x2 ;  /* 0x00000002ff3a7424 */ /* 0x000fe400078e00ff */
[----:B------:R-:W-:-:S07]  /*e8d0*/  IMAD.MOV.U32 R62, RZ, RZ, -0x1 ;  /* 0xffffffffff3e7424 */ /* 0x000fce00078e00ff */
[----:B01234-:R-:W-:Y:S05]  /*e8e0*/  WARPSYNC.COLLECTIVE R62, `(.L_x_738) ;  /* 0x000000003e087348 */ /* 0x01ffea0003c00000 */
[----:B------:R0:W0:Y:S02]  /*e8f0*/  SHFL.DOWN P3, R64, R59, R58, R63 ;  /* 0x0800003a3b407389 */ /* 0x000024000006003f */
[----:B01234-:R-:W-:Y:S05]  /*e900*/  ENDCOLLECTIVE ;  /* 0x000000000000791b */ /* 0x01ffea0003800000 */
.L_x_738:
[----:B------:R-:W-:Y:S05]  /*e910*/  BSYNC B0 ;  /* 0x0000000000007941 */ /* 0x000fea0003800000 */
.L_x_737:
[----:B------:R-:W-:Y:S05]  /*e920*/  BRA `(.L_x_739) ;  /* 0xffffff6400247947 */ /* 0x000fea000383ffff */
.L_x_470:
[----:B------:R-:W-:Y:S01]  /*e930*/  BSSY B0, `(.L_x_740) ;  /* 0x0000007000007945 */ /* 0x000fe20003800000 */
[----:B------:R-:W-:Y:S02]  /*e940*/  IMAD.MOV.U32 R59, RZ, RZ, R56 ;  /* 0x000000ffff3b7224 */ /* 0x000fe400078e0038 */
[----:B------:R-:W-:Y:S02]  /*e950*/  IMAD.MOV.U32 R58, RZ, RZ, 0x2 ;  /* 0x00000002ff3a7424 */ /* 0x000fe400078e00ff */
[----:B------:R-:W-:-:S07]  /*e960*/  IMAD.MOV.U32 R62, RZ, RZ, -0x1 ;  /* 0xffffffffff3e7424 */ /* 0x000fce00078e00ff */
[----:B01234-:R-:W-:Y:S05]  /*e970*/  WARPSYNC.COLLECTIVE R62, `(.L_x_741) ;  /* 0x000000003e087348 */ /* 0x01ffea0003c00000 */
[----:B------:R0:W0:Y:S02]  /*e980*/  SHFL.DOWN P3, R64, R59, R58, R63 ;  /* 0x0800003a3b407389 */ /* 0x000024000006003f */
[----:B01234-:R-:W-:Y:S05]  /*e990*/  ENDCOLLECTIVE ;  /* 0x000000000000791b */ /* 0x01ffea0003800000 */
.L_x_741:
[----:B------:R-:W-:Y:S05]  /*e9a0*/  BSYNC B0 ;  /* 0x0000000000007941 */ /* 0x000fea0003800000 */
.L_x_740:
[----:B------:R-:W-:Y:S02]  /*e9b0*/  IMAD.MOV.U32 R59, RZ, RZ, R57 ;  /* 0x000000ffff3b7224 */ /* 0x000fe400078e0039 */
[----:B------:R-:W-:Y:S02]  /*e9c0*/  IMAD.MOV.U32 R58, RZ, RZ, 0x2 ;  /* 0x00000002ff3a7424 */ /* 0x000fe400078e00ff */
[----:B------:R-:W-:Y:S02]  /*e9d0*/  IMAD.MOV.U32 R62, RZ, RZ, -0x1 ;  /* 0xffffffffff3e7424 */ /* 0x000fe400078e00ff */
[----:B------:R-:W-:-:S07]  /*e9e0*/  IMAD.MOV.U32 R69, RZ, RZ, R64 ;  /* 0x000000ffff457224 */ /* 0x000fce00078e0040 */
[----:B------:R-:W-:Y:S05]  /*e9f0*/  WARPSYNC.COLLECTIVE R62, `(.L_x_742) ;  /* 0x000000003e087348 */ /* 0x000fea0003c00000 */
[----:B------:R0:W1:Y:S02]  /*ea00*/  SHFL.DOWN P3, R64, R59, R58, R63 ;  /* 0x0800003a3b407389 */ /* 0x000064000006003f */
[----:B01----:R-:W-:Y:S05]  /*ea10*/  ENDCOLLECTIVE ;  /* 0x000000000000791b */ /* 0x003fea0003800000 */
.L_x_742:
[----:B------:R-:W-:Y:S02]  /*ea20*/  IMAD.MOV.U32 R59, RZ, RZ, R38 ;  /* 0x000000ffff3b7224 */ /* 0x000fe400078e0026 */
[----:B------:R-:W-:-:S07]  /*ea30*/  IMAD.MOV.U32 R70, RZ, RZ, R64 ;  /* 0x000000ffff467224 */ /* 0x000fce00078e0040 */
[----:B------:R-:W-:Y:S05]  /*ea40*/  WARPSYNC.COLLECTIVE R62, `(.L_x_743) ;  /* 0x000000003e087348 */ /* 0x000fea0003c00000 */
[----:B------:R0:W1:Y:S02]  /*ea50*/  SHFL.DOWN P3, R64, R59, R58, R63 ;  /* 0x0800003a3b407389 */ /* 0x000064000006003f */
[----:B01----:R-:W-:Y:S05]  /*ea60*/  ENDCOLLECTIVE ;  /* 0x000000000000791b */ /* 0x003fea0003800000 */
.L_x_743:
[----:B------:R-:W-:Y:S02]  /*ea70*/  IMAD.MOV.U32 R59, RZ, RZ, R39 ;  /* 0x000000ffff3b7224 */ /* 0x000fe400078e0027 */
[----:B------:R-:W-:-:S07]  /*ea80*/  IMAD.MOV.U32 R71, RZ, RZ, R64 ;  /* 0x000000ffff477224 */ /* 0x000fce00078e0040 */
[----:B------:R-:W-:Y:S05]  /*ea90*/  WARPSYNC.COLLECTIVE R62, `(.L_x_744) ;  /* 0x000000003e087348 */ /* 0x000fea0003c00000 */
[----:B------:R0:W1:Y:S02]  /*eaa0*/  SHFL.DOWN P3, R64, R59, R58, R63 ;  /* 0x0800003a3b407389 */ /* 0x000064000006003f */
[----:B01----:R-:W-:Y:S05]  /*eab0*/  ENDCOLLECTIVE ;  /* 0x000000000000791b */ /* 0x003fea0003800000 */
.L_x_744:
[----:B------:R-:W-:Y:S05]  /*eac0*/  BRA `(.L_x_745) ;  /* 0xffffff6000d47947 */ /* 0x000fea000383ffff */
.L_x_473:
[----:B------:R-:W-:Y:S01]  /*ead0*/  BSSY B0, `(.L_x_746) ;  /* 0x0000007000007945 */ /* 0x000fe20003800000 */
[----:B------:R-:W-:Y:S02]  /*eae0*/  IMAD.MOV.U32 R59, RZ, RZ, R66 ;  /* 0x000000ffff3b7224 */ /* 0x000fe400078e0042 */
[----:B------:R-:W-:Y:S02]  /*eaf0*/  IMAD.MOV.U32 R58, RZ, RZ, 0x4 ;  /* 0x00000004ff3a7424 */ /* 0x000fe400078e00ff */
[----:B------:R-:W-:-:S07]  /*eb00*/  IMAD.MOV.U32 R62, RZ, RZ, -0x1 ;  /* 0xffffffffff3e7424 */ /* 0x000fce00078e00ff */
[----:B01234-:R-:W-:Y:S05]  /*eb10*/  WARPSYNC.COLLECTIVE R62, `(.L_x_747) ;  /* 0x000000003e087348 */ /* 0x01ffea0003c00000 */
[----:B0-----:R0:W0:Y:S02]  /*eb20*/  SHFL.DOWN P3, R64, R59, R58, R63 ;  /* 0x0800003a3b407389 */ /* 0x001024000006003f */
[----:B01234-:R-:W-:Y:S05]  /*eb30*/  ENDCOLLECTIVE ;  /* 0x000000000000791b */ /* 0x01ffea0003800000 */
.L_x_747:
[----:B------:R-:W-:Y:S05]  /*eb40*/  BSYNC B0 ;  /* 0x0000000000007941 */ /* 0x000fea0003800000 */
.L_x_746:
[----:B------:R-:W-:Y:S02]  /*eb50*/  IMAD.MOV.U32 R59, RZ, RZ, R68 ;  /* 0x000000ffff3b7224 */ /* 0x000fe400078e0044 */
[----:B------:R-:W-:Y:S02]  /*eb60*/  IMAD.MOV.U32 R58, RZ, RZ, 0x4 ;  /* 0x00000004ff3a7424 */ /* 0x000fe400078e00ff */
[----:B------:R-:W-:Y:S02]  /*eb70*/  IMAD.MOV.U32 R62, RZ, RZ, -0x1 ;  /* 0xffffffffff3e7424 */ /* 0x000fe400078e00ff */
[----:B------:R-:W-:-:S07]  /*eb80*/  IMAD.MOV.U32 R65, RZ, RZ, R64 ;  /* 0x000000ffff417224 */ /* 0x000fce00078e0040 */
[----:B------:R-:W-:Y:S05]  /*eb90*/  WARPSYNC.COLLECTIVE R62, `(.L_x_748) ;  /* 0x000000003e087348 */ /* 0x000fea0003c00000 */
[----:B------:R0:W1:Y:S02]  /*eba0*/  SHFL.DOWN P3, R64, R59, R58, R63 ;  /* 0x0800003a3b407389 */ /* 0x000064000006003f */
[----:B01----:R-:W-:Y:S05]  /*ebb0*/  ENDCOLLECTIVE ;  /* 0x000000000000791b */ /* 0x003fea0003800000 */
.L_x_748:
[----:B------:R-:W-:Y:S01]  /*ebc0*/  IMAD.MOV.U32 R67, RZ, RZ, R64 ;  /* 0x000000ffff437224 */ /* 0x000fe200078e0040 */
[----:B------:R-:W-:Y:S06]  /*ebd0*/  BRA `(.L_x_749) ;  /* 0xffffff6000e07947 */ /* 0x000fec000383ffff */
.L_x_474:
[----:B------:R-:W-:Y:S01]  /*ebe0*/  BSSY B0, `(.L_x_750) ;  /* 0x0000007000007945 */ /* 0x000fe20003800000 */
[----:B------:R-:W-:Y:S02]  /*ebf0*/  IMAD.MOV.U32 R59, RZ, RZ, R60 ;  /* 0x000000ffff3b7224 */ /* 0x000fe400078e003c */
[----:B------:R-:W-:Y:S02]  /*ec00*/  IMAD.MOV.U32 R58, RZ, RZ, 0x4 ;  /* 0x00000004ff3a7424 */ /* 0x000fe400078e00ff */
[----:B------:R-:W-:-:S07]  /*ec10*/  IMAD.MOV.U32 R62, RZ, RZ, -0x1 ;  /* 0xffffffffff3e7424 */ /* 0x000fce00078e00ff */
[----:B01234-:R-:W-:Y:S05]  /*ec20*/  WARPSYNC.COLLECTIVE R62, `(.L_x_751) ;  /* 0x000000003e087348 */ /* 0x01ffea0003c00000 */
[----:B------:R0:W0:Y:S02]  /*ec30*/  SHFL.DOWN P3, R64, R59, R58, R63 ;  /* 0x0800003a3b407389 */ /* 0x000024000006003f */
[----:B01234-:R-:W-:Y:S05]  /*ec40*/  ENDCOLLECTIVE ;  /* 0x000000000000791b */ /* 0x01ffea0003800000 */
.L_x_751:
[----:B------:R-:W-:Y:S05]  /*ec50*/  BSYNC B0 ;  /* 0x0000000000007941 */ /* 0x000fea0003800000 */
.L_x_750:
[----:B------:R-:W-:Y:S05]  /*ec60*/  BRA `(.L_x_752) ;  /* 0xffffff6000c47947 */ /* 0x000fea000383ffff */
.L_x_475:
[----:B------:R-:W-:Y:S01]  /*ec70*/  BSSY B0, `(.L_x_753) ;  /* 0x0000007000007945 */ /* 0x000fe20003800000 */
[----:B------:R-:W-:Y:S02]  /*ec80*/  IMAD.MOV.U32 R59, RZ, RZ, R61 ;  /* 0x000000ffff3b7224 */ /* 0x000fe400078e003d */
[----:B------:R-:W-:Y:S02]  /*ec90*/  IMAD.MOV.U32 R58, RZ, RZ, 0x4 ;  /* 0x00000004ff3a7424 */ /* 0x000fe400078e00ff */
[----:B------:R-:W-:-:S07]  /*eca0*/  IMAD.MOV.U32 R62, RZ, RZ, -0x1 ;  /* 0xffffffffff3e7424 */ /* 0x000fce00078e00ff */
[----:B01234-:R-:W-:Y:S05]  /*ecb0*/  WARPSYNC.COLLECTIVE R62, `(.L_x_754) ;  /* 0x000000003e087348 */ /* 0x01ffea0003c00000 */
[----:B------:R0:W0:Y:S02]  /*ecc0*/  SHFL.DOWN P3, R64, R59, R58, R63 ;  /* 0x0800003a3b407389 */ /* 0x000024000006003f */
[----:B01234-:R-:W-:Y:S05]  /*ecd0*/  ENDCOLLECTIVE ;  /* 0x000000000000791b */ /* 0x01ffea0003800000 */
.L_x_754:
[----:B------:R-:W-:Y:S05]  /*ece0*/  BSYNC B0 ;  /* 0x0000000000007941 */ /* 0x000fea0003800000 */
.L_x_753:
[----:B------:R-:W-:Y:S05]  /*ecf0*/  BRA `(.L_x_755) ;  /* 0xffffff6000a87947 */ /* 0x000fea000383ffff */
.L_x_476:
[----:B------:R-:W-:Y:S01]  /*ed00*/  BSSY B0, `(.L_x_756) ;  /* 0x0000007000007945 */ /* 0x000fe20003800000 */
[----:B------:R-:W-:Y:S02]  /*ed10*/  IMAD.MOV.U32 R59, RZ, RZ, R56 ;  /* 0x000000ffff3b7224 */ /* 0x000fe400078e0038 */
[----:B------:R-:W-:Y:S02]  /*ed20*/  IMAD.MOV.U32 R58, RZ, RZ, 0x4 ;  /* 0x00000004ff3a7424 */ /* 0x000fe400078e00ff */
[----:B------:R-:W-:-:S07]  /*ed30*/  IMAD.MOV.U32 R62, RZ, RZ, -0x1 ;  /* 0xffffffffff3e7424 */ /* 0x000fce00078e00ff */
[----:B01234-:R-:W-:Y:S05]  /*ed40*/  WARPSYNC.COLLECTIVE R62, `(.L_x_757) ;  /* 0x000000003e087348 */ /* 0x01ffea0003c00000 */
[----:B------:R0:W0:Y:S02]  /*ed50*/  SHFL.DOWN P3, R64, R59, R58, R63 ;  /* 0x0800003a3b407389 */ /* 0x000024000006003f */
[----:B01234-:R-:W-:Y:S05]  /*ed60*/  ENDCOLLECTIVE ;  /* 0x000000000000791b */ /* 0x01ffea0003800000 */
.L_x_757:
[----:B------:R-:W-:Y:S05]  /*ed70*/  BSYNC B0 ;  /* 0x0000000000007941 */ /* 0x000fea0003800000 */
.L_x_756:
[----:B------:R-:W-:Y:S02]  /*ed80*/  IMAD.MOV.U32 R59, RZ, RZ, R57 ;  /* 0x000000ffff3b7224 */ /* 0x000fe400078e0039 */
[----:B------:R-:W-:Y:S02]  /*ed90*/  IMAD.MOV.U32 R58, RZ, RZ, 0x4 ;  /* 0x00000004ff3a7424 */ /* 0x000fe400078e00ff */
[----:B------:R-:W-:Y:S02]  /*eda0*/  IMAD.MOV.U32 R62, RZ, RZ, -0x1 ;  /* 0xffffffffff3e7424 */ /* 0x000fe400078e00ff */
[----:B------:R-:W-:-:S07]  /*edb0*/  IMAD.MOV.U32 R69, RZ, RZ, R64 ;  /* 0x000000ffff457224 */ /* 0x000fce00078e0040 */
[----:B------:R-:W-:Y:S05]  /*edc0*/  WARPSYNC.COLLECTIVE R62, `(.L_x_758) ;  /* 0x000000003e087348 */ /* 0x000fea0003c00000 */
[----:B------:R0:W1:Y:S02]  /*edd0*/  SHFL.DOWN P3, R64, R59, R58, R63 ;  /* 0x0800003a3b407389 */ /* 0x000064000006003f */
[----:B01----:R-:W-:Y:S05]  /*ede0*/  ENDCOLLECTIVE ;  /* 0x000000000000791b */ /* 0x003fea0003800000 */
.L_x_758:
[----:B------:R-:W-:Y:S02]  /*edf0*/  IMAD.MOV.U32 R59, RZ, RZ, R38 ;  /* 0x000000ffff3b7224 */ /* 0x000fe400078e0026 */
[----:B------:R-:W-:-:S07]  /*ee00*/  IMAD.MOV.U32 R70, RZ, RZ, R64 ;  /* 0x000000ffff467224 */ /* 0x000fce00078e0040 */
[----:B------:R-:W-:Y:S05]  /*ee10*/  WARPSYNC.COLLECTIVE R62, `(.L_x_759) ;  /* 0x000000003e087348 */ /* 0x000fea0003c00000 */
[----:B------:R0:W1:Y:S02]  /*ee20*/  SHFL.DOWN P3, R64, R59, R58, R63 ;  /* 0x0800003a3b407389 */ /* 0x000064000006003f */
[----:B01----:R-:W-:Y:S05]  /*ee30*/  ENDCOLLECTIVE ;  /* 0x000000000000791b */ /* 0x003fea0003800000 */
.L_x_759:
[----:B------:R-:W-:Y:S02]  /*ee40*/  IMAD.MOV.U32 R59, RZ, RZ, R39 ;  /* 0x000000ffff3b7224 */ /* 0x000fe400078e0027 */
[----:B------:R-:W-:-:S07]  /*ee50*/  IMAD.MOV.U32 R71, RZ, RZ, R64 ;  /* 0x000000ffff477224 */ /* 0x000fce00078e0040 */
[----:B------:R-:W-:Y:S05]  /*ee60*/  WARPSYNC.COLLECTIVE R62, `(.L_x_760) ;  /* 0x000000003e087348 */ /* 0x000fea0003c00000 */
[----:B------:R0:W1:Y:S02]  /*ee70*/  SHFL.DOWN P3, R64, R59, R58, R63 ;  /* 0x0800003a3b407389 */ /* 0x000064000006003f */
[----:B01----:R-:W-:Y:S05]  /*ee80*/  ENDCOLLECTIVE ;  /* 0x000000000000791b */ /* 0x003fea0003800000 */
.L_x_760:
[----:B------:R-:W-:Y:S05]  /*ee90*/  BRA `(.L_x_761) ;  /* 0xffffff6000587947 */ /* 0x000fea000383ffff */
.L_x_479:
[----:B------:R-:W-:Y:S01]  /*eea0*/  BSSY B0, `(.L_x_762) ;  /* 0x0000007000007945 */ /* 0x000fe20003800000 */
[----:B------:R-:W-:Y:S02]  /*eeb0*/  IMAD.MOV.U32 R59, RZ, RZ, R66 ;  /* 0x000000ffff3b7224 */ /* 0x000fe400078e0042 */
[----:B------:R-:W-:Y:S02]  /*eec0*/  IMAD.MOV.U32 R58, RZ, RZ, 0x8 ;  /* 0x00000008ff3a7424 */ /* 0x000fe400078e00ff */
[----:B------:R-:W-:-:S07]  /*eed0*/  IMAD.MOV.U32 R62, RZ, RZ, -0x1 ;  /* 0xffffffffff3e7424 */ /* 0x000fce00078e00ff */
[----:B01234-:R-:W-:Y:S05]  /*eee0*/  WARPSYNC.COLLECTIVE R62, `(.L_x_763) ;  /* 0x000000003e087348 */ /* 0x01ffea0003c00000 */
[----:B0-----:R0:W0:Y:S02]  /*eef0*/  SHFL.DOWN P3, R64, R59, R58, R63 ;  /* 0x0800003a3b407389 */ /* 0x001024000006003f */
[----:B01234-:R-:W-:Y:S05]  /*ef00*/  ENDCOLLECTIVE ;  /* 0x000000000000791b */ /* 0x01ffea0003800000 */
.L_x_763:
[----:B------:R-:W-:Y:S05]  /*ef10*/  BSYNC B0 ;  /* 0x0000000000007941 */ /* 0x000fea0003800000 */
.L_x_762:
[----:B------:R-:W-:Y:S02]  /*ef20*/  IMAD.MOV.U32 R59, RZ, RZ, R68 ;  /* 0x000000ffff3b7224 */ /* 0x000fe400078e0044 */
[----:B------:R-:W-:Y:S02]  /*ef30*/  IMAD.MOV.U32 R58, RZ, RZ, 0x8 ;  /* 0x00000008ff3a7424 */ /* 0x000fe400078e00ff */
[----:B------:R-:W-:Y:S02]  /*ef40*/  IMAD.MOV.U32 R62, RZ, RZ, -0x1 ;  /* 0xffffffffff3e7424 */ /* 0x000fe400078e00ff */
[----:B------:R-:W-:-:S07]  /*ef50*/  IMAD.MOV.U32 R65, RZ, RZ, R64 ;  /* 0x000000ffff417224 */ /* 0x000fce00078e0040 */
[----:B------:R-:W-:Y:S05]  /*ef60*/  WARPSYNC.COLLECTIVE R62, `(.L_x_764) ;  /* 0x000000003e087348 */ /* 0x000fea0003c00000 */
[----:B------:R0:W1:Y:S02]  /*ef70*/  SHFL.DOWN P3, R64, R59, R58, R63 ;  /* 0x0800003a3b407389 */ /* 0x000064000006003f */
[----:B01----:R-:W-:Y:S05]  /*ef80*/  ENDCOLLECTIVE ;  /* 0x000000000000791b */ /* 0x003fea0003800000 */
.L_x_764:
[----:B------:R-:W-:Y:S01]  /*ef90*/  IMAD.MOV.U32 R67, RZ, RZ, R64 ;  /* 0x000000ffff437224 */ /* 0x000fe200078e0040 */
[----:B------:R-:W-:Y:S06]  /*efa0*/  BRA `(.L_x_765) ;  /* 0xffffff6000647947 */ /* 0x000fec000383ffff */
.L_x_480:
[----:B------:R-:W-:Y:S01]  /*efb0*/  BSSY B0, `(.L_x_766) ;  /* 0x0000007000007945 */ /* 0x000fe20003800000 */
[----:B------:R-:W-:Y:S02]  /*efc0*/  IMAD.MOV.U32 R59, RZ, RZ, R60 ;  /* 0x000000ffff3b7224 */ /* 0x000fe400078e003c */
[----:B------:R-:W-:Y:S02]  /*efd0*/  IMAD.MOV.U32 R58, RZ, RZ, 0x8 ;  /* 0x00000008ff3a7424 */ /* 0x000fe400078e00ff */
[----:B------:R-:W-:-:S07]  /*efe0*/  IMAD.MOV.U32 R62, RZ, RZ, -0x1 ;  /* 0xffffffffff3e7424 */ /* 0x000fce00078e00ff */
[----:B01234-:R-:W-:Y:S05]  /*eff0*/  WARPSYNC.COLLECTIVE R62, `(.L_x_767) ;  /* 0x000000003e087348 */ /* 0x01ffea0003c00000 */
[----:B------:R0:W0:Y:S02]  /*f000*/  SHFL.DOWN P3, R64, R59, R58, R63 ;  /* 0x0800003a3b407389 */ /* 0x000024000006003f */
[----:B01234-:R-:W-:Y:S05]  /*f010*/  ENDCOLLECTIVE ;  /* 0x000000000000791b */ /* 0x01ffea0003800000 */
.L_x_767:
[----:B------:R-:W-:Y:S05]  /*f020*/  BSYNC B0 ;  /* 0x0000000000007941 */ /* 0x000fea0003800000 */
.L_x_766:
[----:B------:R-:W-:Y:S05]  /*f030*/  BRA `(.L_x_768) ;  /* 0xffffff6000487947 */ /* 0x000fea000383ffff */
.L_x_481:
[----:B------:R-:W-:Y:S01]  /*f040*/  BSSY B0, `(.L_x_769) ;  /* 0x0000007000007945 */ /* 0x000fe20003800000 */
[----:B------:R-:W-:Y:S02]  /*f050*/  IMAD.MOV.U32 R59, RZ, RZ, R61 ;  /* 0x000000ffff3b7224 */ /* 0x000fe400078e003d */
[----:B------:R-:W-:Y:S02]  /*f060*/  IMAD.MOV.U32 R58, RZ, RZ, 0x8 ;  /* 0x00000008ff3a7424 */ /* 0x000fe400078e00ff */
[----:B------:R-:W-:-:S07]  /*f070*/  IMAD.MOV.U32 R62, RZ, RZ, -0x1 ;  /* 0xffffffffff3e7424 */ /* 0x000fce00078e00ff */
[----:B01234-:R-:W-:Y:S05]  /*f080*/  WARPSYNC.COLLECTIVE R62, `(.L_x_770) ;  /* 0x000000003e087348 */ /* 0x01ffea0003c00000 */
[----:B------:R0:W0:Y:S02]  /*f090*/  SHFL.DOWN P3, R64, R59, R58, R63 ;  /* 0x0800003a3b407389 */ /* 0x000024000006003f */
[----:B01234-:R-:W-:Y:S05]  /*f0a0*/  ENDCOLLECTIVE ;  /* 0x000000000000791b */ /* 0x01ffea0003800000 */
.L_x_770:
[----:B------:R-:W-:Y:S05]  /*f0b0*/  BSYNC B0 ;  /* 0x0000000000007941 */ /* 0x000fea0003800000 */
.L_x_769:
[----:B------:R-:W-:Y:S05]  /*f0c0*/  BRA `(.L_x_771) ;  /* 0xffffff60002c7947 */ /* 0x000fea000383ffff */
.L_x_482:
[----:B------:R-:W-:Y:S01]  /*f0d0*/  BSSY B0, `(.L_x_772) ;  /* 0x0000007000007945 */ /* 0x000fe20003800000 */
[----:B------:R-:W-:Y:S02]  /*f0e0*/  IMAD.MOV.U32 R59, RZ, RZ, R56 ;  /* 0x000000ffff3b7224 */ /* 0x000fe400078e0038 */
[----:B------:R-:W-:Y:S02]  /*f0f0*/  IMAD.MOV.U32 R58, RZ, RZ, 0x8 ;  /* 0x00000008ff3a7424 */ /* 0x000fe400078e00ff */
[----:B------:R-:W-:-:S07]  /*f100*/  IMAD.MOV.U32 R62, RZ, RZ, -0x1 ;  /* 0xffffffffff3e7424 */ /* 0x000fce00078e00ff */
[----:B01234-:R-:W-:Y:S05]  /*f110*/  WARPSYNC.COLLECTIVE R62, `(.L_x_773) ;  /* 0x000000003e087348 */ /* 0x01ffea0003c00000 */
[----:B------:R0:W0:Y:S02]  /*f120*/  SHFL.DOWN P3, R64, R59, R58, R63 ;  /* 0x0800003a3b407389 */ /* 0x000024000006003f */
[----:B01234-:R-:W-:Y:S05]  /*f130*/  ENDCOLLECTIVE ;  /* 0x000000000000791b */ /* 0x01ffea0003800000 */
.L_x_773:
[----:B------:R-:W-:Y:S05]  /*f140*/  BSYNC B0 ;  /* 0x0000000000007941 */ /* 0x000fea0003800000 */
.L_x_772:
[----:B------:R-:W-:Y:S02]  /*f150*/  IMAD.MOV.U32 R59, RZ, RZ, R57 ;  /* 0x000000ffff3b7224 */ /* 0x000fe400078e0039 */
[----:B------:R-:W-:Y:S02]  /*f160*/  IMAD.MOV.U32 R58, RZ, RZ, 0x8 ;  /* 0x00000008ff3a7424 */ /* 0x000fe400078e00ff */
[----:B------:R-:W-:Y:S02]  /*f170*/  IMAD.MOV.U32 R62, RZ, RZ, -0x1 ;  /* 0xffffffffff3e7424 */ /* 0x000fe400078e00ff */
[----:B------:R-:W-:-:S07]  /*f180*/  IMAD.MOV.U32 R69, RZ, RZ, R64 ;  /* 0x000000ffff457224 */ /* 0x000fce00078e0040 */
[----:B------:R-:W-:Y:S05]  /*f190*/  WARPSYNC.COLLECTIVE R62, `(.L_x_774) ;  /* 0x000000003e087348 */ /* 0x000fea0003c00000 */
[----:B------:R0:W1:Y:S02]  /*f1a0*/  SHFL.DOWN P3, R64, R59, R58, R63 ;  /* 0x0800003a3b407389 */ /* 0x000064000006003f */
[----:B01----:R-:W-:Y:S05]  /*f1b0*/  ENDCOLLECTIVE ;  /* 0x000000000000791b */ /* 0x003fea0003800000 */
.L_x_774:
[----:B------:R-:W-:Y:S02]  /*f1c0*/  IMAD.MOV.U32 R59, RZ, RZ, R38 ;  /* 0x000000ffff3b7224 */ /* 0x000fe400078e0026 */
[----:B------:R-:W-:-:S07]  /*f1d0*/  IMAD.MOV.U32 R70, RZ, RZ, R64 ;  /* 0x000000ffff467224 */ /* 0x000fce00078e0040 */
[----:B------:R-:W-:Y:S05]  /*f1e0*/  WARPSYNC.COLLECTIVE R62, `(.L_x_775) ;  /* 0x000000003e087348 */ /* 0x000fea0003c00000 */
[----:B------:R0:W1:Y:S02]  /*f1f0*/  SHFL.DOWN P3, R64, R59, R58, R63 ;  /* 0x0800003a3b407389 */ /* 0x000064000006003f */
[----:B01----:R-:W-:Y:S05]  /*f200*/  ENDCOLLECTIVE ;  /* 0x000000000000791b */ /* 0x003fea0003800000 */
.L_x_775:
[----:B------:R-:W-:Y:S02]  /*f210*/  IMAD.MOV.U32 R59, RZ, RZ, R39 ;  /* 0x000000ffff3b7224 */ /* 0x000fe400078e0027 */
[----:B------:R-:W-:-:S07]  /*f220*/  IMAD.MOV.U32 R71, RZ, RZ, R64 ;  /* 0x000000ffff477224 */ /* 0x000fce00078e0040 */
[----:B------:R-:W-:Y:S05]  /*f230*/  WARPSYNC.COLLECTIVE R62, `(.L_x_776) ;  /* 0x000000003e087348 */ /* 0x000fea0003c00000 */
[----:B------:R0:W1:Y:S02]  /*f240*/  SHFL.DOWN P3, R64, R59, R58, R63 ;  /* 0x0800003a3b407389 */ /* 0x000064000006003f */
[----:B01----:R-:W-:Y:S05]  /*f250*/  ENDCOLLECTIVE ;  /* 0x000000000000791b */ /* 0x003fea0003800000 */
.L_x_776:
[----:B------:R-:W-:Y:S05]  /*f260*/  BRA `(.L_x_777) ;  /* 0xffffff5c00dc7947 */ /* 0x000fea000383ffff */
.L_x_485:
[----:B------:R-:W-:Y:S01]  /*f270*/  BSSY B0, `(.L_x_778) ;  /* 0x0000007000007945 */ /* 0x000fe20003800000 */
[----:B------:R-:W-:Y:S02]  /*f280*/  IMAD.MOV.U32 R59, RZ, RZ, R66 ;  /* 0x000000ffff3b7224 */ /* 0x000fe400078e0042 */
[----:B------:R-:W-:Y:S02]  /*f290*/  IMAD.MOV.U32 R58, RZ, RZ, 0x10 ;  /* 0x00000010ff3a7424 */ /* 0x000fe400078e00ff */
[----:B------:R-:W-:-:S07]  /*f2a0*/  IMAD.MOV.U32 R62, RZ, RZ, -0x1 ;  /* 0xffffffffff3e7424 */ /* 0x000fce00078e00ff */
[----:B01234-:R-:W-:Y:S05]  /*f2b0*/  WARPSYNC.COLLECTIVE R62, `(.L_x_779) ;  /* 0x000000003e087348 */ /* 0x01ffea0003c00000 */
[----:B0-----:R0:W0:Y:S02]  /*f2c0*/  SHFL.DOWN P3, R64, R59, R58, R63 ;  /* 0x0800003a3b407389 */ /* 0x001024000006003f */
[----:B01234-:R-:W-:Y:S05]  /*f2d0*/  ENDCOLLECTIVE ;  /* 0x000000000000791b */ /* 0x01ffea0003800000 */
.L_x_779:
[----:B------:R-:W-:Y:S05]  /*f2e0*/  BSYNC B0 ;  /* 0x0000000000007941 */ /* 0x000fea0003800000 */
.L_x_778:
[----:B------:R-:W-:Y:S02]  /*f2f0*/  IMAD.MOV.U32 R59, RZ, RZ, R68 ;  /* 0x000000ffff3b7224 */ /* 0x000fe400078e0044 */
[----:B------:R-:W-:Y:S02]  /*f300*/  IMAD.MOV.U32 R58, RZ, RZ, 0x10 ;  /* 0x00000010ff3a7424 */ /* 0x000fe400078e00ff */
[----:B------:R-:W-:Y:S02]  /*f310*/  IMAD.MOV.U32 R62, RZ, RZ, -0x1 ;  /* 0xffffffffff3e7424 */ /* 0x000fe400078e00ff */
[----:B------:R-:W-:-:S07]  /*f320*/  IMAD.MOV.U32 R65, RZ, RZ, R64 ;  /* 0x000000ffff417224 */ /* 0x000fce00078e0040 */
[----:B------:R-:W-:Y:S05]  /*f330*/  WARPSYNC.COLLECTIVE R62, `(.L_x_780) ;  /* 0x000000003e087348 */ /* 0x000fea0003c00000 */
[----:B------:R0:W1:Y:S02]  /*f340*/  SHFL.DOWN P3, R64, R59, R58, R63 ;  /* 0x0800003a3b407389 */ /* 0x000064000006003f */
[----:B01----:R-:W-:Y:S05]  /*f350*/  ENDCOLLECTIVE ;  /* 0x000000000000791b */ /* 0x003fea0003800000 */
.L_x_780:
[----:B------:R-:W-:Y:S01]  /*f360*/  IMAD.MOV.U32 R67, RZ, RZ, R64 ;  /* 0x000000ffff437224 */ /* 0x000fe200078e0040 */
[----:B------:R-:W-:Y:S06]  /*f370*/  BRA `(.L_x_781) ;  /* 0xffffff5c00e87947 */ /* 0x000fec000383ffff */
.L_x_486:
[----:B------:R-:W-:Y:S01]  /*f380*/  BSSY B0, `(.L_x_782) ;  /* 0x0000007000007945 */ /* 0x000fe20003800000 */
[----:B------:R-:W-:Y:S02]  /*f390*/  IMAD.MOV.U32 R59, RZ, RZ, R60 ;  /* 0x000000ffff3b7224 */ /* 0x000fe400078e003c */
[----:B------:R-:W-:Y:S02]  /*f3a0*/  IMAD.MOV.U32 R58, RZ, RZ, 0x10 ;  /* 0x00000010ff3a7424 */ /* 0x000fe400078e00ff */
[----:B------:R-:W-:-:S07]  /*f3b0*/  IMAD.MOV.U32 R62, RZ, RZ, -0x1 ;  /* 0xffffffffff3e7424 */ /* 0x000fce00078e00ff */
[----:B01234-:R-:W-:Y:S05]  /*f3c0*/  WARPSYNC.COLLECTIVE R62, `(.L_x_783) ;  /* 0x000000003e087348 */ /* 0x01ffea0003c00000 */
[----:B------:R0:W0:Y:S02]  /*f3d0*/  SHFL.DOWN P3, R64, R59, R58, R63 ;  /* 0x0800003a3b407389 */ /* 0x000024000006003f */
[----:B01234-:R-:W-:Y:S05]  /*f3e0*/  ENDCOLLECTIVE ;  /* 0x000000000000791b */ /* 0x01ffea0003800000 */
.L_x_783:
[----:B------:R-:W-:Y:S05]  /*f3f0*/  BSYNC B0 ;  /* 0x0000000000007941 */ /* 0x000fea0003800000 */
.L_x_782:
[----:B------:R-:W-:Y:S05]  /*f400*/  BRA `(.L_x_784) ;  /* 0xffffff5c00cc7947 */ /* 0x000fea000383ffff */
.L_x_487:
[----:B------:R-:W-:Y:S01]  /*f410*/  BSSY B0, `(.L_x_785) ;  /* 0x0000007000007945 */ /* 0x000fe20003800000 */
[----:B------:R-:W-:Y:S02]  /*f420*/  IMAD.MOV.U32 R59, RZ, RZ, R61 ;  /* 0x000000ffff3b7224 */ /* 0x000fe400078e003d */
[----:B------:R-:W-:Y:S02]  /*f430*/  IMAD.MOV.U32 R58, RZ, RZ, 0x10 ;  /* 0x00000010ff3a7424 */ /* 0x000fe400078e00ff */
[----:B------:R-:W-:-:S07]  /*f440*/  IMAD.MOV.U32 R62, RZ, RZ, -0x1 ;  /* 0xffffffffff3e7424 */ /* 0x000fce00078e00ff */
[----:B01234-:R-:W-:Y:S05]  /*f450*/  WARPSYNC.COLLECTIVE R62, `(.L_x_786) ;  /* 0x000000003e087348 */ /* 0x01ffea0003c00000 */
[----:B------:R0:W0:Y:S02]  /*f460*/  SHFL.DOWN P3, R64, R59, R58, R63 ;  /* 0x0800003a3b407389 */ /* 0x000024000006003f */
[----:B01234-:R-:W-:Y:S05]  /*f470*/  ENDCOLLECTIVE ;  /* 0x000000000000791b */ /* 0x01ffea0003800000 */
.L_x_786:
[----:B------:R-:W-:Y:S05]  /*f480*/  BSYNC B0 ;  /* 0x0000000000007941 */ /* 0x000fea0003800000 */
.L_x_785:
[----:B------:R-:W-:Y:S05]  /*f490*/  BRA `(.L_x_787) ;  /* 0xffffff5c00b07947 */ /* 0x000fea000383ffff */
.L_x_488:
[----:B------:R-:W-:Y:S01]  /*f4a0*/  BSSY B0, `(.L_x_788) ;  /* 0x0000007000007945 */ /* 0x000fe20003800000 */
[----:B------:R-:W-:Y:S02]  /*f4b0*/  IMAD.MOV.U32 R59, RZ, RZ, R56 ;  /* 0x000000ffff3b7224 */ /* 0x000fe400078e0038 */
[----:B------:R-:W-:Y:S02]  /*f4c0*/  IMAD.MOV.U32 R58, RZ, RZ, 0x10 ;  /* 0x00000010ff3a7424 */ /* 0x000fe400078e00ff */
[----:B------:R-:W-:-:S07]  /*f4d0*/  IMAD.MOV.U32 R62, RZ, RZ, -0x1 ;  /* 0xffffffffff3e7424 */ /* 0x000fce00078e00ff */
[----:B01234-:R-:W-:Y:S05]  /*f4e0*/  WARPSYNC.COLLECTIVE R62, `(.L_x_789) ;  /* 0x000000003e087348 */ /* 0x01ffea0003c00000 */
[----:B------:R0:W0:Y:S02]  /*f4f0*/  SHFL.DOWN P3, R64, R59, R58, R63 ;  /* 0x0800003a3b407389 */ /* 0x000024000006003f */
[----:B01234-:R-:W-:Y:S05]  /*f500*/  ENDCOLLECTIVE ;  /* 0x000000000000791b */ /* 0x01ffea0003800000 */
.L_x_789:
[----:B------:R-:W-:Y:S05]  /*f510*/  BSYNC B0 ;  /* 0x0000000000007941 */ /* 0x000fea0003800000 */
.L_x_788:
[----:B------:R-:W-:Y:S02]  /*f520*/  IMAD.MOV.U32 R59, RZ, RZ, R57 ;  /* 0x000000ffff3b7224 */ /* 0x000fe400078e0039 */
[----:B------:R-:W-:Y:S02]  /*f530*/  IMAD.MOV.U32 R58, RZ, RZ, 0x10 ;  /* 0x00000010ff3a7424 */ /* 0x000fe400078e00ff */
[----:B------:R-:W-:Y:S02]  /*f540*/  IMAD.MOV.U32 R62, RZ, RZ, -0x1 ;  /* 0xffffffffff3e7424 */ /* 0x000fe400078e00ff */
[----:B------:R-:W-:-:S07]  /*f550*/  IMAD.MOV.U32 R69, RZ, RZ, R64 ;  /* 0x000000ffff457224 */ /* 0x000fce00078e0040 */
[----:B------:R-:W-:Y:S05]  /*f560*/  WARPSYNC.COLLECTIVE R62, `(.L_x_790) ;  /* 0x000000003e087348 */ /* 0x000fea0003c00000 */
[----:B------:R0:W1:Y:S02]  /*f570*/  SHFL.DOWN P3, R64, R59, R58, R63 ;  /* 0x0800003a3b407389 */ /* 0x000064000006003f */
[----:B01----:R-:W-:Y:S05]  /*f580*/  ENDCOLLECTIVE ;  /* 0x000000000000791b */ /* 0x003fea0003800000 */
.L_x_790:
[----:B------:R-:W-:Y:S02]  /*f590*/  IMAD.MOV.U32 R59, RZ, RZ, R38 ;  /* 0x000000ffff3b7224 */ /* 0x000fe400078e0026 */
[----:B------:R-:W-:-:S07]  /*f5a0*/  IMAD.MOV.U32 R70, RZ, RZ, R64 ;  /* 0x000000ffff467224 */ /* 0x000fce00078e0040 */
[----:B------:R-:W-:Y:S05]  /*f5b0*/  WARPSYNC.COLLECTIVE R62, `(.L_x_791) ;  /* 0x000000003e087348 */ /* 0x000fea0003c00000 */
[----:B------:R0:W1:Y:S02]  /*f5c0*/  SHFL.DOWN P3, R64, R59, R58, R63 ;  /* 0x0800003a3b407389 */ /* 0x000064000006003f */
[----:B01----:R-:W-:Y:S05]  /*f5d0*/  ENDCOLLECTIVE ;  /* 0x000000000000791b */ /* 0x003fea0003800000 */
.L_x_791:
[----:B------:R-:W-:Y:S02]  /*f5e0*/  IMAD.MOV.U32 R59, RZ, RZ, R39 ;  /* 0x000000ffff3b7224 */ /* 0x000fe400078e0027 */
[----:B------:R-:W-:-:S07]  /*f5f0*/  IMAD.MOV.U32 R71, RZ, RZ, R64 ;  /* 0x000000ffff477224 */ /* 0x000fce00078e0040 */
[----:B------:R-:W-:Y:S05]  /*f600*/  WARPSYNC.COLLECTIVE R62, `(.L_x_792) ;  /* 0x000000003e087348 */ /* 0x000fea0003c00000 */
[----:B------:R0:W1:Y:S02]  /*f610*/  SHFL.DOWN P3, R64, R59, R58, R63 ;  /* 0x0800003a3b407389 */ /* 0x000064000006003f */
[----:B01----:R-:W-:Y:S05]  /*f620*/  ENDCOLLECTIVE ;  /* 0x000000000000791b */ /* 0x003fea0003800000 */
.L_x_792:
[----:B------:R-:W-:Y:S05]  /*f630*/  BRA `(.L_x_793) ;  /* 0xffffff5c00607947 */ /* 0x000fea000383ffff */
.L_x_491:
[----:B------:R-:W-:Y:S01]  /*f640*/  BSSY B0, `(.L_x_794) ;  /* 0x0000006000007945 */ /* 0x000fe20003800000 */
[----:B------:R-:W-:Y:S01]  /*f650*/  PLOP3.LUT P3, PT, P0, PT, PT, 0x80, 0x8 ;  /* 0x000000000008781c */ /* 0x000fe2000076f070 */
[----:B------:R-:W-:-:S12]  /*f660*/  IMAD.MOV.U32 R62, RZ, RZ, -0x1 ;  /* 0xffffffffff3e7424 */ /* 0x000fd800078e00ff */
[----:B-123--:R-:W-:Y:S05]  /*f670*/  WARPSYNC.COLLECTIVE R62, `(.L_x_795) ;  /* 0x000000003e087348 */ /* 0x00efea0003c00000 */
[----:B------:R-:W-:Y:S01]  /*f680*/  VOTE.ALL P3, P3 ;  /* 0x0000000000ff7806 */ /* 0x000fe20001860000 */
[----:B-123--:R-:W-:-:S12]  /*f690*/  ENDCOLLECTIVE ;  /* 0x000000000000791b */ /* 0x00efd80003800000 */
.L_x_795:
[----:B------:R-:W-:Y:S05]  /*f6a0*/  BSYNC B0 ;  /* 0x0000000000007941 */ /* 0x000fea0003800000 */
.L_x_794:
[----:B------:R-:W-:Y:S01]  /*f6b0*/  PLOP3.LUT P0, PT, P3, PT, PT, 0x80, 0x8 ;  /* 0x000000000008781c */ /* 0x000fe20001f0f070 */
[----:B------:R-:W-:-:S12]  /*f6c0*/  BRA `(.L_x_796) ;  /* 0xffffff5c00b87947 */ /* 0x000fd8000383ffff */
.L_x_531:
[----:B------:R-:W-:Y:S01]  /*f6d0*/  BSSY B0, `(.L_x_797) ;  /* 0x0000006000007945 */ /* 0x000fe20003800000 */
[----:B------:R-:W-:Y:S01]  /*f6e0*/  PLOP3.LUT P3, PT, P3, PT, PT, 0x8, 0x80 ;  /* 0x000000000080781c */ /* 0x000fe20001f6e170 */
[----:B------:R-:W-:-:S12]  /*f6f0*/  IMAD.MOV.U32 R62, RZ, RZ, -0x1 ;  /* 0xffffffffff3e7424 */ /* 0x000fd800078e00ff */
[----:B0-----:R-:W-:Y:S05]  /*f700*/  WARPSYNC.COLLECTIVE R62, `(.L_x_798) ;  /* 0x000000003e087348 */ /* 0x001fea0003c00000 */
[----:B------:R-:W-:Y:S01]  /*f710*/  VOTE.ANY P3, P3 ;  /* 0x0000000000ff7806 */ /* 0x000fe20001860100 */
[----:B0-----:R-:W-:-:S12]  /*f720*/  ENDCOLLECTIVE ;  /* 0x000000000000791b */ /* 0x001fd80003800000 */
.L_x_798:
[----:B------:R-:W-:Y:S05]  /*f730*/  BSYNC B0 ;  /* 0x0000000000007941 */ /* 0x000fea0003800000 */
.L_x_797:
[----:B------:R-:W-:Y:S05]  /*f740*/  BRA `(.L_x_799) ;  /* 0xffffffa800ec7947 */ /* 0x000fea000383ffff */
.L_x_536:
[----:B------:R-:W1:Y:S01]  /*f750*/  S2R R25, SR_GEMASK ;  /* 0x0000000000197919 */ /* 0x000e620000003c00 */
[----:B------:R-:W-:Y:S01]  /*f760*/  BSSY B0, `(.L_x_800) ;  /* 0x0000006000007945 */ /* 0x000fe20003800000 */
[----:B------:R-:W-:Y:S01]  /*f770*/  PLOP3.LUT P3, PT, P3, PT, PT, 0x8, 0x80 ;  /* 0x000000000080781c */ /* 0x000fe20001f6e170 */
[----:B------:R-:W-:-:S12]  /*f780*/  IMAD.MOV.U32 R62, RZ, RZ, -0x1 ;  /* 0xffffffffff3e7424 */ /* 0x000fd800078e00ff */
[----:B01---5:R-:W-:Y:S05]  /*f790*/  WARPSYNC.COLLECTIVE R62, `(.L_x_801) ;  /* 0x000000003e087348 */ /* 0x023fea0003c00000 */
[----:B------:R-:W-:Y:S01]  /*f7a0*/  VOTE.ANY R62, PT, P3 ;  /* 0x00000000003e7806 */ /* 0x000fe200018e0100 */
[----:B01---5:R-:W-:Y:S06]  /*f7b0*/  ENDCOLLECTIVE ;  /* 0x000000000000791b */ /* 0x023fec0003800000 */
.L_x_801:
[----:B------:R-:W-:Y:S05]  /*f7c0*/  BSYNC B0 ;  /* 0x0000000000007941 */ /* 0x000fea0003800000 */
.L_x_800:
[----:B------:R-:W-:Y:S01]  /*f7d0*/  LOP3.LUT R25, R62, 0x80000000, R25, 0xec, !PT ;  /* 0x800000003e197812 */ /* 0x000fe200078eec19 */
[----:B------:R-:W-:Y:S02]  /*f7e0*/  IMAD.MOV.U32 R59, RZ, RZ, R46 ;  /* 0x000000ffff3b7224 */ /* 0x000fe400078e002e */
[----:B------:R-:W-:Y:S02]  /*f7f0*/  IMAD.MOV.U32 R58, RZ, RZ, 0x1 ;  /* 0x00000001ff3a7424 */ /* 0x000fe400078e00ff */
[----:B------:R-:W-:Y:S02]  /*f800*/  VIADD R24, R25, 0xffffffff ;  /* 0xffffffff19187836 */ /* 0x000fe40000000000 */
[----:B------:R-:W-:-:S03]  /*f810*/  IMAD.MOV.U32 R62, RZ, RZ, -0x1 ;  /* 0xffffffffff3e7424 */ /* 0x000fc600078e00ff */
[----:B------:R-:W-:-:S04]  /*f820*/  LOP3.LUT R24, R25, R24, RZ, 0xc, !PT ;  /* 0x0000001819187212 */ /* 0x000fc800078e0cff */
[----:B------:R0:W1:Y:S03]  /*f830*/  POPC R63, R24 ;  /* 0x00000018003f7309 */ /* 0x0000660000000000 */
[----:B01----:R-:W-:Y:S05]  /*f840*/  WARPSYNC.COLLECTIVE R62, `(.L_x_802) ;  /* 0x000000003e087348 */ /* 0x003fea0003c00000 */
[----:B-1----:R1:W2:Y:S02]  /*f850*/  SHFL.DOWN P3, R64, R59, R58, R63 ;  /* 0x0800003a3b407389 */ /* 0x0022a4000006003f */
[----:B012---:R-:W-:Y:S05]  /*f860*/  ENDCOLLECTIVE ;  /* 0x000000000000791b */ /* 0x007fea0003800000 */
.L_x_802:
[----:B------:R-:W-:Y:S02]  /*f870*/  IMAD.MOV.U32 R59, RZ, RZ, R47 ;  /* 0x000000ffff3b7224 */ /* 0x000fe400078e002f */
[----:B------:R-:W-:-:S07]  /*f880*/  IMAD.MOV.U32 R27, RZ, RZ, R64 ;  /* 0x000000ffff1b7224 */ /* 0x000fce00078e0040 */
[----:B------:R-:W-:Y:S05]  /*f890*/  WARPSYNC.COLLECTIVE R62, `(.L_x_803) ;  /* 0x000000003e087348 */ /* 0x000fea0003c00000 */
[----:B------:R0:W1:Y:S02]  /*f8a0*/  SHFL.DOWN P3, R64, R59, R58, R63 ;  /* 0x0800003a3b407389 */ /* 0x000064000006003f */
[----:B01----:R-:W-:Y:S05]  /*f8b0*/  ENDCOLLECTIVE ;  /* 0x000000000000791b */ /* 0x003fea0003800000 */
.L_x_803:
[----:B------:R-:W-:Y:S01]  /*f8c0*/  IMAD.MOV.U32 R24, RZ, RZ, R64 ;  /* 0x000000ffff187224 */ /* 0x000fe200078e0040 */
[----:B------:R-:W-:Y:S06]  /*f8d0*/  BRA `(.L_x_804) ;  /* 0xffffffac00607947 */ /* 0x000fec000383ffff */
.L_x_537:
[----:B------:R-:W-:Y:S01]  /*f8e0*/  BSSY B0, `(.L_x_805) ;  /* 0x0000007000007945 */ /* 0x000fe20003800000 */
[----:B------:R-:W-:Y:S02]  /*f8f0*/  IMAD.MOV.U32 R59, RZ, RZ, R48 ;  /* 0x000000ffff3b7224 */ /* 0x000fe400078e0030 */
[----:B------:R-:W-:Y:S02]  /*f900*/  IMAD.MOV.U32 R58, RZ, RZ, 0x1 ;  /* 0x00000001ff3a7424 */ /* 0x000fe400078e00ff */
[----:B------:R-:W-:-:S07]  /*f910*/  IMAD.MOV.U32 R62, RZ, RZ, -0x1 ;  /* 0xffffffffff3e7424 */ /* 0x000fce00078e00ff */
[----:B0123-5:R-:W-:Y:S05]  /*f920*/  WARPSYNC.COLLECTIVE R62, `(.L_x_806) ;  /* 0x000000003e087348 */ /* 0x02ffea0003c00000 */
[----:B------:R4:W0:Y:S02]  /*f930*/  SHFL.DOWN P3, R64, R59, R58, R63 ;  /* 0x0800003a3b407389 */ /* 0x000824000006003f */
[----:B012345:R-:W-:Y:S05]  /*f940*/  ENDCOLLECTIVE ;  /* 0x000000000000791b */ /* 0x03ffea0003800000 */
.L_x_806:
[----:B------:R-:W-:Y:S05]  /*f950*/  BSYNC B0 ;  /* 0x0000000000007941 */ /* 0x000fea0003800000 */
.L_x_805:
[----:B------:R-:W-:Y:S05]  /*f960*/  BRA `(.L_x_807) ;  /* 0xffffffac00447947 */ /* 0x000fea000383ffff */
.L_x_538:
[----:B------:R-:W-:Y:S01]  /*f970*/  BSSY B0, `(.L_x_808) ;  /* 0x0000007000007945 */ /* 0x000fe20003800000 */
[----:B------:R-:W-:Y:S02]  /*f980*/  IMAD.MOV.U32 R59, RZ, RZ, R49 ;  /* 0x000000ffff3b7224 */ /* 0x000fe400078e0031 */
[----:B------:R-:W-:Y:S02]  /*f990*/  IMAD.MOV.U32 R58, RZ, RZ, 0x1 ;  /* 0x00000001ff3a7424 */ /* 0x000fe400078e00ff */
[----:B------:R-:W-:-:S07]  /*f9a0*/  IMAD.MOV.U32 R62, RZ, RZ, -0x1 ;  /* 0xffffffffff3e7424 */ /* 0x000fce00078e00ff */
[----:B0123-5:R-:W-:Y:S05]  /*f9b0*/  WARPSYNC.COLLECTIVE R62, `(.L_x_809) ;  /* 0x000000003e087348 */ /* 0x02ffea0003c00000 */
[----:B------:R4:W0:Y:S02]  /*f9c0*/  SHFL.DOWN P3, R64, R59, R58, R63 ;  /* 0x0800003a3b407389 */ /* 0x000824000006003f */
[----:B012345:R-:W-:Y:S05]  /*f9d0*/  ENDCOLLECTIVE ;  /* 0x000000000000791b */ /* 0x03ffea0003800000 */
.L_x_809:
[----:B------:R-:W-:Y:S05]  /*f9e0*/  BSYNC B0 ;  /* 0x0000000000007941 */ /* 0x000fea0003800000 */
.L_x_808:
[----:B------:R-:W-:Y:S05]  /*f9f0*/  BRA `(.L_x_810) ;  /* 0xffffffac00287947 */ /* 0x000fea000383ffff */
.L_x_539:
[----:B------:R-:W-:Y:S01]  /*fa00*/  BSSY B0, `(.L_x_811) ;  /* 0x0000007000007945 */ /* 0x000fe20003800000 */
[----:B-----5:R-:W-:Y:S02]  /*fa10*/  IMAD.MOV.U32 R59, RZ, RZ, R20 ;  /* 0x000000ffff3b7224 */ /* 0x020fe400078e0014 */
[----:B------:R-:W-:Y:S02]  /*fa20*/  IMAD.MOV.U32 R58, RZ, RZ, 0x1 ;  /* 0x00000001ff3a7424 */ /* 0x000fe400078e00ff */
[----:B------:R-:W-:-:S07]  /*fa30*/  IMAD.MOV.U32 R62, RZ, RZ, -0x1 ;  /* 0xffffffffff3e7424 */ /* 0x000fce00078e00ff */
[----:B0123--:R-:W-:Y:S05]  /*fa40*/  WARPSYNC.COLLECTIVE R62, `(.L_x_812) ;  /* 0x000000003e087348 */ /* 0x00ffea0003c00000 */
[----:B------:R4:W0:Y:S02]  /*fa50*/  SHFL.DOWN P3, R64, R59, R58, R63 ;  /* 0x0800003a3b407389 */ /* 0x000824000006003f */
[----:B01234-:R-:W-:Y:S05]  /*fa60*/  ENDCOLLECTIVE ;  /* 0x000000000000791b */ /* 0x01ffea0003800000 */
.L_x_812:
[----:B------:R-:W-:Y:S05]  /*fa70*/  BSYNC B0 ;  /* 0x0000000000007941 */ /* 0x000fea0003800000 */
.L_x_811:
[----:B------:R-:W-:Y:S02]  /*fa80*/  IMAD.MOV.U32 R59, RZ, RZ, R21 ;  /* 0x000000ffff3b7224 */ /* 0x000fe400078e0015 */
[----:B------:R-:W-:Y:S02]  /*fa90*/  IMAD.MOV.U32 R58, RZ, RZ, 0x1 ;  /* 0x00000001ff3a7424 */ /* 0x000fe400078e00ff */
[----:B------:R-:W-:Y:S02]  /*faa0*/  IMAD.MOV.U32 R62, RZ, RZ, -0x1 ;  /* 0xffffffffff3e7424 */ /* 0x000fe400078e00ff */
[----:B------:R-:W-:-:S07]  /*fab0*/  IMAD.MOV.U32 R26, RZ, RZ, R64 ;  /* 0x000000ffff1a7224 */ /* 0x000fce00078e0040 */
[----:B------:R-:W-:Y:S05]  /*fac0*/  WARPSYNC.COLLECTIVE R62, `(.L_x_813) ;  /* 0x000000003e087348 */ /* 0x000fea0003c00000 */
[----:B------:R0:W1:Y:S02]  /*fad0*/  SHFL.DOWN P3, R64, R59, R58, R63 ;  /* 0x0800003a3b407389 */ /* 0x000064000006003f */
[----:B01----:R-:W-:Y:S05]  /*fae0*/  ENDCOLLECTIVE ;  /* 0x000000000000791b */ /* 0x003fea0003800000 */
.L_x_813:
[----:B------:R-:W-:Y:S02]  /*faf0*/  IMAD.MOV.U32 R59, RZ, RZ, R22 ;  /* 0x000000ffff3b7224 */ /* 0x000fe400078e0016 */
[----:B------:R-:W-:-:S07]  /*fb00*/  IMAD.MOV.U32 R25, RZ, RZ, R64 ;  /* 0x000000ffff197224 */ /* 0x000fce00078e0040 */
[----:B------:R-:W-:Y:S05]  /*fb10*/  WARPSYNC.COLLECTIVE R62, `(.L_x_814) ;  /* 0x000000003e087348 */ /* 0x000fea0003c00000 */
[----:B------:R0:W1:Y:S02]  /*fb20*/  SHFL.DOWN P3, R64, R59, R58, R63 ;  /* 0x0800003a3b407389 */ /* 0x000064000006003f */
[----:B01----:R-:W-:Y:S05]  /*fb30*/  ENDCOLLECTIVE ;  /* 0x000000000000791b */ /* 0x003fea0003800000 */
.L_x_814:
[----:B------:R-:W-:Y:S02]  /*fb40*/  IMAD.MOV.U32 R59, RZ, RZ, R23 ;  /* 0x000000ffff3b7224 */ /* 0x000fe400078e0017 */
[----:B------:R-:W-:-:S07]  /*fb50*/  IMAD.MOV.U32 R29, RZ, RZ, R64 ;  /* 0x000000ffff1d7224 */ /* 0x000fce00078e0040 */
[----:B------:R-:W-:Y:S05]  /*fb60*/  WARPSYNC.COLLECTIVE R62, `(.L_x_815) ;  /* 0x000000003e087348 */ /* 0x000fea0003c00000 */
[----:B------:R0:W1:Y:S02]  /*fb70*/  SHFL.DOWN P3, R64, R59, R58, R63 ;  /* 0x0800003a3b407389 */ /* 0x000064000006003f */
[----:B01----:R-:W-:Y:S05]  /*fb80*/  ENDCOLLECTIVE ;  /* 0x000000000000791b */ /* 0x003fea0003800000 */
.L_x_815:
[----:B------:R-:W-:Y:S05]  /*fb90*/  BRA `(.L_x_816) ;  /* 0xffffffa800d87947 */ /* 0x000fea000383ffff */
.L_x_542:
[----:B------:R-:W-:Y:S01]  /*fba0*/  BSSY B0, `(.L_x_817) ;  /* 0x0000007000007945 */ /* 0x000fe20003800000 */
[----:B------:R-:W-:Y:S02]  /*fbb0*/  IMAD.MOV.U32 R59, RZ, RZ, R46 ;  /* 0x000000ffff3b7224 */ /* 0x000fe400078e002e */
[----:B------:R-:W-:Y:S02]  /*fbc0*/  IMAD.MOV.U32 R58, RZ, RZ, 0x2 ;  /* 0x00000002ff3a7424 */ /* 0x000fe400078e00ff */
[----:B------:R-:W-:-:S07]  /*fbd0*/  IMAD.MOV.U32 R62, RZ, RZ, -0x1 ;  /* 0xffffffffff3e7424 */ /* 0x000fce00078e00ff */
[----:B01234-:R-:W-:Y:S05]  /*fbe0*/  WARPSYNC.COLLECTIVE R62, `(.L_x_818) ;  /* 0x000000003e087348 */ /* 0x01ffea0003c00000 */
[----:B0-----:R0:W0:Y:S02]  /*fbf0*/  SHFL.DOWN P3, R64, R59, R58, R63 ;  /* 0x0800003a3b407389 */ /* 0x001024000006003f */
[----:B01234-:R-:W-:Y:S05]  /*fc00*/  ENDCOLLECTIVE ;  /* 0x000000000000791b */ /* 0x01ffea0003800000 */
.L_x_818:
[----:B------:R-:W-:Y:S05]  /*fc10*/  BSYNC B0 ;  /* 0x0000000000007941 */ /* 0x000fea0003800000 */
.L_x_817:
[----:B------:R-:W-:Y:S02]  /*fc20*/  IMAD.MOV.U32 R59, RZ, RZ, R47 ;  /* 0x000000ffff3b7224 */ /* 0x000fe400078e002f */
[----:B------:R-:W-:Y:S02]  /*fc30*/  IMAD.MOV.U32 R58, RZ, RZ, 0x2 ;  /* 0x00000002ff3a7424 */ /* 0x000fe400078e00ff */
[----:B------:R-:W-:Y:S02]  /*fc40*/  IMAD.MOV.U32 R62, RZ, RZ, -0x1 ;  /* 0xffffffffff3e7424 */ /* 0x000fe400078e00ff */
[----:B------:R-:W-:-:S07]  /*fc50*/  IMAD.MOV.U32 R25, RZ, RZ, R64 ;  /* 0x000000ffff197224 */ /* 0x000fce00078e0040 */
[----:B------:R-:W-:Y:S05]  /*fc60*/  WARPSYNC.COLLECTIVE R62, `(.L_x_819) ;  /* 0x000000003e087348 */ /* 0x000fea0003c00000 */
[----:B------:R0:W1:Y:S02]  /*fc70*/  SHFL.DOWN P3, R64, R59, R58, R63 ;  /* 0x0800003a3b407389 */ /* 0x000064000006003f */
[----:B01----:R-:W-:Y:S05]  /*fc80*/  ENDCOLLECTIVE ;  /* 0x000000000000791b */ /* 0x003fea0003800000 */
.L_x_819:
[----:B------:R-:W-:Y:S01]  /*fc90*/  IMAD.MOV.U32 R24, RZ, RZ, R64 ;  /* 0x000000ffff187224 */ /* 0x000fe200078e0040 */
[----:B------:R-:W-:Y:S06]  /*fca0*/  BRA `(.L_x_820) ;  /* 0xffffffa800d87947 */ /* 0x000fec000383ffff */
.L_x_543:
[----:B------:R-:W-:Y:S01]  /*fcb0*/  BSSY B0, `(.L_x_821) ;  /* 0x0000007000007945 */ /* 0x000fe20003800000 */
[----:B------:R-:W-:Y:S02]  /*fcc0*/  IMAD.MOV.U32 R59, RZ, RZ, R48 ;  /* 0x000000ffff3b7224 */ /* 0x000fe400078e0030 */
[----:B------:R-:W-:Y:S02]  /*fcd0*/  IMAD.MOV.U32 R58, RZ, RZ, 0x2 ;  /* 0x00000002ff3a7424 */ /* 0x000fe400078e00ff */
[----:B------:R-:W-:-:S07]  /*fce0*/  IMAD.MOV.U32 R62, RZ, RZ, -0x1 ;  /* 0xffffffffff3e7424 */ /* 0x000fce00078e00ff */
[----:B01234-:R-:W-:Y:S05]  /*fcf0*/  WARPSYNC.COLLECTIVE R62, `(.L_x_822) ;  /* 0x000000003e087348 */ /* 0x01ffea0003c00000 */
[----:B------:R0:W0:Y:S02]  /*fd00*/  SHFL.DOWN P3, R64, R59, R58, R63 ;  /* 0x0800003a3b407389 */ /* 0x000024000006003f */
[----:B01234-:R-:W-:Y:S05]  /*fd10*/  ENDCOLLECTIVE ;  /* 0x000000000000791b */ /* 0x01ffea0003800000 */
.L_x_822:
[----:B------:R-:W-:Y:S05]  /*fd20*/  BSYNC B0 ;  /* 0x0000000000007941 */ /* 0x000fea0003800000 */
.L_x_821:
[----:B------:R-:W-:Y:S05]  /*fd30*/  BRA `(.L_x_823) ;  /* 0xffffffa800bc7947 */ /* 0x000fea000383ffff */
.L_x_544:
[----:B------:R-:W-:Y:S01]  /*fd40*/  BSSY B0, `(.L_x_824) ;  /* 0x0000007000007945 */ /* 0x000fe20003800000 */
[----:B------:R-:W-:Y:S02]  /*fd50*/  IMAD.MOV.U32 R59, RZ, RZ, R49 ;  /* 0x000000ffff3b7224 */ /* 0x000fe400078e0031 */
[----:B------:R-:W-:Y:S02]  /*fd60*/  IMAD.MOV.U32 R58, RZ, RZ, 0x2 ;  /* 0x00000002ff3a7424 */ /* 0x000fe400078e00ff */
[----:B------:R-:W-:-:S07]  /*fd70*/  IMAD.MOV.U32 R62, RZ, RZ, -0x1 ;  /* 0xffffffffff3e7424 */ /* 0x000fce00078e00ff */
[----:B01234-:R-:W-:Y:S05]  /*fd80*/  WARPSYNC.COLLECTIVE R62, `(.L_x_825) ;  /* 0x000000003e087348 */ /* 0x01ffea0003c00000 */
[----:B------:R0:W0:Y:S02]  /*fd90*/  SHFL.DOWN P3, R64, R59, R58, R63 ;  /* 0x0800003a3b407389 */ /* 0x000024000006003f */
[----:B01234-:R-:W-:Y:S05]  /*fda0*/  ENDCOLLECTIVE ;  /* 0x000000000000791b */ /* 0x01ffea0003800000 */
.L_x_825:
[----:B------:R-:W-:Y:S05]  /*fdb0*/  BSYNC B0 ;  /* 0x0000000000007941 */ /* 0x000fea0003800000 */
.L_x_824:
[----:B------:R-:W-:Y:S05]  /*fdc0*/  BRA `(.L_x_826) ;  /* 0xffffffa800a07947 */ /* 0x000fea000383ffff */
.L_x_545:
[----:B------:R-:W-:Y:S01]  /*fdd0*/  BSSY B0, `(.L_x_827) ;  /* 0x0000007000007945 */ /* 0x000fe20003800000 */
[----:B------:R-:W-:Y:S02]  /*fde0*/  IMAD.MOV.U32 R59, RZ, RZ, R20 ;  /* 0x000000ffff3b7224 */ /* 0x000fe400078e0014 */
[----:B------:R-:W-:Y:S02]  /*fdf0*/  IMAD.MOV.U32 R58, RZ, RZ, 0x2 ;  /* 0x00000002ff3a7424 */ /* 0x000fe400078e00ff */
[----:B------:R-:W-:-:S07]  /*fe00*/  IMAD.MOV.U32 R62, RZ, RZ, -0x1 ;  /* 0xffffffffff3e7424 */ /* 0x000fce00078e00ff */
[----:B01234-:R-:W-:Y:S05]  /*fe10*/  WARPSYNC.COLLECTIVE R62, `(.L_x_828) ;  /* 0x000000003e087348 */ /* 0x01ffea0003c00000 */
[----:B------:R0:W0:Y:S02]  /*fe20*/  SHFL.DOWN P3, R64, R59, R58, R63 ;  /* 0x0800003a3b407389 */ /* 0x000024000006003f */
[----:B01234-:R-:W-:Y:S05]  /*fe30*/  ENDCOLLECTIVE ;  /* 0x000000000000791b */ /* 0x01ffea0003800000 */
.L_x_828:
[----:B------:R-:W-:Y:S05]  /*fe40*/  BSYNC B0 ;  /* 0x0000000000007941 */ /* 0x000fea0003800000 */
.L_x_827:
[----:B------:R-:W-:Y:S02]  /*fe50*/  IMAD.MOV.U32 R59, RZ, RZ, R21 ;  /* 0x000000ffff3b7224 */ /* 0x000fe400078e0015 */
[----:B------:R-:W-:Y:S02]  /*fe60*/  IMAD.MOV.U32 R58, RZ, RZ, 0x2 ;  /* 0x00000002ff3a7424 */ /* 0x000fe400078e00ff */
[----:B------:R-:W-:Y:S02]  /*fe70*/  IMAD.MOV.U32 R62, RZ, RZ, -0x1 ;  /* 0xffffffffff3e7424 */ /* 0x000fe400078e00ff */
[----:B------:R-:W-:-:S07]  /*fe80*/  IMAD.MOV.U32 R26, RZ, RZ, R64 ;  /* 0x000000ffff1a7224 */ /* 0x000fce00078e0040 */
[----:B------:R-:W-:Y:S05]  /*fe90*/  WARPSYNC.COLLECTIVE R62, `(.L_x_829) ;  /* 0x000000003e087348 */ /* 0x000fea0003c00000 */
[----:B------:R0:W1:Y:S02]  /*fea0*/  SHFL.DOWN P3, R64, R59, R58, R63 ;  /* 0x0800003a3b407389 */ /* 0x000064000006003f */
[----:B01----:R-:W-:Y:S05]  /*feb0*/  ENDCOLLECTIVE ;  /* 0x000000000000791b */ /* 0x003fea0003800000 */
.L_x_829:
[----:B------:R-:W-:Y:S02]  /*fec0*/  IMAD.MOV.U32 R59, RZ, RZ, R22 ;  /* 0x000000ffff3b7224 */ /* 0x000fe400078e0016 */
[----:B------:R-:W-:-:S07]  /*fed0*/  IMAD.MOV.U32 R27, RZ, RZ, R64 ;  /* 0x000000ffff1b7224 */ /* 0x000fce00078e0040 */
[----:B------:R-:W-:Y:S05]  /*fee0*/  WARPSYNC.COLLECTIVE R62, `(.L_x_830) ;  /* 0x000000003e087348 */ /* 0x000fea0003c00000 */
[----:B------:R0:W1:Y:S02]  /*fef0*/  SHFL.DOWN P3, R64, R59, R58, R63 ;  /* 0x0800003a3b407389 */ /* 0x000064000006003f */
[----:B01----:R-:W-:Y:S05]  /*ff00*/  ENDCOLLECTIVE ;  /* 0x000000000000791b */ /* 0x003fea0003800000 */
.L_x_830:
[----:B------:R-:W-:Y:S02]  /*ff10*/  IMAD.MOV.U32 R59, RZ, RZ, R23 ;  /* 0x000000ffff3b7224 */ /* 0x000fe400078e0017 */
[----:B------:R-:W-:-:S07]  /*ff20*/  IMAD.MOV.U32 R40, RZ, RZ, R64 ;  /* 0x000000ffff287224 */ /* 0x000fce00078e0040 */
[----:B------:R-:W-:Y:S05]  /*ff30*/  WARPSYNC.COLLECTIVE R62, `(.L_x_831) ;  /* 0x000000003e087348 */ /* 0x000fea0003c00000 */
[----:B------:R0:W1:Y:S02]  /*ff40*/  SHFL.DOWN P3, R64, R59, R58, R63 ;  /* 0x0800003a3b407389 */ /* 0x000064000006003f */
[----:B01----:R-:W-:Y:S05]  /*ff50*/  ENDCOLLECTIVE ;  /* 0x000000000000791b */ /* 0x003fea0003800000 */
.L_x_831:
[----:B------:R-:W-:Y:S05]  /*ff60*/  BRA `(.L_x_832) ;  /* 0xffffffa800507947 */ /* 0x000fea000383ffff */
.L_x_548:
[----:B------:R-:W-:Y:S01]  /*ff70*/  BSSY B0, `(.L_x_833) ;  /* 0x0000007000007945 */ /* 0x000fe20003800000 */
[----:B------:R-:W-:Y:S02]  /*ff80*/  IMAD.MOV.U32 R59, RZ, RZ, R46 ;  /* 0x000000ffff3b7224 */ /* 0x000fe400078e002e */
[----:B------:R-:W-:Y:S02]  /*ff90*/  IMAD.MOV.U32 R58, RZ, RZ, 0x4 ;  /* 0x00000004ff3a7424 */ /* 0x000fe400078e00ff */
[----:B------:R-:W-:-:S07]  /*ffa0*/  IMAD.MOV.U32 R62, RZ, RZ, -0x1 ;  /* 0xffffffffff3e7424 */ /* 0x000fce00078e00ff */
[----:B01234-:R-:W-:Y:S05]  /*ffb0*/  WARPSYNC.COLLECTIVE R62, `(.L_x_834) ;  /* 0x000000003e087348 */ /* 0x01ffea0003c00000 */
[----:B0-----:R0:W0:Y:S02]  /*ffc0*/  SHFL.DOWN P3, R64, R59, R58, R63 ;  /* 0x0800003a3b407389 */ /* 0x001024000006003f */
[----:B01234-:R-:W-:Y:S05]  /*ffd0*/  ENDCOLLECTIVE ;  /* 0x000000000000791b */ /* 0x01ffea0003800000 */
.L_x_834:
[----:B------:R-:W-:Y:S05]  /*ffe0*/  BSYNC B0 ;  /* 0x0000000000007941 */ /* 0x000fea0003800000 */
.L_x_833:
[----:B------:R-:W-:Y:S02]  /*fff0*/  IMAD.MOV.U32 R59, RZ, RZ, R47 ;  /* 0x000000ffff3b7224 */ /* 0x000fe400078e002f */
[----:B------:R-:W-:Y:S02]  /*10000*/  IMAD.MOV.U32 R58, RZ, RZ, 0x4 ;  /* 0x00000004ff3a7424 */ /* 0x000fe400078e00ff */
[----:B------:R-:W-:Y:S02]  /*10010*/  IMAD.MOV.U32 R62, RZ, RZ, -0x1 ;  /* 0xffffffffff3e7424 */ /* 0x000fe400078e00ff */
[----:B------:R-:W-:-:S07]  /*10020*/  IMAD.MOV.U32 R25, RZ, RZ, R64 ;  /* 0x000000ffff197224 */ /* 0x000fce00078e0040 */
[----:B------:R-:W-:Y:S05]  /*10030*/  WARPSYNC.COLLECTIVE R62, `(.L_x_835) ;  /* 0x000000003e087348 */ /* 0x000fea0003c00000 */
[----:B------:R0:W1:Y:S02]  /*10040*/  SHFL.DOWN P3, R64, R59, R58, R63 ;  /* 0x0800003a3b407389 */ /* 0x000064000006003f */
[----:B01----:R-:W-:Y:S05]  /*10050*/  ENDCOLLECTIVE ;  /* 0x000000000000791b */ /* 0x003fea0003800000 */
.L_x_835:
[----:B------:R-:W-:Y:S01]  /*10060*/  IMAD.MOV.U32 R24, RZ, RZ, R64 ;  /* 0x000000ffff187224 */ /* 0x000fe200078e0040 */
[----:B------:R-:W-:Y:S06]  /*10070*/  BRA `(.L_x_836) ;  /* 0xffffffa800587947 */ /* 0x000fec000383ffff */
.L_x_549:
[----:B------:R-:W-:Y:S01]  /*10080*/  BSSY B0, `(.L_x_837) ;  /* 0x0000007000007945 */ /* 0x000fe20003800000 */
[----:B------:R-:W-:Y:S02]  /*10090*/  IMAD.MOV.U32 R59, RZ, RZ, R48 ;  /* 0x000000ffff3b7224 */ /* 0x000fe400078e0030 */
[----:B------:R-:W-:Y:S02]  /*100a0*/  IMAD.MOV.U32 R58, RZ, RZ, 0x4 ;  /* 0x00000004ff3a7424 */ /* 0x000fe400078e00ff */
[----:B------:R-:W-:-:S07]  /*100b0*/  IMAD.MOV.U32 R62, RZ, RZ, -0x1 ;  /* 0xffffffffff3e7424 */ /* 0x000fce00078e00ff */
[----:B01234-:R-:W-:Y:S05]  /*100c0*/  WARPSYNC.COLLECTIVE R62, `(.L_x_838) ;  /* 0x000000003e087348 */ /* 0x01ffea0003c00000 */
[----:B------:R0:W0:Y:S02]  /*100d0*/  SHFL.DOWN P3, R64, R59, R58, R63 ;  /* 0x0800003a3b407389 */ /* 0x000024000006003f */
[----:B01234-:R-:W-:Y:S05]  /*100e0*/  ENDCOLLECTIVE ;  /* 0x000000000000791b */ /* 0x01ffea0003800000 */
.L_x_838:
[----:B------:R-:W-:Y:S05]  /*100f0*/  BSYNC B0 ;  /* 0x0000000000007941 */ /* 0x000fea0003800000 */
.L_x_837:
[----:B------:R-:W-:Y:S05]  /*10100*/  BRA `(.L_x_839) ;  /* 0xffffffa8003c7947 */ /* 0x000fea000383ffff */
.L_x_550:
[----:B------:R-:W-:Y:S01]  /*10110*/  BSSY B0, `(.L_x_840) ;  /* 0x0000007000007945 */ /* 0x000fe20003800000 */
[----:B------:R-:W-:Y:S02]  /*10120*/  IMAD.MOV.U32 R59, RZ, RZ, R49 ;  /* 0x000000ffff3b7224 */ /* 0x000fe400078e0031 */
[----:B------:R-:W-:Y:S02]  /*10130*/  IMAD.MOV.U32 R58, RZ, RZ, 0x4 ;  /* 0x00000004ff3a7424 */ /* 0x000fe400078e00ff */
[----:B------:R-:W-:-:S07]  /*10140*/  IMAD.MOV.U32 R62, RZ, RZ, -0x1 ;  /* 0xffffffffff3e7424 */ /* 0x000fce00078e00ff */
[----:B01234-:R-:W-:Y:S05]  /*10150*/  WARPSYNC.COLLECTIVE R62, `(.L_x_841) ;  /* 0x000000003e087348 */ /* 0x01ffea0003c00000 */
[----:B------:R0:W0:Y:S02]  /*10160*/  SHFL.DOWN P3, R64, R59, R58, R63 ;  /* 0x0800003a3b407389 */ /* 0x000024000006003f */
[----:B01234-:R-:W-:Y:S05]  /*10170*/  ENDCOLLECTIVE ;  /* 0x000000000000791b */ /* 0x01ffea0003800000 */
.L_x_841:
[----:B------:R-:W-:Y:S05]  /*10180*/  BSYNC B0 ;  /* 0x0000000000007941 */ /* 0x000fea0003800000 */
.L_x_840:
[----:B------:R-:W-:Y:S05]  /*10190*/  BRA `(.L_x_842) ;  /* 0xffffffa800207947 */ /* 0x000fea000383ffff */
.L_x_551:
[----:B------:R-:W-:Y:S01]  /*101a0*/  BSSY B0, `(.L_x_843) ;  /* 0x0000007000007945 */ /* 0x000fe20003800000 */
[----:B------:R-:W-:Y:S02]  /*101b0*/  IMAD.MOV.U32 R59, RZ, RZ, R20 ;  /* 0x000000ffff3b7224 */ /* 0x000fe400078e0014 */
[----:B------:R-:W-:Y:S02]  /*101c0*/  IMAD.MOV.U32 R58, RZ, RZ, 0x4 ;  /* 0x00000004ff3a7424 */ /* 0x000fe400078e00ff */
[----:B------:R-:W-:-:S07]  /*101d0*/  IMAD.MOV.U32 R62, RZ, RZ, -0x1 ;  /* 0xffffffffff3e7424 */ /* 0x000fce00078e00ff */
[----:B01234-:R-:W-:Y:S05]  /*101e0*/  WARPSYNC.COLLECTIVE R62, `(.L_x_844) ;  /* 0x000000003e087348 */ /* 0x01ffea0003c00000 */
[----:B------:R0:W0:Y:S02]  /*101f0*/  SHFL.DOWN P3, R64, R59, R58, R63 ;  /* 0x0800003a3b407389 */ /* 0x000024000006003f */
[----:B01234-:R-:W-:Y:S05]  /*10200*/  ENDCOLLECTIVE ;  /* 0x000000000000791b */ /* 0x01ffea0003800000 */
.L_x_844:
[----:B------:R-:W-:Y:S05]  /*10210*/  BSYNC B0 ;  /* 0x0000000000007941 */ /* 0x000fea0003800000 */
.L_x_843:
[----:B------:R-:W-:Y:S02]  /*10220*/  IMAD.MOV.U32 R59, RZ, RZ, R21 ;  /* 0x000000ffff3b7224 */ /* 0x000fe400078e0015 */
[----:B------:R-:W-:Y:S02]  /*10230*/  IMAD.MOV.U32 R58, RZ, RZ, 0x4 ;  /* 0x00000004ff3a7424 */ /* 0x000fe400078e00ff */
[----:B------:R-:W-:Y:S02]  /*10240*/  IMAD.MOV.U32 R62, RZ, RZ, -0x1 ;  /* 0xffffffffff3e7424 */ /* 0x000fe400078e00ff */
[----:B------:R-:W-:-:S07]  /*10250*/  IMAD.MOV.U32 R26, RZ, RZ, R64 ;  /* 0x000000ffff1a7224 */ /* 0x000fce00078e0040 */
[----:B------:R-:W-:Y:S05]  /*10260*/  WARPSYNC.COLLECTIVE R62, `(.L_x_845) ;  /* 0x000000003e087348 */ /* 0x000fea0003c00000 */
[----:B------:R0:W1:Y:S02]  /*10270*/  SHFL.DOWN P3, R64, R59, R58, R63 ;  /* 0x0800003a3b407389 */ /* 0x000064000006003f */
[----:B01----:R-:W-:Y:S05]  /*10280*/  ENDCOLLECTIVE ;  /* 0x000000000000791b */ /* 0x003fea0003800000 */
.L_x_845:
[----:B------:R-:W-:Y:S02]  /*10290*/  IMAD.MOV.U32 R59, RZ, RZ, R22 ;  /* 0x000000ffff3b7224 */ /* 0x000fe400078e0016 */
[----:B------:R-:W-:-:S07]  /*102a0*/  IMAD.MOV.U32 R27, RZ, RZ, R64 ;  /* 0x000000ffff1b7224 */ /* 0x000fce00078e0040 */
[----:B------:R-:W-:Y:S05]  /*102b0*/  WARPSYNC.COLLECTIVE R62, `(.L_x_846) ;  /* 0x000000003e087348 */ /* 0x000fea0003c00000 */
[----:B------:R0:W1:Y:S02]  /*102c0*/  SHFL.DOWN P3, R64, R59, R58, R63 ;  /* 0x0800003a3b407389 */ /* 0x000064000006003f */
[----:B01----:R-:W-:Y:S05]  /*102d0*/  ENDCOLLECTIVE ;  /* 0x000000000000791b */ /* 0x003fea0003800000 */
.L_x_846:
[----:B------:R-:W-:Y:S02]  /*102e0*/  IMAD.MOV.U32 R59, RZ, RZ, R23 ;  /* 0x000000ffff3b7224 */ /* 0x000fe400078e0017 */
[----:B------:R-:W-:-:S07]  /*102f0*/  IMAD.MOV.U32 R40, RZ, RZ, R64 ;  /* 0x000000ffff287224 */ /* 0x000fce00078e0040 */
[----:B------:R-:W-:Y:S05]  /*10300*/  WARPSYNC.COLLECTIVE R62, `(.L_x_847) ;  /* 0x000000003e087348 */ /* 0x000fea0003c00000 */
[----:B------:R0:W1:Y:S02]  /*10310*/  SHFL.DOWN P3, R64, R59, R58, R63 ;  /* 0x0800003a3b407389 */ /* 0x000064000006003f */
[----:B01----:R-:W-:Y:S05]  /*10320*/  ENDCOLLECTIVE ;  /* 0x000000000000791b */ /* 0x003fea0003800000 */
.L_x_847:
[----:B------:R-:W-:Y:S05]  /*10330*/  BRA `(.L_x_848) ;  /* 0xffffffa400d07947 */ /* 0x000fea000383ffff */
.L_x_554:
[----:B------:R-:W-:Y:S01]  /*10340*/  BSSY B0, `(.L_x_849) ;  /* 0x0000007000007945 */ /* 0x000fe20003800000 */
[----:B------:R-:W-:Y:S02]  /*10350*/  IMAD.MOV.U32 R59, RZ, RZ, R46 ;  /* 0x000000ffff3b7224 */ /* 0x000fe400078e002e */
[----:B------:R-:W-:Y:S02]  /*10360*/  IMAD.MOV.U32 R58, RZ, RZ, 0x8 ;  /* 0x00000008ff3a7424 */ /* 0x000fe400078e00ff */
[----:B------:R-:W-:-:S07]  /*10370*/  IMAD.MOV.U32 R62, RZ, RZ, -0x1 ;  /* 0xffffffffff3e7424 */ /* 0x000fce00078e00ff */
[----:B01234-:R-:W-:Y:S05]  /*10380*/  WARPSYNC.COLLECTIVE R62, `(.L_x_850) ;  /* 0x000000003e087348 */ /* 0x01ffea0003c00000 */
[----:B0-----:R0:W0:Y:S02]  /*10390*/  SHFL.DOWN P3, R64, R59, R58, R63 ;  /* 0x0800003a3b407389 */ /* 0x001024000006003f */
[----:B01234-:R-:W-:Y:S05]  /*103a0*/  ENDCOLLECTIVE ;  /* 0x000000000000791b */ /* 0x01ffea0003800000 */
.L_x_850:
[----:B------:R-:W-:Y:S05]  /*103b0*/  BSYNC B0 ;  /* 0x0000000000007941 */ /* 0x000fea0003800000 */
.L_x_849:
[----:B------:R-:W-:Y:S02]  /*103c0*/  IMAD.MOV.U32 R59, RZ, RZ, R47 ;  /* 0x000000ffff3b7224 */ /* 0x000fe400078e002f */
[----:B------:R-:W-:Y:S02]  /*103d0*/  IMAD.MOV.U32 R58, RZ, RZ, 0x8 ;  /* 0x00000008ff3a7424 */ /* 0x000fe400078e00ff */
[----:B------:R-:W-:Y:S02]  /*103e0*/  IMAD.MOV.U32 R62, RZ, RZ, -0x1 ;  /* 0xffffffffff3e7424 */ /* 0x000fe400078e00ff */
[----:B------:R-:W-:-:S07]  /*103f0*/  IMAD.MOV.U32 R25, RZ, RZ, R64 ;  /* 0x000000ffff197224 */ /* 0x000fce00078e0040 */
[----:B------:R-:W-:Y:S05]  /*10400*/  WARPSYNC.COLLECTIVE R62, `(.L_x_851) ;  /* 0x000000003e087348 */ /* 0x000fea0003c00000 */
[----:B------:R0:W1:Y:S02]  /*10410*/  SHFL.DOWN P3, R64, R59, R58, R63 ;  /* 0x0800003a3b407389 */ /* 0x000064000006003f */
[----:B01----:R-:W-:Y:S05]  /*10420*/  ENDCOLLECTIVE ;  /* 0x000000000000791b */ /* 0x003fea0003800000 */
.L_x_851:
[----:B------:R-:W-:Y:S01]  /*10430*/  IMAD.MOV.U32 R24, RZ, RZ, R64 ;  /* 0x000000ffff187224 */ /* 0x000fe200078e0040 */
[----:B------:R-:W-:Y:S06]  /*10440*/  BRA `(.L_x_852) ;  /* 0xffffffa400d87947 */ /* 0x000fec000383ffff */
.L_x_555:
[----:B------:R-:W-:Y:S01]  /*10450*/  BSSY B0, `(.L_x_853) ;  /* 0x0000007000007945 */ /* 0x000fe20003800000 */
[----:B------:R-:W-:Y:S02]  /*10460*/  IMAD.MOV.U32 R59, RZ, RZ, R48 ;  /* 0x000000ffff3b7224 */ /* 0x000fe400078e0030 */
[----:B------:R-:W-:Y:S02]  /*10470*/  IMAD.MOV.U32 R58, RZ, RZ, 0x8 ;  /* 0x00000008ff3a7424 */ /* 0x000fe400078e00ff */
[----:B------:R-:W-:-:S07]  /*10480*/  IMAD.MOV.U32 R62, RZ, RZ, -0x1 ;  /* 0xffffffffff3e7424 */ /* 0x000fce00078e00ff */
[----:B01234-:R-:W-:Y:S05]  /*10490*/  WARPSYNC.COLLECTIVE R62, `(.L_x_854) ;  /* 0x000000003e087348 */ /* 0x01ffea0003c00000 */
[----:B------:R0:W0:Y:S02]  /*104a0*/  SHFL.DOWN P3, R64, R59, R58, R63 ;  /* 0x0800003a3b407389 */ /* 0x000024000006003f */
[----:B01234-:R-:W-:Y:S05]  /*104b0*/  ENDCOLLECTIVE ;  /* 0x000000000000791b */ /* 0x01ffea0003800000 */
.L_x_854:
[----:B------:R-:W-:Y:S05]  /*104c0*/  BSYNC B0 ;  /* 0x0000000000007941 */ /* 0x000fea0003800000 */
.L_x_853:
[----:B------:R-:W-:Y:S05]  /*104d0*/  BRA `(.L_x_855) ;  /* 0xffffffa400bc7947 */ /* 0x000fea000383ffff */
.L_x_556:
[----:B------:R-:W-:Y:S01]  /*104e0*/  BSSY B0, `(.L_x_856) ;  /* 0x0000007000007945 */ /* 0x000fe20003800000 */
[----:B------:R-:W-:Y:S02]  /*104f0*/  IMAD.MOV.U32 R59, RZ, RZ, R49 ;  /* 0x000000ffff3b7224 */ /* 0x000fe400078e0031 */
[----:B------:R-:W-:Y:S02]  /*10500*/  IMAD.MOV.U32 R58, RZ, RZ, 0x8 ;  /* 0x00000008ff3a7424 */ /* 0x000fe400078e00ff */
[----:B------:R-:W-:-:S07]  /*10510*/  IMAD.MOV.U32 R62, RZ, RZ, -0x1 ;  /* 0xffffffffff3e7424 */ /* 0x000fce00078e00ff */
[----:B01234-:R-:W-:Y:S05]  /*10520*/  WARPSYNC.COLLECTIVE R62, `(.L_x_857) ;  /* 0x000000003e087348 */ /* 0x01ffea0003c00000 */
[----:B------:R0:W0:Y:S02]  /*10530*/  SHFL.DOWN P3, R64, R59, R58, R63 ;  /* 0x0800003a3b407389 */ /* 0x000024000006003f */
[----:B01234-:R-:W-:Y:S05]  /*10540*/  ENDCOLLECTIVE ;  /* 0x000000000000791b */ /* 0x01ffea0003800000 */
.L_x_857:
[----:B------:R-:W-:Y:S05]  /*10550*/  BSYNC B0 ;  /* 0x0000000000007941 */ /* 0x000fea0003800000 */
.L_x_856:
[----:B------:R-:W-:Y:S05]  /*10560*/  BRA `(.L_x_858) ;  /* 0xffffffa400a07947 */ /* 0x000fea000383ffff */
.L_x_557:
[----:B------:R-:W-:Y:S01]  /*10570*/  BSSY B0, `(.L_x_859) ;  /* 0x0000007000007945 */ /* 0x000fe20003800000 */
[----:B------:R-:W-:Y:S02]  /*10580*/  IMAD.MOV.U32 R59, RZ, RZ, R20 ;  /* 0x000000ffff3b7224 */ /* 0x000fe400078e0014 */
[----:B------:R-:W-:Y:S02]  /*10590*/  IMAD.MOV.U32 R58, RZ, RZ, 0x8 ;  /* 0x00000008ff3a7424 */ /* 0x000fe400078e00ff */
[----:B------:R-:W-:-:S07]  /*105a0*/  IMAD.MOV.U32 R62, RZ, RZ, -0x1 ;  /* 0xffffffffff3e7424 */ /* 0x000fce00078e00ff */
[----:B01234-:R-:W-:Y:S05]  /*105b0*/  WARPSYNC.COLLECTIVE R62, `(.L_x_860) ;  /* 0x000000003e087348 */ /* 0x01ffea0003c00000 */
[----:B------:R0:W0:Y:S02]  /*105c0*/  SHFL.DOWN P3, R64, R59, R58, R63 ;  /* 0x0800003a3b407389 */ /* 0x000024000006003f */
[----:B01234-:R-:W-:Y:S05]  /*105d0*/  ENDCOLLECTIVE ;  /* 0x000000000000791b */ /* 0x01ffea0003800000 */
.L_x_860:
[----:B------:R-:W-:Y:S05]  /*105e0*/  BSYNC B0 ;  /* 0x0000000000007941 */ /* 0x000fea0003800000 */
.L_x_859:
[----:B------:R-:W-:Y:S02]  /*105f0*/  IMAD.MOV.U32 R59, RZ, RZ, R21 ;  /* 0x000000ffff3b7224 */ /* 0x000fe400078e0015 */
[----:B------:R-:W-:Y:S02]  /*10600*/  IMAD.MOV.U32 R58, RZ, RZ, 0x8 ;  /* 0x00000008ff3a7424 */ /* 0x000fe400078e00ff */
[----:B------:R-:W-:Y:S02]  /*10610*/  IMAD.MOV.U32 R62, RZ, RZ, -0x1 ;  /* 0xffffffffff3e7424 */ /* 0x000fe400078e00ff */
[----:B------:R-:W-:-:S07]  /*10620*/  IMAD.MOV.U32 R26, RZ, RZ, R64 ;  /* 0x000000ffff1a7224 */ /* 0x000fce00078e0040 */
[----:B------:R-:W-:Y:S05]  /*10630*/  WARPSYNC.COLLECTIVE R62, `(.L_x_861) ;  /* 0x000000003e087348 */ /* 0x000fea0003c00000 */
[----:B------:R0:W1:Y:S02]  /*10640*/  SHFL.DOWN P3, R64, R59, R58, R63 ;  /* 0x0800003a3b407389 */ /* 0x000064000006003f */
[----:B01----:R-:W-:Y:S05]  /*10650*/  ENDCOLLECTIVE ;  /* 0x000000000000791b */ /* 0x003fea0003800000 */
.L_x_861:
[----:B------:R-:W-:Y:S02]  /*10660*/  IMAD.MOV.U32 R59, RZ, RZ, R22 ;  /* 0x000000ffff3b7224 */ /* 0x000fe400078e0016 */
[----:B------:R-:W-:-:S07]  /*10670*/  IMAD.MOV.U32 R27, RZ, RZ, R64 ;  /* 0x000000ffff1b7224 */ /* 0x000fce00078e0040 */
[----:B------:R-:W-:Y:S05]  /*10680*/  WARPSYNC.COLLECTIVE R62, `(.L_x_862) ;  /* 0x000000003e087348 */ /* 0x000fea0003c00000 */
[----:B------:R0:W1:Y:S02]  /*10690*/  SHFL.DOWN P3, R64, R59, R58, R63 ;  /* 0x0800003a3b407389 */ /* 0x000064000006003f */
[----:B01----:R-:W-:Y:S05]  /*106a0*/  ENDCOLLECTIVE ;  /* 0x000000000000791b */ /* 0x003fea0003800000 */
.L_x_862:
[----:B------:R-:W-:Y:S02]  /*106b0*/  IMAD.MOV.U32 R59, RZ, RZ, R23 ;  /* 0x000000ffff3b7224 */ /* 0x000fe400078e0017 */
[----:B------:R-:W-:-:S07]  /*106c0*/  IMAD.MOV.U32 R40, RZ, RZ, R64 ;  /* 0x000000ffff287224 */ /* 0x000fce00078e0040 */
[----:B------:R-:W-:Y:S05]  /*106d0*/  WARPSYNC.COLLECTIVE R62, `(.L_x_863) ;  /* 0x000000003e087348 */ /* 0x000fea0003c00000 */
[----:B------:R0:W1:Y:S02]  /*106e0*/  SHFL.DOWN P3, R64, R59, R58, R63 ;  /* 0x0800003a3b407389 */ /* 0x000064000006003f */
[----:B01----:R-:W-:Y:S05]  /*106f0*/  ENDCOLLECTIVE ;  /* 0x000000000000791b */ /* 0x003fea0003800000 */
.L_x_863:
[----:B------:R-:W-:Y:S05]  /*10700*/  BRA `(.L_x_864) ;  /* 0xffffffa400507947 */ /* 0x000fea000383ffff */
.L_x_560:
[----:B------:R-:W-:Y:S01]  /*10710*/  BSSY B0, `(.L_x_865) ;  /* 0x0000007000007945 */ /* 0x000fe20003800000 */
[----:B------:R-:W-:Y:S02]  /*10720*/  IMAD.MOV.U32 R59, RZ, RZ, R46 ;  /* 0x000000ffff3b7224 */ /* 0x000fe400078e002e */
[----:B------:R-:W-:Y:S02]  /*10730*/  IMAD.MOV.U32 R58, RZ, RZ, 0x10 ;  /* 0x00000010ff3a7424 */ /* 0x000fe400078e00ff */
[----:B------:R-:W-:-:S07]  /*10740*/  IMAD.MOV.U32 R62, RZ, RZ, -0x1 ;  /* 0xffffffffff3e7424 */ /* 0x000fce00078e00ff */
[----:B01234-:R-:W-:Y:S05]  /*10750*/  WARPSYNC.COLLECTIVE R62, `(.L_x_866) ;  /* 0x000000003e087348 */ /* 0x01ffea0003c00000 */
[----:B0-----:R0:W0:Y:S02]  /*10760*/  SHFL.DOWN P3, R64, R59, R58, R63 ;  /* 0x0800003a3b407389 */ /* 0x001024000006003f */
[----:B01234-:R-:W-:Y:S05]  /*10770*/  ENDCOLLECTIVE ;  /* 0x000000000000791b */ /* 0x01ffea0003800000 */
.L_x_866:
[----:B------:R-:W-:Y:S05]  /*10780*/  BSYNC B0 ;  /* 0x0000000000007941 */ /* 0x000fea0003800000 */
.L_x_865:
[----:B------:R-:W-:Y:S02]  /*10790*/  IMAD.MOV.U32 R59, RZ, RZ, R47 ;  /* 0x000000ffff3b7224 */ /* 0x000fe400078e002f */
[----:B------:R-:W-:Y:S02]  /*107a0*/  IMAD.MOV.U32 R58, RZ, RZ, 0x10 ;  /* 0x00000010ff3a7424 */ /* 0x000fe400078e00ff */
[----:B------:R-:W-:Y:S02]  /*107b0*/  IMAD.MOV.U32 R62, RZ, RZ, -0x1 ;  /* 0xffffffffff3e7424 */ /* 0x000fe400078e00ff */
[----:B------:R-:W-:-:S07]  /*107c0*/  IMAD.MOV.U32 R25, RZ, RZ, R64 ;  /* 0x000000ffff197224 */ /* 0x000fce00078e0040 */
[----:B------:R-:W-:Y:S05]  /*107d0*/  WARPSYNC.COLLECTIVE R62, `(.L_x_867) ;  /* 0x000000003e087348 */ /* 0x000fea0003c00000 */
[----:B------:R0:W1:Y:S02]  /*107e0*/  SHFL.DOWN P3, R64, R59, R58, R63 ;  /* 0x0800003a3b407389 */ /* 0x000064000006003f */
[----:B01----:R-:W-:Y:S05]  /*107f0*/  ENDCOLLECTIVE ;  /* 0x000000000000791b */ /* 0x003fea0003800000 */
.L_x_867:
[----:B------:R-:W-:Y:S01]  /*10800*/  IMAD.MOV.U32 R24, RZ, RZ, R64 ;  /* 0x000000ffff187224 */ /* 0x000fe200078e0040 */
[----:B------:R-:W-:Y:S06]  /*10810*/  BRA `(.L_x_868) ;  /* 0xffffffa400587947 */ /* 0x000fec000383ffff */
.L_x_561:
[----:B------:R-:W-:Y:S01]  /*10820*/  BSSY B0, `(.L_x_869) ;  /* 0x0000007000007945 */ /* 0x000fe20003800000 */
[----:B------:R-:W-:Y:S02]  /*10830*/  IMAD.MOV.U32 R59, RZ, RZ, R48 ;  /* 0x000000ffff3b7224 */ /* 0x000fe400078e0030 */
[----:B------:R-:W-:Y:S02]  /*10840*/  IMAD.MOV.U32 R58, RZ, RZ, 0x10 ;  /* 0x00000010ff3a7424 */ /* 0x000fe400078e00ff */
[----:B------:R-:W-:-:S07]  /*10850*/  IMAD.MOV.U32 R62, RZ, RZ, -0x1 ;  /* 0xffffffffff3e7424 */ /* 0x000fce00078e00ff */
[----:B01234-:R-:W-:Y:S05]  /*10860*/  WARPSYNC.COLLECTIVE R62, `(.L_x_870) ;  /* 0x000000003e087348 */ /* 0x01ffea0003c00000 */
[----:B------:R0:W0:Y:S02]  /*10870*/  SHFL.DOWN P3, R64, R59, R58, R63 ;  /* 0x0800003a3b407389 */ /* 0x000024000006003f */
[----:B01234-:R-:W-:Y:S05]  /*10880*/  ENDCOLLECTIVE ;  /* 0x000000000000791b */ /* 0x01ffea0003800000 */
.L_x_870:
[----:B------:R-:W-:Y:S05]  /*10890*/  BSYNC B0 ;  /* 0x0000000000007941 */ /* 0x000fea0003800000 */
.L_x_869:
[----:B------:R-:W-:Y:S05]  /*108a0*/  BRA `(.L_x_871) ;  /* 0xffffffa4003c7947 */ /* 0x000fea000383ffff */
.L_x_562:
[----:B------:R-:W-:Y:S01]  /*108b0*/  BSSY B0, `(.L_x_872) ;  /* 0x0000007000007945 */ /* 0x000fe20003800000 */
[----:B------:R-:W-:Y:S02]  /*108c0*/  IMAD.MOV.U32 R59, RZ, RZ, R49 ;  /* 0x000000ffff3b7224 */ /* 0x000fe400078e0031 */
[----:B------:R-:W-:Y:S02]  /*108d0*/  IMAD.MOV.U32 R58, RZ, RZ, 0x10 ;  /* 0x00000010ff3a7424 */ /* 0x000fe400078e00ff */
[----:B------:R-:W-:-:S07]  /*108e0*/  IMAD.MOV.U32 R62, RZ, RZ, -0x1 ;  /* 0xffffffffff3e7424 */ /* 0x000fce00078e00ff */
[----:B01234-:R-:W-:Y:S05]  /*108f0*/  WARPSYNC.COLLECTIVE R62, `(.L_x_873) ;  /* 0x000000003e087348 */ /* 0x01ffea0003c00000 */
[----:B------:R0:W0:Y:S02]  /*10900*/  SHFL.DOWN P3, R64, R59, R58, R63 ;  /* 0x0800003a3b407389 */ /* 0x000024000006003f */
[----:B01234-:R-:W-:Y:S05]  /*10910*/  ENDCOLLECTIVE ;  /* 0x000000000000791b */ /* 0x01ffea0003800000 */
.L_x_873:
[----:B------:R-:W-:Y:S05]  /*10920*/  BSYNC B0 ;  /* 0x0000000000007941 */ /* 0x000fea0003800000 */
.L_x_872:
[----:B------:R-:W-:Y:S05]  /*10930*/  BRA `(.L_x_874) ;  /* 0xffffffa400207947 */ /* 0x000fea000383ffff */
.L_x_563:
[----:B------:R-:W-:Y:S01]  /*10940*/  BSSY B0, `(.L_x_875) ;  /* 0x0000007000007945 */ /* 0x000fe20003800000 */
[----:B------:R-:W-:Y:S02]  /*10950*/  IMAD.MOV.U32 R59, RZ, RZ, R20 ;  /* 0x000000ffff3b7224 */ /* 0x000fe400078e0014 */
[----:B------:R-:W-:Y:S02]  /*10960*/  IMAD.MOV.U32 R58, RZ, RZ, 0x10 ;  /* 0x00000010ff3a7424 */ /* 0x000fe400078e00ff */
[----:B------:R-:W-:-:S07]  /*10970*/  IMAD.MOV.U32 R62, RZ, RZ, -0x1 ;  /* 0xffffffffff3e7424 */ /* 0x000fce00078e00ff */
[----:B01234-:R-:W-:Y:S05]  /*10980*/  WARPSYNC.COLLECTIVE R62, `(.L_x_876) ;  /* 0x000000003e087348 */ /* 0x01ffea0003c00000 */
[----:B------:R0:W0:Y:S02]  /*10990*/  SHFL.DOWN P3, R64, R59, R58, R63 ;  /* 0x0800003a3b407389 */ /* 0x000024000006003f */
[----:B01234-:R-:W-:Y:S05]  /*109a0*/  ENDCOLLECTIVE ;  /* 0x000000000000791b */ /* 0x01ffea0003800000 */
.L_x_876:
[----:B------:R-:W-:Y:S05]  /*109b0*/  BSYNC B0 ;  /* 0x0000000000007941 */ /* 0x000fea0003800000 */
.L_x_875:
[----:B------:R-:W-:Y:S02]  /*109c0*/  IMAD.MOV.U32 R59, RZ, RZ, R21 ;  /* 0x000000ffff3b7224 */ /* 0x000fe400078e0015 */
[----:B------:R-:W-:Y:S02]  /*109d0*/  IMAD.MOV.U32 R58, RZ, RZ, 0x10 ;  /* 0x00000010ff3a7424 */ /* 0x000fe400078e00ff */
[----:B------:R-:W-:Y:S02]  /*109e0*/  IMAD.MOV.U32 R62, RZ, RZ, -0x1 ;  /* 0xffffffffff3e7424 */ /* 0x000fe400078e00ff */
[----:B------:R-:W-:-:S07]  /*109f0*/  IMAD.MOV.U32 R26, RZ, RZ, R64 ;  /* 0x000000ffff1a7224 */ /* 0x000fce00078e0040 */
[----:B------:R-:W-:Y:S05]  /*10a00*/  WARPSYNC.COLLECTIVE R62, `(.L_x_877) ;  /* 0x000000003e087348 */ /* 0x000fea0003c00000 */
[----:B------:R0:W1:Y:S02]  /*10a10*/  SHFL.DOWN P3, R64, R59, R58, R63 ;  /* 0x0800003a3b407389 */ /* 0x000064000006003f */
[----:B01----:R-:W-:Y:S05]  /*10a20*/  ENDCOLLECTIVE ;  /* 0x000000000000791b */ /* 0x003fea0003800000 */
.L_x_877:
[----:B------:R-:W-:Y:S02]  /*10a30*/  IMAD.MOV.U32 R59, RZ, RZ, R22 ;  /* 0x000000ffff3b7224 */ /* 0x000fe400078e0016 */
[----:B------:R-:W-:-:S07]  /*10a40*/  IMAD.MOV.U32 R27, RZ, RZ, R64 ;  /* 0x000000ffff1b7224 */ /* 0x000fce00078e0040 */
[----:B------:R-:W-:Y:S05]  /*10a50*/  WARPSYNC.COLLECTIVE R62, `(.L_x_878) ;  /* 0x000000003e087348 */ /* 0x000fea0003c00000 */
[----:B------:R0:W1:Y:S02]  /*10a60*/  SHFL.DOWN P3, R64, R59, R58, R63 ;  /* 0x0800003a3b407389 */ /* 0x000064000006003f */
[----:B01----:R-:W-:Y:S05]  /*10a70*/  ENDCOLLECTIVE ;  /* 0x000000000000791b */ /* 0x003fea0003800000 */
.L_x_878:
[----:B------:R-:W-:Y:S02]  /*10a80*/  IMAD.MOV.U32 R59, RZ, RZ, R23 ;  /* 0x000000ffff3b7224 */ /* 0x000fe400078e0017 */
[----:B------:R-:W-:-:S07]  /*10a90*/  IMAD.MOV.U32 R40, RZ, RZ, R64 ;  /* 0x000000ffff287224 */ /* 0x000fce00078e0040 */
[----:B------:R-:W-:Y:S05]  /*10aa0*/  WARPSYNC.COLLECTIVE R62, `(.L_x_879) ;  /* 0x000000003e087348 */ /* 0x000fea0003c00000 */
[----:B------:R0:W1:Y:S02]  /*10ab0*/  SHFL.DOWN P3, R64, R59, R58, R63 ;  /* 0x0800003a3b407389 */ /* 0x000064000006003f */
[----:B01----:R-:W-:Y:S05]  /*10ac0*/  ENDCOLLECTIVE ;  /* 0x000000000000791b */ /* 0x003fea0003800000 */
.L_x_879:
[----:B------:R-:W-:Y:S05]  /*10ad0*/  BRA `(.L_x_880) ;  /* 0xffffffa000d07947 */ /* 0x000fea000383ffff */
.L_x_566:
[----:B------:R-:W-:Y:S01]  /*10ae0*/  BSSY B0, `(.L_x_881) ;  /* 0x0000005000007945 */ /* 0x000fe20003800000 */
[----:B------:R-:W-:-:S07]  /*10af0*/  IMAD.MOV.U32 R62, RZ, RZ, -0x1 ;  /* 0xffffffffff3e7424 */ /* 0x000fce00078e00ff */
[----:B01234-:R-:W-:Y:S05]  /*10b00*/  WARPSYNC.COLLECTIVE R62, `(.L_x_882) ;  /* 0x000000003e087348 */ /* 0x01ffea0003c00000 */
[----:B------:R-:W-:Y:S01]  /*10b10*/  VOTE.ALL P3, P3 ;  /* 0x0000000000ff7806 */ /* 0x000fe20001860000 */
[----:B01234-:R-:W-:-:S12]  /*10b20*/  ENDCOLLECTIVE ;  /* 0x000000000000791b */ /* 0x01ffd80003800000 */
.L_x_882:
[----:B------:R-:W-:Y:S05]  /*10b30*/  BSYNC B0 ;  /* 0x0000000000007941 */ /* 0x000fea0003800000 */
.L_x_881:
[----:B------:R-:W-:Y:S05]  /*10b40*/  BRA `(.L_x_883) ;  /* 0xffffffa400007947 */ /* 0x000fea000383ffff */
.L_x_568:
[----:B------:R-:W-:Y:S01]  /*10b50*/  BSSY B0, `(.L_x_884) ;  /* 0x0000006000007945 */ /* 0x000fe20003800000 */
[----:B------:R-:W-:Y:S01]  /*10b60*/  PLOP3.LUT P3, PT, P3, PT, PT, 0x8, 0x80 ;  /* 0x000000000080781c */ /* 0x000fe20001f6e170 */
[----:B------:R-:W-:-:S12]  /*10b70*/  IMAD.MOV.U32 R62, RZ, RZ, -0x1 ;  /* 0xffffffffff3e7424 */ /* 0x000fd800078e00ff */
[----:B-1234-:R-:W-:Y:S05]  /*10b80*/  WARPSYNC.COLLECTIVE R62, `(.L_x_885) ;  /* 0x000000003e087348 */ /* 0x01efea0003c00000 */
[----:B------:R-:W-:Y:S01]  /*10b90*/  VOTE.ANY P3, P3 ;  /* 0x0000000000ff7806 */ /* 0x000fe20001860100 */
[----:B-1234-:R-:W-:-:S12]  /*10ba0*/  ENDCOLLECTIVE ;  /* 0x000000000000791b */ /* 0x01efd80003800000 */
.L_x_885:
[----:B------:R-:W-:Y:S05]  /*10bb0*/  BSYNC B0 ;  /* 0x0000000000007941 */ /* 0x000fea0003800000 */
.L_x_884:
[----:B------:R-:W-:Y:S05]  /*10bc0*/  BRA `(.L_x_886) ;  /* 0xffffffa400187947 */ /* 0x000fea000383ffff */
.L_x_573:
[----:B------:R-:W-:Y:S01]  /*10bd0*/  BSSY B0, `(.L_x_887) ;  /* 0x0000006000007945 */ /* 0x000fe20003800000 */
[----:B------:R-:W-:Y:S01]  /*10be0*/  PLOP3.LUT P3, PT, P3, PT, PT, 0x8, 0x80 ;  /* 0x000000000080781c */ /* 0x000fe20001f6e170 */
[----:B------:R-:W-:-:S12]  /*10bf0*/  IMAD.MOV.U32 R62, RZ, RZ, -0x1 ;  /* 0xffffffffff3e7424 */ /* 0x000fd800078e00ff */
[----:B012345:R-:W-:Y:S05]  /*10c00*/  WARPSYNC.COLLECTIVE R62, `(.L_x_888) ;  /* 0x000000003e087348 */ /* 0x03ffea0003c00000 */
[----:B------:R-:W-:Y:S01]  /*10c10*/  VOTE.ANY R62, PT, P3 ;  /* 0x00000000003e7806 */ /* 0x000fe200018e0100 */
[----:B012345:R-:W-:Y:S06]  /*10c20*/  ENDCOLLECTIVE ;  /* 0x000000000000791b */ /* 0x03ffec0003800000 */
.L_x_888:
[----:B------:R-:W-:Y:S05]  /*10c30*/  BSYNC B0 ;  /* 0x0000000000007941 */ /* 0x000fea0003800000 */
.L_x_887:
        /* <DEDUP_REMOVED lines=10> */
.L_x_889:
[----:B------:R-:W-:Y:S02]  /*10ce0*/  IMAD.MOV.U32 R59, RZ, RZ, R57 ;  /* 0x000000ffff3b7224 */ /* 0x000fe400078e0039 */
[----:B------:R-:W-:-:S07]  /*10cf0*/  IMAD.MOV.U32 R61, RZ, RZ, R64 ;  /* 0x000000ffff3d7224 */ /* 0x000fce00078e0040 */
[----:B------:R-:W-:Y:S05]  /*10d00*/  WARPSYNC.COLLECTIVE R62, `(.L_x_890) ;  /* 0x000000003e087348 */ /* 0x000fea0003c00000 */
[----:B------:R0:W1:Y:S02]  /*10d10*/  SHFL.DOWN P3, R64, R59, R58, R63 ;  /* 0x0800003a3b407389 */ /* 0x000064000006003f */
[----:B01----:R-:W-:Y:S05]  /*10d20*/  ENDCOLLECTIVE ;  /* 0x000000000000791b */ /* 0x003fea0003800000 */
.L_x_890:
[----:B------:R-:W-:Y:S01]  /*10d30*/  IMAD.MOV.U32 R68, RZ, RZ, R64 ;  /* 0x000000ffff447224 */ /* 0x000fe200078e0040 */
[----:B------:R-:W-:Y:S06]  /*10d40*/  BRA `(.L_x_891) ;  /* 0xffffffa400947947 */ /* 0x000fec000383ffff */
.L_x_574:
[----:B------:R-:W-:Y:S01]  /*10d50*/  BSSY B0, `(.L_x_892) ;  /* 0x0000007000007945 */ /* 0x000fe20003800000 */
[----:B------:R-:W-:Y:S02]  /*10d60*/  IMAD.MOV.U32 R59, RZ, RZ, R56 ;  /* 0x000000ffff3b7224 */ /* 0x000fe400078e0038 */
[----:B------:R-:W-:Y:S02]  /*10d70*/  IMAD.MOV.U32 R58, RZ, RZ, 0x1 ;  /* 0x00000001ff3a7424 */ /* 0x000fe400078e00ff */
[----:B------:R-:W-:-:S07]  /*10d80*/  IMAD.MOV.U32 R62, RZ, RZ, -0x1 ;  /* 0xffffffffff3e7424 */ /* 0x000fce00078e00ff */
[----:B012--5:R-:W-:Y:S05]  /*10d90*/  WARPSYNC.COLLECTIVE R62, `(.L_x_893) ;  /* 0x000000003e087348 */ /* 0x027fea0003c00000 */
[----:B------:R3:W4:Y:S02]  /*10da0*/  SHFL.DOWN P3, R64, R59, R58, R63 ;  /* 0x0800003a3b407389 */ /* 0x000724000006003f */
[----:B012345:R-:W-:Y:S05]  /*10db0*/  ENDCOLLECTIVE ;  /* 0x000000000000791b */ /* 0x03ffea0003800000 */
.L_x_893:
[----:B------:R-:W-:Y:S05]  /*10dc0*/  BSYNC B0 ;  /* 0x0000000000007941 */ /* 0x000fea0003800000 */
.L_x_892:
[----:B------:R-:W-:Y:S05]  /*10dd0*/  BRA `(.L_x_894) ;  /* 0xffffffa400787947 */ /* 0x000fea000383ffff */
.L_x_575:
[----:B------:R-:W-:Y:S01]  /*10de0*/  BSSY B0, `(.L_x_895) ;  /* 0x0000007000007945 */ /* 0x000fe20003800000 */
[----:B------:R-:W-:Y:S02]  /*10df0*/  IMAD.MOV.U32 R59, RZ, RZ, R55 ;  /* 0x000000ffff3b7224 */ /* 0x000fe400078e0037 */
[----:B------:R-:W-:Y:S02]  /*10e00*/  IMAD.MOV.U32 R58, RZ, RZ, 0x1 ;  /* 0x00000001ff3a7424 */ /* 0x000fe400078e00ff */
[----:B------:R-:W-:-:S07]  /*10e10*/  IMAD.MOV.U32 R62, RZ, RZ, -0x1 ;  /* 0xffffffffff3e7424 */ /* 0x000fce00078e00ff */
[----:B012--5:R-:W-:Y:S05]  /*10e20*/  WARPSYNC.COLLECTIVE R62, `(.L_x_896) ;  /* 0x000000003e087348 */ /* 0x027fea0003c00000 */
[----:B------:R3:W4:Y:S02]  /*10e30*/  SHFL.DOWN P3, R64, R59, R58, R63 ;  /* 0x0800003a3b407389 */ /* 0x000724000006003f */
[----:B012345:R-:W-:Y:S05]  /*10e40*/  ENDCOLLECTIVE ;  /* 0x000000000000791b */ /* 0x03ffea0003800000 */
.L_x_896:
[----:B------:R-:W-:Y:S05]  /*10e50*/  BSYNC B0 ;  /* 0x0000000000007941 */ /* 0x000fea0003800000 */
.L_x_895:
[----:B------:R-:W-:Y:S05]  /*10e60*/  BRA `(.L_x_897) ;  /* 0xffffffa4005c7947 */ /* 0x000fea000383ffff */
.L_x_576:
[----:B------:R-:W-:Y:S01]  /*10e70*/  BSSY B0, `(.L_x_898) ;  /* 0x0000007000007945 */ /* 0x000fe20003800000 */
[----:B-----5:R-:W-:Y:S02]  /*10e80*/  IMAD.MOV.U32 R59, RZ, RZ, R24 ;  /* 0x000000ffff3b7224 */ /* 0x020fe400078e0018 */
[----:B------:R-:W-:Y:S02]  /*10e90*/  IMAD.MOV.U32 R58, RZ, RZ, 0x1 ;  /* 0x00000001ff3a7424 */ /* 0x000fe400078e00ff */
[----:B------:R-:W-:-:S07]  /*10ea0*/  IMAD.MOV.U32 R62, RZ, RZ, -0x1 ;  /* 0xffffffffff3e7424 */ /* 0x000fce00078e00ff */
[----:B012---:R-:W-:Y:S05]  /*10eb0*/  WARPSYNC.COLLECTIVE R62, `(.L_x_899) ;  /* 0x000000003e087348 */ /* 0x007fea0003c00000 */
[----:B------:R3:W4:Y:S02]  /*10ec0*/  SHFL.DOWN P3, R64, R59, R58, R63 ;  /* 0x0800003a3b407389 */ /* 0x000724000006003f */
[----:B01234-:R-:W-:Y:S05]  /*10ed0*/  ENDCOLLECTIVE ;  /* 0x000000000000791b */ /* 0x01ffea0003800000 */
.L_x_899:
[----:B------:R-:W-:Y:S05]  /*10ee0*/  BSYNC B0 ;  /* 0x0000000000007941 */ /* 0x000fea0003800000 */
.L_x_898:
[----:B------:R-:W-:Y:S02]  /*10ef0*/  IMAD.MOV.U32 R59, RZ, RZ, R25 ;  /* 0x000000ffff3b7224 */ /* 0x000fe400078e0019 */
[----:B------:R-:W-:Y:S02]  /*10f00*/  IMAD.MOV.U32 R58, RZ, RZ, 0x1 ;  /* 0x00000001ff3a7424 */ /* 0x000fe400078e00ff */
[----:B------:R-:W-:Y:S02]  /*10f10*/  IMAD.MOV.U32 R62, RZ, RZ, -0x1 ;  /* 0xffffffffff3e7424 */ /* 0x000fe400078e00ff */
[----:B------:R-:W-:-:S07]  /*10f20*/  IMAD.MOV.U32 R65, RZ, RZ, R64 ;  /* 0x000000ffff417224 */ /* 0x000fce00078e0040 */
[----:B------:R-:W-:Y:S05]  /*10f30*/  WARPSYNC.COLLECTIVE R62, `(.L_x_900) ;  /* 0x000000003e087348 */ /* 0x000fea0003c00000 */
[----:B------:R0:W1:Y:S02]  /*10f40*/  SHFL.DOWN P3, R64, R59, R58, R63 ;  /* 0x0800003a3b407389 */ /* 0x000064000006003f */
[----:B01----:R-:W-:Y:S05]  /*10f50*/  ENDCOLLECTIVE ;  /* 0x000000000000791b */ /* 0x003fea0003800000 */
.L_x_900:
[----:B------:R-:W-:Y:S02]  /*10f60*/  IMAD.MOV.U32 R59, RZ, RZ, R26 ;  /* 0x000000ffff3b7224 */ /* 0x000fe400078e001a */
[----:B------:R-:W-:-:S07]  /*10f70*/  IMAD.MOV.U32 R70, RZ, RZ, R64 ;  /* 0x000000ffff467224 */ /* 0x000fce00078e0040 */
[----:B------:R-:W-:Y:S05]  /*10f80*/  WARPSYNC.COLLECTIVE R62, `(.L_x_901) ;  /* 0x000000003e087348 */ /* 0x000fea0003c00000 */
[----:B------:R0:W1:Y:S02]  /*10f90*/  SHFL.DOWN P3, R64, R59, R58, R63 ;  /* 0x0800003a3b407389 */ /* 0x000064000006003f */
[----:B01----:R-:W-:Y:S05]  /*10fa0*/  ENDCOLLECTIVE ;  /* 0x000000000000791b */ /* 0x003fea0003800000 */
.L_x_901:
[----:B------:R-:W-:Y:S02]  /*10fb0*/  IMAD.MOV.U32 R59, RZ, RZ, R27 ;  /* 0x000000ffff3b7224 */ /* 0x000fe400078e001b */
[----:B------:R-:W-:-:S07]  /*10fc0*/  IMAD.MOV.U32 R67, RZ, RZ, R64 ;  /* 0x000000ffff437224 */ /* 0x000fce00078e0040 */
[----:B------:R-:W-:Y:S05]  /*10fd0*/  WARPSYNC.COLLECTIVE R62, `(.L_x_902) ;  /* 0x000000003e087348 */ /* 0x000fea0003c00000 */
[----:B------:R0:W1:Y:S02]  /*10fe0*/  SHFL.DOWN P3, R64, R59, R58, R63 ;  /* 0x0800003a3b407389 */ /* 0x000064000006003f */
[----:B01----:R-:W-:Y:S05]  /*10ff0*/  ENDCOLLECTIVE ;  /* 0x000000000000791b */ /* 0x003fea0003800000 */
.L_x_902:
[----:B------:R-:W-:Y:S05]  /*11000*/  BRA `(.L_x_903) ;  /* 0xffffffa4000c7947 */ /* 0x000fea000383ffff */
.L_x_579:
[----:B------:R-:W-:Y:S01]  /*11010*/  BSSY B0, `(.L_x_904) ;  /* 0x0000007000007945 */ /* 0x000fe20003800000 */
[----:B------:R-:W-:Y:S02]  /*11020*/  IMAD.MOV.U32 R59, RZ, RZ, R66 ;  /* 0x000000ffff3b7224 */ /* 0x000fe400078e0042 */
[----:B------:R-:W-:Y:S02]  /*11030*/  IMAD.MOV.U32 R58, RZ, RZ, 0x2 ;  /* 0x00000002ff3a7424 */ /* 0x000fe400078e00ff */
[----:B------:R-:W-:-:S07]  /*11040*/  IMAD.MOV.U32 R62, RZ, RZ, -0x1 ;  /* 0xffffffffff3e7424 */ /* 0x000fce00078e00ff */
[----:B01234-:R-:W-:Y:S05]  /*11050*/  WARPSYNC.COLLECTIVE R62, `(.L_x_905) ;  /* 0x000000003e087348 */ /* 0x01ffea0003c00000 */
[----:B0-----:R0:W0:Y:S02]  /*11060*/  SHFL.DOWN P3, R64, R59, R58, R63 ;  /* 0x0800003a3b407389 */ /* 0x001024000006003f */
[----:B01234-:R-:W-:Y:S05]  /*11070*/  ENDCOLLECTIVE ;  /* 0x000000000000791b */ /* 0x01ffea0003800000 */
.L_x_905:
[----:B------:R-:W-:Y:S05]  /*11080*/  BSYNC B0 ;  /* 0x0000000000007941 */ /* 0x000fea0003800000 */
.L_x_904:
[----:B------:R-:W-:Y:S02]  /*11090*/  IMAD.MOV.U32 R59, RZ, RZ, R60 ;  /* 0x000000ffff3b7224 */ /* 0x000fe400078e003c */
[----:B------:R-:W-:Y:S02]  /*110a0*/  IMAD.MOV.U32 R58, RZ, RZ, 0x2 ;  /* 0x00000002ff3a7424 */ /* 0x000fe400078e00ff */
[----:B------:R-:W-:Y:S02]  /*110b0*/  IMAD.MOV.U32 R62, RZ, RZ, -0x1 ;  /* 0xffffffffff3e7424 */ /* 0x000fe400078e00ff */
[----:B------:R-:W-:-:S07]  /*110c0*/  IMAD.MOV.U32 R61, RZ, RZ, R64 ;  /* 0x000000ffff3d7224 */ /* 0x000fce00078e0040 */
[----:B------:R-:W-:Y:S05]  /*110d0*/  WARPSYNC.COLLECTIVE R62, `(.L_x_906) ;  /* 0x000000003e087348 */ /* 0x000fea0003c00000 */
[----:B------:R0:W1:Y:S02]  /*110e0*/  SHFL.DOWN P3, R64, R59, R58, R63 ;  /* 0x0800003a3b407389 */ /* 0x000064000006003f */
[----:B01----:R-:W-:Y:S05]  /*110f0*/  ENDCOLLECTIVE ;  /* 0x000000000000791b */ /* 0x003fea0003800000 */
.L_x_906:
[----:B------:R-:W-:Y:S01]  /*11100*/  IMAD.MOV.U32 R65, RZ, RZ, R64 ;  /* 0x000000ffff417224 */ /* 0x000fe200078e0040 */
[----:B------:R-:W-:Y:S06]  /*11110*/  BRA `(.L_x_907) ;  /* 0xffffffa400287947 */ /* 0x000fec000383ffff */
.L_x_580:
[----:B------:R-:W-:Y:S01]  /*11120*/  BSSY B0, `(.L_x_908) ;  /* 0x0000007000007945 */ /* 0x000fe20003800000 */
[----:B------:R-:W-:Y:S02]  /*11130*/  IMAD.MOV.U32 R59, RZ, RZ, R56 ;  /* 0x000000ffff3b7224 */ /* 0x000fe400078e0038 */
[----:B------:R-:W-:Y:S02]  /*11140*/  IMAD.MOV.U32 R58, RZ, RZ, 0x2 ;  /* 0x00000002ff3a7424 */ /* 0x000fe400078e00ff */
[----:B------:R-:W-:-:S07]  /*11150*/  IMAD.MOV.U32 R62, RZ, RZ, -0x1 ;  /* 0xffffffffff3e7424 */ /* 0x000fce00078e00ff */
[----:B01234-:R-:W-:Y:S05]  /*11160*/  WARPSYNC.COLLECTIVE R62, `(.L_x_909) ;  /* 0x000000003e087348 */ /* 0x01ffea0003c00000 */
[----:B0-----:R0:W0:Y:S02]  /*11170*/  SHFL.DOWN P3, R64, R59, R58, R63 ;  /* 0x0800003a3b407389 */ /* 0x001024000006003f */
[----:B01234-:R-:W-:Y:S05]  /*11180*/  ENDCOLLECTIVE ;  /* 0x000000000000791b */ /* 0x01ffea0003800000 */
.L_x_909:
[----:B------:R-:W-:Y:S05]  /*11190*/  BSYNC B0 ;  /* 0x0000000000007941 */ /* 0x000fea0003800000 */
.L_x_908:
[----:B------:R-:W-:Y:S05]  /*111a0*/  BRA `(.L_x_910) ;  /* 0xffffffa4000c7947 */ /* 0x000fea000383ffff */
.L_x_581:
[----:B------:R-:W-:Y:S01]  /*111b0*/  BSSY B0, `(.L_x_911) ;  /* 0x0000007000007945 */ /* 0x000fe20003800000 */
[----:B------:R-:W-:Y:S02]  /*111c0*/  IMAD.MOV.U32 R59, RZ, RZ, R55 ;  /* 0x000000ffff3b7224 */ /* 0x000fe400078e0037 */
[----:B------:R-:W-:Y:S02]  /*111d0*/  IMAD.MOV.U32 R58, RZ, RZ, 0x2 ;  /* 0x00000002ff3a7424 */ /* 0x000fe400078e00ff */
[----:B------:R-:W-:-:S07]  /*111e0*/  IMAD.MOV.U32 R62, RZ, RZ, -0x1 ;  /* 0xffffffffff3e7424 */ /* 0x000fce00078e00ff */
[----:B01234-:R-:W-:Y:S05]  /*111f0*/  WARPSYNC.COLLECTIVE R62, `(.L_x_912) ;  /* 0x000000003e087348 */ /* 0x01ffea0003c00000 */
[----:B0-----:R0:W0:Y:S02]  /*11200*/  SHFL.DOWN P3, R64, R59, R58, R63 ;  /* 0x0800003a3b407389 */ /* 0x001024000006003f */
[----:B01234-:R-:W-:Y:S05]  /*11210*/  ENDCOLLECTIVE ;  /* 0x000000000000791b */ /* 0x01ffea0003800000 */
.L_x_912:
[----:B------:R-:W-:Y:S05]  /*11220*/  BSYNC B0 ;  /* 0x0000000000007941 */ /* 0x000fea0003800000 */
.L_x_911:
[----:B------:R-:W-:Y:S05]  /*11230*/  BRA `(.L_x_913) ;  /* 0xffffffa000f07947 */ /* 0x000fea000383ffff */
.L_x_582:
[----:B------:R-:W-:Y:S01]  /*11240*/  BSSY B0, `(.L_x_914) ;  /* 0x0000007000007945 */ /* 0x000fe20003800000 */
[----:B------:R-:W-:Y:S02]  /*11250*/  IMAD.MOV.U32 R59, RZ, RZ, R40 ;  /* 0x000000ffff3b7224 */ /* 0x000fe400078e0028 */
[----:B------:R-:W-:Y:S02]  /*11260*/  IMAD.MOV.U32 R58, RZ, RZ, 0x2 ;  /* 0x00000002ff3a7424 */ /* 0x000fe400078e00ff */
[----:B------:R-:W-:-:S07]  /*11270*/  IMAD.MOV.U32 R62, RZ, RZ, -0x1 ;  /* 0xffffffffff3e7424 */ /* 0x000fce00078e00ff */
[----:B01234-:R-:W-:Y:S05]  /*11280*/  WARPSYNC.COLLECTIVE R62, `(.L_x_915) ;  /* 0x000000003e087348 */ /* 0x01ffea0003c00000 */
[----:B0-----:R0:W0:Y:S02]  /*11290*/  SHFL.DOWN P3, R64, R59, R58, R63 ;  /* 0x0800003a3b407389 */ /* 0x001024000006003f */
[----:B01234-:R-:W-:Y:S05]  /*112a0*/  ENDCOLLECTIVE ;  /* 0x000000000000791b */ /* 0x01ffea0003800000 */
.L_x_915:
[----:B------:R-:W-:Y:S05]  /*112b0*/  BSYNC B0 ;  /* 0x0000000000007941 */ /* 0x000fea0003800000 */
.L_x_914:
[----:B------:R-:W-:Y:S02]  /*112c0*/  IMAD.MOV.U32 R59, RZ, RZ, R41 ;  /* 0x000000ffff3b7224 */ /* 0x000fe400078e0029 */
[----:B------:R-:W-:Y:S02]  /*112d0*/  IMAD.MOV.U32 R58, RZ, RZ, 0x2 ;  /* 0x00000002ff3a7424 */ /* 0x000fe400078e00ff */
[----:B------:R-:W-:Y:S02]  /*112e0*/  IMAD.MOV.U32 R62, RZ, RZ, -0x1 ;  /* 0xffffffffff3e7424 */ /* 0x000fe400078e00ff */
[----:B------:R-:W-:-:S07]  /*112f0*/  IMAD.MOV.U32 R67, RZ, RZ, R64 ;  /* 0x000000ffff437224 */ /* 0x000fce00078e0040 */
[----:B------:R-:W-:Y:S05]  /*11300*/  WARPSYNC.COLLECTIVE R62, `(.L_x_916) ;  /* 0x000000003e087348 */ /* 0x000fea0003c00000 */
[----:B------:R0:W1:Y:S02]  /*11310*/  SHFL.DOWN P3, R64, R59, R58, R63 ;  /* 0x0800003a3b407389 */ /* 0x000064000006003f */
[----:B01----:R-:W-:Y:S05]  /*11320*/  ENDCOLLECTIVE ;  /* 0x000000000000791b */ /* 0x003fea0003800000 */
.L_x_916:
[----:B------:R-:W-:Y:S02]  /*11330*/  IMAD.MOV.U32 R59, RZ, RZ, R42 ;  /* 0x000000ffff3b7224 */ /* 0x000fe400078e002a */
[----:B------:R-:W-:-:S07]  /*11340*/  IMAD.MOV.U32 R68, RZ, RZ, R64 ;  /* 0x000000ffff447224 */ /* 0x000fce00078e0040 */
[----:B------:R-:W-:Y:S05]  /*11350*/  WARPSYNC.COLLECTIVE R62, `(.L_x_917) ;  /* 0x000000003e087348 */ /* 0x000fea0003c00000 */
[----:B------:R0:W1:Y:S02]  /*11360*/  SHFL.DOWN P3, R64, R59, R58, R63 ;  /* 0x0800003a3b407389 */ /* 0x000064000006003f */
[----:B01----:R-:W-:Y:S05]  /*11370*/  ENDCOLLECTIVE ;  /* 0x000000000000791b */ /* 0x003fea0003800000 */
.L_x_917:
[----:B------:R-:W-:Y:S02]  /*11380*/  IMAD.MOV.U32 R59, RZ, RZ, R43 ;  /* 0x000000ffff3b7224 */ /* 0x000fe400078e002b */
[----:B------:R-:W-:-:S07]  /*11390*/  IMAD.MOV.U32 R69, RZ, RZ, R64 ;  /* 0x000000ffff457224 */ /* 0x000fce00078e0040 */
[----:B------:R-:W-:Y:S05]  /*113a0*/  WARPSYNC.COLLECTIVE R62, `(.L_x_918) ;  /* 0x000000003e087348 */ /* 0x000fea0003c00000 */
[----:B------:R0:W1:Y:S02]  /*113b0*/  SHFL.DOWN P3, R64, R59, R58, R63 ;  /* 0x0800003a3b407389 */ /* 0x000064000006003f */
[----:B01----:R-:W-:Y:S05]  /*113c0*/  ENDCOLLECTIVE ;  /* 0x000000000000791b */ /* 0x003fea0003800000 */
.L_x_918:
[----:B------:R-:W-:Y:S05]  /*113d0*/  BRA `(.L_x_919) ;  /* 0xffffffa000a07947 */ /* 0x000fea000383ffff */
.L_x_585:
[----:B------:R-:W-:Y:S01]  /*113e0*/  BSSY B0, `(.L_x_920) ;  /* 0x0000007000007945 */ /* 0x000fe20003800000 */
[----:B------:R-:W-:Y:S02]  /*113f0*/  IMAD.MOV.U32 R59, RZ, RZ, R66 ;  /* 0x000000ffff3b7224 */ /* 0x000fe400078e0042 */
[----:B------:R-:W-:Y:S02]  /*11400*/  IMAD.MOV.U32 R58, RZ, RZ, 0x4 ;  /* 0x00000004ff3a7424 */ /* 0x000fe400078e00ff */
[----:B------:R-:W-:-:S07]  /*11410*/  IMAD.MOV.U32 R62, RZ, RZ, -0x1 ;  /* 0xffffffffff3e7424 */ /* 0x000fce00078e00ff */
[----:B01234-:R-:W-:Y:S05]  /*11420*/  WARPSYNC.COLLECTIVE R62, `(.L_x_921) ;  /* 0x000000003e087348 */ /* 0x01ffea0003c00000 */
[----:B0-----:R0:W0:Y:S02]  /*11430*/  SHFL.DOWN P3, R64, R59, R58, R63 ;  /* 0x0800003a3b407389 */ /* 0x001024000006003f */
[----:B01234-:R-:W-:Y:S05]  /*11440*/  ENDCOLLECTIVE ;  /* 0x000000000000791b */ /* 0x01ffea0003800000 */
.L_x_921:
[----:B------:R-:W-:Y:S05]  /*11450*/  BSYNC B0 ;  /* 0x0000000000007941 */ /* 0x000fea0003800000 */
.L_x_920:
[----:B------:R-:W-:Y:S02]  /*11460*/  IMAD.MOV.U32 R59, RZ, RZ, R60 ;  /* 0x000000ffff3b7224 */ /* 0x000fe400078e003c */
[----:B------:R-:W-:Y:S02]  /*11470*/  IMAD.MOV.U32 R58, RZ, RZ, 0x4 ;  /* 0x00000004ff3a7424 */ /* 0x000fe400078e00ff */
[----:B------:R-:W-:Y:S02]  /*11480*/  IMAD.MOV.U32 R62, RZ, RZ, -0x1 ;  /* 0xffffffffff3e7424 */ /* 0x000fe400078e00ff */
[----:B------:R-:W-:-:S07]  /*11490*/  IMAD.MOV.U32 R61, RZ, RZ, R64 ;  /* 0x000000ffff3d7224 */ /* 0x000fce00078e0040 */
[----:B------:R-:W-:Y:S05]  /*114a0*/  WARPSYNC.COLLECTIVE R62, `(.L_x_922) ;  /* 0x000000003e087348 */ /* 0x000fea0003c00000 */
[----:B------:R0:W1:Y:S02]  /*114b0*/  SHFL.DOWN P3, R64, R59, R58, R63 ;  /* 0x0800003a3b407389 */ /* 0x000064000006003f */
[----:B01----:R-:W-:Y:S05]  /*114c0*/  ENDCOLLECTIVE ;  /* 0x000000000000791b */ /* 0x003fea0003800000 */
.L_x_922:
[----:B------:R-:W-:Y:S01]  /*114d0*/  IMAD.MOV.U32 R65, RZ, RZ, R64 ;  /* 0x000000ffff417224 */ /* 0x000fe200078e0040 */
[----:B------:R-:W-:Y:S06]  /*114e0*/  BRA `(.L_x_923) ;  /* 0xffffffa000a87947 */ /* 0x000fec000383ffff */
.L_x_586:
[----:B------:R-:W-:Y:S01]  /*114f0*/  BSSY B0, `(.L_x_924) ;  /* 0x0000007000007945 */ /* 0x000fe20003800000 */
[----:B------:R-:W-:Y:S02]  /*11500*/  IMAD.MOV.U32 R59, RZ, RZ, R56 ;  /* 0x000000ffff3b7224 */ /* 0x000fe400078e0038 */
[----:B------:R-:W-:Y:S02]  /*11510*/  IMAD.MOV.U32 R58, RZ, RZ, 0x4 ;  /* 0x00000004ff3a7424 */ /* 0x000fe400078e00ff */
[----:B------:R-:W-:-:S07]  /*11520*/  IMAD.MOV.U32 R62, RZ, RZ, -0x1 ;  /* 0xffffffffff3e7424 */ /* 0x000fce00078e00ff */
[----:B01234-:R-:W-:Y:S05]  /*11530*/  WARPSYNC.COLLECTIVE R62, `(.L_x_925) ;  /* 0x000000003e087348 */ /* 0x01ffea0003c00000 */
[----:B0-----:R0:W0:Y:S02]  /*11540*/  SHFL.DOWN P3, R64, R59, R58, R63 ;  /* 0x0800003a3b407389 */ /* 0x001024000006003f */
[----:B01234-:R-:W-:Y:S05]  /*11550*/  ENDCOLLECTIVE ;  /* 0x000000000000791b */ /* 0x01ffea0003800000 */
.L_x_925:
[----:B------:R-:W-:Y:S05]  /*11560*/  BSYNC B0 ;  /* 0x0000000000007941 */ /* 0x000fea0003800000 */
.L_x_924:
[----:B------:R-:W-:Y:S05]  /*11570*/  BRA `(.L_x_926) ;  /* 0xffffffa0008c7947 */ /* 0x000fea000383ffff */
.L_x_587:
[----:B------:R-:W-:Y:S01]  /*11580*/  BSSY B0, `(.L_x_927) ;  /* 0x0000007000007945 */ /* 0x000fe20003800000 */
[----:B------:R-:W-:Y:S02]  /*11590*/  IMAD.MOV.U32 R59, RZ, RZ, R55 ;  /* 0x000000ffff3b7224 */ /* 0x000fe400078e0037 */
[----:B------:R-:W-:Y:S02]  /*115a0*/  IMAD.MOV.U32 R58, RZ, RZ, 0x4 ;  /* 0x00000004ff3a7424 */ /* 0x000fe400078e00ff */
[----:B------:R-:W-:-:S07]  /*115b0*/  IMAD.MOV.U32 R62, RZ, RZ, -0x1 ;  /* 0xffffffffff3e7424 */ /* 0x000fce00078e00ff */
[----:B01234-:R-:W-:Y:S05]  /*115c0*/  WARPSYNC.COLLECTIVE R62, `(.L_x_928) ;  /* 0x000000003e087348 */ /* 0x01ffea0003c00000 */
[----:B0-----:R0:W0:Y:S02]  /*115d0*/  SHFL.DOWN P3, R64, R59, R58, R63 ;  /* 0x0800003a3b407389 */ /* 0x001024000006003f */
[----:B01234-:R-:W-:Y:S05]  /*115e0*/  ENDCOLLECTIVE ;  /* 0x000000000000791b */ /* 0x01ffea0003800000 */
.L_x_928:
[----:B------:R-:W-:Y:S05]  /*115f0*/  BSYNC B0 ;  /* 0x0000000000007941 */ /* 0x000fea0003800000 */
.L_x_927:
[----:B------:R-:W-:Y:S05]  /*11600*/  BRA `(.L_x_929) ;  /* 0xffffffa000707947 */ /* 0x000fea000383ffff */
.L_x_588:
[----:B------:R-:W-:Y:S01]  /*11610*/  BSSY B0, `(.L_x_930) ;  /* 0x0000007000007945 */ /* 0x000fe20003800000 */
[----:B------:R-:W-:Y:S02]  /*11620*/  IMAD.MOV.U32 R59, RZ, RZ, R40 ;  /* 0x000000ffff3b7224 */ /* 0x000fe400078e0028 */
[----:B------:R-:W-:Y:S02]  /*11630*/  IMAD.MOV.U32 R58, RZ, RZ, 0x4 ;  /* 0x00000004ff3a7424 */ /* 0x000fe400078e00ff */
[----:B------:R-:W-:-:S07]  /*11640*/  IMAD.MOV.U32 R62, RZ, RZ, -0x1 ;  /* 0xffffffffff3e7424 */ /* 0x000fce00078e00ff */
[----:B01234-:R-:W-:Y:S05]  /*11650*/  WARPSYNC.COLLECTIVE R62, `(.L_x_931) ;  /* 0x000000003e087348 */ /* 0x01ffea0003c00000 */
[----:B0-----:R0:W0:Y:S02]  /*11660*/  SHFL.DOWN P3, R64, R59, R58, R63 ;  /* 0x0800003a3b407389 */ /* 0x001024000006003f */
[----:B01234-:R-:W-:Y:S05]  /*11670*/  ENDCOLLECTIVE ;  /* 0x000000000000791b */ /* 0x01ffea0003800000 */
.L_x_931:
[----:B------:R-:W-:Y:S05]  /*11680*/  BSYNC B0 ;  /* 0x0000000000007941 */ /* 0x000fea0003800000 */
.L_x_930:
[----:B------:R-:W-:Y:S02]  /*11690*/  IMAD.MOV.U32 R59, RZ, RZ, R41 ;  /* 0x000000ffff3b7224 */ /* 0x000fe400078e0029 */
[----:B------:R-:W-:Y:S02]  /*116a0*/  IMAD.MOV.U32 R58, RZ, RZ, 0x4 ;  /* 0x00000004ff3a7424 */ /* 0x000fe400078e00ff */
[----:B------:R-:W-:Y:S02]  /*116b0*/  IMAD.MOV.U32 R62, RZ, RZ, -0x1 ;  /* 0xffffffffff3e7424 */ /* 0x000fe400078e00ff */
[----:B------:R-:W-:-:S07]  /*116c0*/  IMAD.MOV.U32 R67, RZ, RZ, R64 ;  /* 0x000000ffff437224 */ /* 0x000fce00078e0040 */
[----:B------:R-:W-:Y:S05]  /*116d0*/  WARPSYNC.COLLECTIVE R62, `(.L_x_932) ;  /* 0x000000003e087348 */ /* 0x000fea0003c00000 */
[----:B------:R0:W1:Y:S02]  /*116e0*/  SHFL.DOWN P3, R64, R59, R58, R63 ;  /* 0x0800003a3b407389 */ /* 0x000064000006003f */
[----:B01----:R-:W-:Y:S05]  /*116f0*/  ENDCOLLECTIVE ;  /* 0x000000000000791b */ /* 0x003fea0003800000 */
.L_x_932:
[----:B------:R-:W-:Y:S02]  /*11700*/  IMAD.MOV.U32 R59, RZ, RZ, R42 ;  /* 0x000000ffff3b7224 */ /* 0x000fe400078e002a */
[----:B------:R-:W-:-:S07]  /*11710*/  IMAD.MOV.U32 R68, RZ, RZ, R64 ;  /* 0x000000ffff447224 */ /* 0x000fce00078e0040 */
[----:B------:R-:W-:Y:S05]  /*11720*/  WARPSYNC.COLLECTIVE R62, `(.L_x_933) ;  /* 0x000000003e087348 */ /* 0x000fea0003c00000 */
[----:B------:R0:W1:Y:S02]  /*11730*/  SHFL.DOWN P3, R64, R59, R58, R63 ;  /* 0x0800003a3b407389 */ /* 0x000064000006003f */
[----:B01----:R-:W-:Y:S05]  /*11740*/  ENDCOLLECTIVE ;  /* 0x000000000000791b */ /* 0x003fea0003800000 */
.L_x_933:
[----:B------:R-:W-:Y:S02]  /*11750*/  IMAD.MOV.U32 R59, RZ, RZ, R43 ;  /* 0x000000ffff3b7224 */ /* 0x000fe400078e002b */
[----:B------:R-:W-:-:S07]  /*11760*/  IMAD.MOV.U32 R69, RZ, RZ, R64 ;  /* 0x000000ffff457224 */ /* 0x000fce00078e0040 */
[----:B------:R-:W-:Y:S05]  /*11770*/  WARPSYNC.COLLECTIVE R62, `(.L_x_934) ;  /* 0x000000003e087348 */ /* 0x000fea0003c00000 */
[----:B------:R0:W1:Y:S02]  /*11780*/  SHFL.DOWN P3, R64, R59, R58, R63 ;  /* 0x0800003a3b407389 */ /* 0x000064000006003f */
[----:B01----:R-:W-:Y:S05]  /*11790*/  ENDCOLLECTIVE ;  /* 0x000000000000791b */ /* 0x003fea0003800000 */
.L_x_934:
[----:B------:R-:W-:Y:S05]  /*117a0*/  BRA `(.L_x_935) ;  /* 0xffffffa000207947 */ /* 0x000fea000383ffff */
.L_x_591:
[----:B------:R-:W-:Y:S01]  /*117b0*/  BSSY B0, `(.L_x_936) ;  /* 0x0000007000007945 */ /* 0x000fe20003800000 */
[----:B------:R-:W-:Y:S02]  /*117c0*/  IMAD.MOV.U32 R59, RZ, RZ, R66 ;  /* 0x000000ffff3b7224 */ /* 0x000fe400078e0042 */
[----:B------:R-:W-:Y:S02]  /*117d0*/  IMAD.MOV.U32 R58, RZ, RZ, 0x8 ;  /* 0x00000008ff3a7424 */ /* 0x000fe400078e00ff */
[----:B------:R-:W-:-:S07]  /*117e0*/  IMAD.MOV.U32 R62, RZ, RZ, -0x1 ;  /* 0xffffffffff3e7424 */ /* 0x000fce00078e00ff */
[----:B01234-:R-:W-:Y:S05]  /*117f0*/  WARPSYNC.COLLECTIVE R62, `(.L_x_937) ;  /* 0x000000003e087348 */ /* 0x01ffea0003c00000 */
[----:B0-----:R0:W0:Y:S02]  /*11800*/  SHFL.DOWN P3, R64, R59, R58, R63 ;  /* 0x0800003a3b407389 */ /* 0x001024000006003f */
[----:B01234-:R-:W-:Y:S05]  /*11810*/  ENDCOLLECTIVE ;  /* 0x000000000000791b */ /* 0x01ffea0003800000 */
.L_x_937:
[----:B------:R-:W-:Y:S05]  /*11820*/  BSYNC B0 ;  /* 0x0000000000007941 */ /* 0x000fea0003800000 */
.L_x_936:
[----:B------:R-:W-:Y:S02]  /*11830*/  IMAD.MOV.U32 R59, RZ, RZ, R60 ;  /* 0x000000ffff3b7224 */ /* 0x000fe400078e003c */
[----:B------:R-:W-:Y:S02]  /*11840*/  IMAD.MOV.U32 R58, RZ, RZ, 0x8 ;  /* 0x00000008ff3a7424 */ /* 0x000fe400078e00ff */
[----:B------:R-:W-:Y:S02]  /*11850*/  IMAD.MOV.U32 R62, RZ, RZ, -0x1 ;  /* 0xffffffffff3e7424 */ /* 0x000fe400078e00ff */
[----:B------:R-:W-:-:S07]  /*11860*/  IMAD.MOV.U32 R61, RZ, RZ, R64 ;  /* 0x000000ffff3d7224 */ /* 0x000fce00078e0040 */
[----:B------:R-:W-:Y:S05]  /*11870*/  WARPSYNC.COLLECTIVE R62, `(.L_x_938) ;  /* 0x000000003e087348 */ /* 0x000fea0003c00000 */
[----:B------:R0:W1:Y:S02]  /*11880*/  SHFL.DOWN P3, R64, R59, R58, R63 ;  /* 0x0800003a3b407389 */ /* 0x000064000006003f */
[----:B01----:R-:W-:Y:S05]  /*11890*/  ENDCOLLECTIVE ;  /* 0x000000000000791b */ /* 0x003fea0003800000 */
.L_x_938:
[----:B------:R-:W-:Y:S01]  /*118a0*/  IMAD.MOV.U32 R65, RZ, RZ, R64 ;  /* 0x000000ffff417224 */ /* 0x000fe200078e0040 */
[----:B------:R-:W-:Y:S06]  /*118b0*/  BRA `(.L_x_939) ;  /* 0xffffffa000287947 */ /* 0x000fec000383ffff */
.L_x_592:
[----:B------:R-:W-:Y:S01]  /*118c0*/  BSSY B0, `(.L_x_940) ;  /* 0x0000007000007945 */ /* 0x000fe20003800000 */
[----:B------:R-:W-:Y:S02]  /*118d0*/  IMAD.MOV.U32 R59, RZ, RZ, R56 ;  /* 0x000000ffff3b7224 */ /* 0x000fe400078e0038 */
[----:B------:R-:W-:Y:S02]  /*118e0*/  IMAD.MOV.U32 R58, RZ, RZ, 0x8 ;  /* 0x00000008ff3a7424 */ /* 0x000fe400078e00ff */
[----:B------:R-:W-:-:S07]  /*118f0*/  IMAD.MOV.U32 R62, RZ, RZ, -0x1 ;  /* 0xffffffffff3e7424 */ /* 0x000fce00078e00ff */
[----:B01234-:R-:W-:Y:S05]  /*11900*/  WARPSYNC.COLLECTIVE R62, `(.L_x_941) ;  /* 0x000000003e087348 */ /* 0x01ffea0003c00000 */
[----:B0-----:R0:W0:Y:S02]  /*11910*/  SHFL.DOWN P3, R64, R59, R58, R63 ;  /* 0x0800003a3b407389 */ /* 0x001024000006003f */
[----:B01234-:R-:W-:Y:S05]  /*11920*/  ENDCOLLECTIVE ;  /* 0x000000000000791b */ /* 0x01ffea0003800000 */
.L_x_941:
[----:B------:R-:W-:Y:S05]  /*11930*/  BSYNC B0 ;  /* 0x0000000000007941 */ /* 0x000fea0003800000 */
.L_x_940:
[----:B------:R-:W-:Y:S05]  /*11940*/  BRA `(.L_x_942) ;  /* 0xffffffa0000c7947 */ /* 0x000fea000383ffff */
.L_x_593:
[----:B------:R-:W-:Y:S01]  /*11950*/  BSSY B0, `(.L_x_943) ;  /* 0x0000007000007945 */ /* 0x000fe20003800000 */
[----:B------:R-:W-:Y:S02]  /*11960*/  IMAD.MOV.U32 R59, RZ, RZ, R55 ;  /* 0x000000ffff3b7224 */ /* 0x000fe400078e0037 */
[----:B------:R-:W-:Y:S02]  /*11970*/  IMAD.MOV.U32 R58, RZ, RZ, 0x8 ;  /* 0x00000008ff3a7424 */ /* 0x000fe400078e00ff */
[----:B------:R-:W-:-:S07]  /*11980*/  IMAD.MOV.U32 R62, RZ, RZ, -0x1 ;  /* 0xffffffffff3e7424 */ /* 0x000fce00078e00ff */
[----:B01234-:R-:W-:Y:S05]  /*11990*/  WARPSYNC.COLLECTIVE R62, `(.L_x_944) ;  /* 0x000000003e087348 */ /* 0x01ffea0003c00000 */
[----:B0-----:R0:W0:Y:S02]  /*119a0*/  SHFL.DOWN P3, R64, R59, R58, R63 ;  /* 0x0800003a3b407389 */ /* 0x001024000006003f */
[----:B01234-:R-:W-:Y:S05]  /*119b0*/  ENDCOLLECTIVE ;  /* 0x000000000000791b */ /* 0x01ffea0003800000 */
.L_x_944:
[----:B------:R-:W-:Y:S05]  /*119c0*/  BSYNC B0 ;  /* 0x0000000000007941 */ /* 0x000fea0003800000 */
.L_x_943:
[----:B------:R-:W-:Y:S05]  /*119d0*/  BRA `(.L_x_945) ;  /* 0xffffff9c00f07947 */ /* 0x000fea000383ffff */
.L_x_594:
[----:B------:R-:W-:Y:S01]  /*119e0*/  BSSY B0, `(.L_x_946) ;  /* 0x0000007000007945 */ /* 0x000fe20003800000 */
[----:B------:R-:W-:Y:S02]  /*119f0*/  IMAD.MOV.U32 R59, RZ, RZ, R40 ;  /* 0x000000ffff3b7224 */ /* 0x000fe400078e0028 */
[----:B------:R-:W-:Y:S02]  /*11a00*/  IMAD.MOV.U32 R58, RZ, RZ, 0x8 ;  /* 0x00000008ff3a7424 */ /* 0x000fe400078e00ff */
[----:B------:R-:W-:-:S07]  /*11a10*/  IMAD.MOV.U32 R62, RZ, RZ, -0x1 ;  /* 0xffffffffff3e7424 */ /* 0x000fce00078e00ff */
[----:B01234-:R-:W-:Y:S05]  /*11a20*/  WARPSYNC.COLLECTIVE R62, `(.L_x_947) ;  /* 0x000000003e087348 */ /* 0x01ffea0003c00000 */
[----:B0-----:R0:W0:Y:S02]  /*11a30*/  SHFL.DOWN P3, R64, R59, R58, R63 ;  /* 0x0800003a3b407389 */ /* 0x001024000006003f */
[----:B01234-:R-:W-:Y:S05]  /*11a40*/  ENDCOLLECTIVE ;  /* 0x000000000000791b */ /* 0x01ffea0003800000 */
.L_x_947:
[----:B------:R-:W-:Y:S05]  /*11a50*/  BSYNC B0 ;  /* 0x0000000000007941 */ /* 0x000fea0003800000 */
.L_x_946:
[----:B------:R-:W-:Y:S02]  /*11a60*/  IMAD.MOV.U32 R59, RZ, RZ, R41 ;  /* 0x000000ffff3b7224 */ /* 0x000fe400078e0029 */
[----:B------:R-:W-:Y:S02]  /*11a70*/  IMAD.MOV.U32 R58, RZ, RZ, 0x8 ;  /* 0x00000008ff3a7424 */ /* 0x000fe400078e00ff */
[----:B------:R-:W-:Y:S02]  /*11a80*/  IMAD.MOV.U32 R62, RZ, RZ, -0x1 ;  /* 0xffffffffff3e7424 */ /* 0x000fe400078e00ff */
[----:B------:R-:W-:-:S07]  /*11a90*/  IMAD.MOV.U32 R67, RZ, RZ, R64 ;  /* 0x000000ffff437224 */ /* 0x000fce00078e0040 */
[----:B------:R-:W-:Y:S05]  /*11aa0*/  WARPSYNC.COLLECTIVE R62, `(.L_x_948) ;  /* 0x000000003e087348 */ /* 0x000fea0003c00000 */
[----:B------:R0:W1:Y:S02]  /*11ab0*/  SHFL.DOWN P3, R64, R59, R58, R63 ;  /* 0x0800003a3b407389 */ /* 0x000064000006003f */
[----:B01----:R-:W-:Y:S05]  /*11ac0*/  ENDCOLLECTIVE ;  /* 0x000000000000791b */ /* 0x003fea0003800000 */
.L_x_948:
[----:B------:R-:W-:Y:S02]  /*11ad0*/  IMAD.MOV.U32 R59, RZ, RZ, R42 ;  /* 0x000000ffff3b7224 */ /* 0x000fe400078e002a */
[----:B------:R-:W-:-:S07]  /*11ae0*/  IMAD.MOV.U32 R68, RZ, RZ, R64 ;  /* 0x000000ffff447224 */ /* 0x000fce00078e0040 */
[----:B------:R-:W-:Y:S05]  /*11af0*/  WARPSYNC.COLLECTIVE R62, `(.L_x_949) ;  /* 0x000000003e087348 */ /* 0x000fea0003c00000 */
[----:B------:R0:W1:Y:S02]  /*11b00*/  SHFL.DOWN P3, R64, R59, R58, R63 ;  /* 0x0800003a3b407389 */ /* 0x000064000006003f */
[----:B01----:R-:W-:Y:S05]  /*11b10*/  ENDCOLLECTIVE ;  /* 0x000000000000791b */ /* 0x003fea0003800000 */
.L_x_949:
[----:B------:R-:W-:Y:S02]  /*11b20*/  IMAD.MOV.U32 R59, RZ, RZ, R43 ;  /* 0x000000ffff3b7224 */ /* 0x000fe400078e002b */
[----:B------:R-:W-:-:S07]  /*11b30*/  IMAD.MOV.U32 R69, RZ, RZ, R64 ;  /* 0x000000ffff457224 */ /* 0x000fce00078e0040 */
[----:B------:R-:W-:Y:S05]  /*11b40*/  WARPSYNC.COLLECTIVE R62, `(.L_x_950) ;  /* 0x000000003e087348 */ /* 0x000fea0003c00000 */
[----:B------:R0:W1:Y:S02]  /*11b50*/  SHFL.DOWN P3, R64, R59, R58, R63 ;  /* 0x0800003a3b407389 */ /* 0x000064000006003f */
[----:B01----:R-:W-:Y:S05]  /*11b60*/  ENDCOLLECTIVE ;  /* 0x000000000000791b */ /* 0x003fea0003800000 */
.L_x_950:
[----:B------:R-:W-:Y:S05]  /*11b70*/  BRA `(.L_x_951) ;  /* 0xffffff9c00a07947 */ /* 0x000fea000383ffff */
.L_x_597:
[----:B------:R-:W-:Y:S01]  /*11b80*/  BSSY B0, `(.L_x_952) ;  /* 0x0000007000007945 */ /* 0x000fe20003800000 */
[----:B------:R-:W-:Y:S02]  /*11b90*/  IMAD.MOV.U32 R59, RZ, RZ, R66 ;  /* 0x000000ffff3b7224 */ /* 0x000fe400078e0042 */
[----:B------:R-:W-:Y:S02]  /*11ba0*/  IMAD.MOV.U32 R58, RZ, RZ, 0x10 ;  /* 0x00000010ff3a7424 */ /* 0x000fe400078e00ff */
[----:B------:R-:W-:-:S07]  /*11bb0*/  IMAD.MOV.U32 R62, RZ, RZ, -0x1 ;  /* 0xffffffffff3e7424 */ /* 0x000fce00078e00ff */
[----:B01234-:R-:W-:Y:S05]  /*11bc0*/  WARPSYNC.COLLECTIVE R62, `(.L_x_953) ;  /* 0x000000003e087348 */ /* 0x01ffea0003c00000 */
[----:B0-----:R0:W0:Y:S02]  /*11bd0*/  SHFL.DOWN P3, R64, R59, R58, R63 ;  /* 0x0800003a3b407389 */ /* 0x001024000006003f */
[----:B01234-:R-:W-:Y:S05]  /*11be0*/  ENDCOLLECTIVE ;  /* 0x000000000000791b */ /* 0x01ffea0003800000 */
.L_x_953:
[----:B------:R-:W-:Y:S05]  /*11bf0*/  BSYNC B0 ;  /* 0x0000000000007941 */ /* 0x000fea0003800000 */
.L_x_952:
[----:B------:R-:W-:Y:S02]  /*11c00*/  IMAD.MOV.U32 R59, RZ, RZ, R60 ;  /* 0x000000ffff3b7224 */ /* 0x000fe400078e003c */
[----:B------:R-:W-:Y:S02]  /*11c10*/  IMAD.MOV.U32 R58, RZ, RZ, 0x10 ;  /* 0x00000010ff3a7424 */ /* 0x000fe400078e00ff */
[----:B------:R-:W-:Y:S02]  /*11c20*/  IMAD.MOV.U32 R62, RZ, RZ, -0x1 ;  /* 0xffffffffff3e7424 */ /* 0x000fe400078e00ff */
[----:B------:R-:W-:-:S07]  /*11c30*/  IMAD.MOV.U32 R61, RZ, RZ, R64 ;  /* 0x000000ffff3d7224 */ /* 0x000fce00078e0040 */
[----:B------:R-:W-:Y:S05]  /*11c40*/  WARPSYNC.COLLECTIVE R62, `(.L_x_954) ;  /* 0x000000003e087348 */ /* 0x000fea0003c00000 */
[----:B------:R0:W1:Y:S02]  /*11c50*/  SHFL.DOWN P3, R64, R59, R58, R63 ;  /* 0x0800003a3b407389 */ /* 0x000064000006003f */
[----:B01----:R-:W-:Y:S05]  /*11c60*/  ENDCOLLECTIVE ;  /* 0x000000000000791b */ /* 0x003fea0003800000 */
.L_x_954:
[----:B------:R-:W-:Y:S01]  /*11c70*/  IMAD.MOV.U32 R65, RZ, RZ, R64 ;  /* 0x000000ffff417224 */ /* 0x000fe200078e0040 */
[----:B------:R-:W-:Y:S06]  /*11c80*/  BRA `(.L_x_955) ;  /* 0xffffff9c00a87947 */ /* 0x000fec000383ffff */
.L_x_598:
[----:B------:R-:W-:Y:S01]  /*11c90*/  BSSY B0, `(.L_x_956) ;  /* 0x0000007000007945 */ /* 0x000fe20003800000 */
[----:B------:R-:W-:Y:S02]  /*11ca0*/  IMAD.MOV.U32 R59, RZ, RZ, R56 ;  /* 0x000000ffff3b7224 */ /* 0x000fe400078e0038 */
[----:B------:R-:W-:Y:S02]  /*11cb0*/  IMAD.MOV.U32 R58, RZ, RZ, 0x10 ;  /* 0x00000010ff3a7424 */ /* 0x000fe400078e00ff */
[----:B------:R-:W-:-:S07]  /*11cc0*/  IMAD.MOV.U32 R62, RZ, RZ, -0x1 ;  /* 0xffffffffff3e7424 */ /* 0x000fce00078e00ff */
[----:B01234-:R-:W-:Y:S05]  /*11cd0*/  WARPSYNC.COLLECTIVE R62, `(.L_x_957) ;  /* 0x000000003e087348 */ /* 0x01ffea0003c00000 */
[----:B0-----:R0:W0:Y:S02]  /*11ce0*/  SHFL.DOWN P3, R64, R59, R58, R63 ;  /* 0x0800003a3b407389 */ /* 0x001024000006003f */
[----:B01234-:R-:W-:Y:S05]  /*11cf0*/  ENDCOLLECTIVE ;  /* 0x000000000000791b */ /* 0x01ffea0003800000 */
.L_x_957:
[----:B------:R-:W-:Y:S05]  /*11d00*/  BSYNC B0 ;  /* 0x0000000000007941 */ /* 0x000fea0003800000 */
.L_x_956:
[----:B------:R-:W-:Y:S05]  /*11d10*/  BRA `(.L_x_958) ;  /* 0xffffff9c008c7947 */ /* 0x000fea000383ffff */
.L_x_599:
[----:B------:R-:W-:Y:S01]  /*11d20*/  BSSY B0, `(.L_x_959) ;  /* 0x0000007000007945 */ /* 0x000fe20003800000 */
[----:B------:R-:W-:Y:S02]  /*11d30*/  IMAD.MOV.U32 R59, RZ, RZ, R55 ;  /* 0x000000ffff3b7224 */ /* 0x000fe400078e0037 */
[----:B------:R-:W-:Y:S02]  /*11d40*/  IMAD.MOV.U32 R58, RZ, RZ, 0x10 ;  /* 0x00000010ff3a7424 */ /* 0x000fe400078e00ff */
[----:B------:R-:W-:-:S07]  /*11d50*/  IMAD.MOV.U32 R62, RZ, RZ, -0x1 ;  /* 0xffffffffff3e7424 */ /* 0x000fce00078e00ff */
[----:B01234-:R-:W-:Y:S05]  /*11d60*/  WARPSYNC.COLLECTIVE R62, `(.L_x_960) ;  /* 0x000000003e087348 */ /* 0x01ffea0003c00000 */
[----:B0-----:R0:W0:Y:S02]  /*11d70*/  SHFL.DOWN P3, R64, R59, R58, R63 ;  /* 0x0800003a3b407389 */ /* 0x001024000006003f */
[----:B01234-:R-:W-:Y:S05]  /*11d80*/  ENDCOLLECTIVE ;  /* 0x000000000000791b */ /* 0x01ffea0003800000 */
.L_x_960:
[----:B------:R-:W-:Y:S05]  /*11d90*/  BSYNC B0 ;  /* 0x0000000000007941 */ /* 0x000fea0003800000 */
.L_x_959:
[----:B------:R-:W-:Y:S05]  /*11da0*/  BRA `(.L_x_961) ;  /* 0xffffff9c00707947 */ /* 0x000fea000383ffff */
.L_x_600:
[----:B------:R-:W-:Y:S01]  /*11db0*/  BSSY B0, `(.L_x_962) ;  /* 0x0000007000007945 */ /* 0x000fe20003800000 */
[----:B------:R-:W-:Y:S02]  /*11dc0*/  IMAD.MOV.U32 R59, RZ, RZ, R40 ;  /* 0x000000ffff3b7224 */ /* 0x000fe400078e0028 */
[----:B------:R-:W-:Y:S02]  /*11dd0*/  IMAD.MOV.U32 R58, RZ, RZ, 0x10 ;  /* 0x00000010ff3a7424 */ /* 0x000fe400078e00ff */
[----:B------:R-:W-:-:S07]  /*11de0*/  IMAD.MOV.U32 R62, RZ, RZ, -0x1 ;  /* 0xffffffffff3e7424 */ /* 0x000fce00078e00ff */
[----:B01234-:R-:W-:Y:S05]  /*11df0*/  WARPSYNC.COLLECTIVE R62, `(.L_x_963) ;  /* 0x000000003e087348 */ /* 0x01ffea0003c00000 */
[----:B0-----:R0:W0:Y:S02]  /*11e00*/  SHFL.DOWN P3, R64, R59, R58, R63 ;  /* 0x0800003a3b407389 */ /* 0x001024000006003f */
[----:B01234-:R-:W-:Y:S05]  /*11e10*/  ENDCOLLECTIVE ;  /* 0x000000000000791b */ /* 0x01ffea0003800000 */
.L_x_963:
[----:B------:R-:W-:Y:S05]  /*11e20*/  BSYNC B0 ;  /* 0x0000000000007941 */ /* 0x000fea0003800000 */
.L_x_962:
[----:B------:R-:W-:Y:S02]  /*11e30*/  IMAD.MOV.U32 R59, RZ, RZ, R41 ;  /* 0x000000ffff3b7224 */ /* 0x000fe400078e0029 */
[----:B------:R-:W-:Y:S02]  /*11e40*/  IMAD.MOV.U32 R58, RZ, RZ, 0x10 ;  /* 0x00000010ff3a7424 */ /* 0x000fe400078e00ff */
[----:B------:R-:W-:Y:S02]  /*11e50*/  IMAD.MOV.U32 R62, RZ, RZ, -0x1 ;  /* 0xffffffffff3e7424 */ /* 0x000fe400078e00ff */
[----:B------:R-:W-:-:S07]  /*11e60*/  IMAD.MOV.U32 R67, RZ, RZ, R64 ;  /* 0x000000ffff437224 */ /* 0x000fce00078e0040 */
[----:B------:R-:W-:Y:S05]  /*11e70*/  WARPSYNC.COLLECTIVE R62, `(.L_x_964) ;  /* 0x000000003e087348 */ /* 0x000fea0003c00000 */
[----:B------:R0:W1:Y:S02]  /*11e80*/  SHFL.DOWN P3, R64, R59, R58, R63 ;  /* 0x0800003a3b407389 */ /* 0x000064000006003f */
[----:B01----:R-:W-:Y:S05]  /*11e90*/  ENDCOLLECTIVE ;  /* 0x000000000000791b */ /* 0x003fea0003800000 */
.L_x_964:
[----:B------:R-:W-:Y:S02]  /*11ea0*/  IMAD.MOV.U32 R59, RZ, RZ, R42 ;  /* 0x000000ffff3b7224 */ /* 0x000fe400078e002a */
[----:B------:R-:W-:-:S07]  /*11eb0*/  IMAD.MOV.U32 R68, RZ, RZ, R64 ;  /* 0x000000ffff447224 */ /* 0x000fce00078e0040 */
[----:B------:R-:W-:Y:S05]  /*11ec0*/  WARPSYNC.COLLECTIVE R62, `(.L_x_965) ;  /* 0x000000003e087348 */ /* 0x000fea0003c00000 */
[----:B------:R0:W1:Y:S02]  /*11ed0*/  SHFL.DOWN P3, R64, R59, R58, R63 ;  /* 0x0800003a3b407389 */ /* 0x000064000006003f */
[----:B01----:R-:W-:Y:S05]  /*11ee0*/  ENDCOLLECTIVE ;  /* 0x000000000000791b */ /* 0x003fea0003800000 */
.L_x_965:
[----:B------:R-:W-:Y:S02]  /*11ef0*/  IMAD.MOV.U32 R59, RZ, RZ, R43 ;  /* 0x000000ffff3b7224 */ /* 0x000fe400078e002b */
[----:B------:R-:W-:-:S07]  /*11f00*/  IMAD.MOV.U32 R69, RZ, RZ, R64 ;  /* 0x000000ffff457224 */ /* 0x000fce00078e0040 */
[----:B------:R-:W-:Y:S05]  /*11f10*/  WARPSYNC.COLLECTIVE R62, `(.L_x_966) ;  /* 0x000000003e087348 */ /* 0x000fea0003c00000 */
[----:B------:R0:W1:Y:S02]  /*11f20*/  SHFL.DOWN P3, R64, R59, R58, R63 ;  /* 0x0800003a3b407389 */ /* 0x000064000006003f */
[----:B01----:R-:W-:Y:S05]  /*11f30*/  ENDCOLLECTIVE ;  /* 0x000000000000791b */ /* 0x003fea0003800000 */
.L_x_966:
[----:B------:R-:W-:Y:S05]  /*11f40*/  BRA `(.L_x_967) ;  /* 0xffffff9c00207947 */ /* 0x000fea000383ffff */
.L_x_603:
[----:B------:R-:W-:Y:S01]  /*11f50*/  BSSY B0, `(.L_x_968) ;  /* 0x0000005000007945 */ /* 0x000fe20003800000 */
[----:B------:R-:W-:-:S07]  /*11f60*/  IMAD.MOV.U32 R62, RZ, RZ, -0x1 ;  /* 0xffffffffff3e7424 */ /* 0x000fce00078e00ff */
[----:B-1-34-:R-:W-:Y:S05]  /*11f70*/  WARPSYNC.COLLECTIVE R62, `(.L_x_969) ;  /* 0x000000003e087348 */ /* 0x01afea0003c00000 */
[----:B------:R-:W-:Y:S01]  /*11f80*/  VOTE.ALL P3, P3 ;  /* 0x0000000000ff7806 */ /* 0x000fe20001860000 */
[----:B-1-34-:R-:W-:-:S12]  /*11f90*/  ENDCOLLECTIVE ;  /* 0x000000000000791b */ /* 0x01afd80003800000 */
.L_x_969:
[----:B------:R-:W-:Y:S05]  /*11fa0*/  BSYNC B0 ;  /* 0x0000000000007941 */ /* 0x000fea0003800000 */
.L_x_968:
[----:B------:R-:W-:Y:S05]  /*11fb0*/  BRA `(.L_x_970) ;  /* 0xffffff9c00787947 */ /* 0x000fea000383ffff */
.L_x_971:
        /* <DEDUP_REMOVED lines=12> */
.L_x_1669:


//--------------------- .text._ZN6thrust24THRUST_300001_SM_1000_NS8cuda_cub4core6detail13_kernel_agentINS1_15__reduce_by_key9InitAgentIN3cub18CUB_300001_SM_100024ReduceByKeyScanTileStateI7double2lLb0EEElPlEEJSB_lSC_EEEvDpT0_ --------------------------
	.section	.text._ZN6thrust24THRUST_300001_SM_1000_NS8cuda_cub4core6detail13_kernel_agentINS1_15__reduce_by_key9InitAgentIN3cub18CUB_300001_SM_100024ReduceByKeyScanTileStateI7double2lLb0EEElPlEEJSB_lSC_EEEvDpT0_,"ax",@progbits
	.align	128
        .global         _ZN6thrust24THRUST_300001_SM_1000_NS8cuda_cub4core6detail13_kernel_agentINS1_15__reduce_by_key9InitAgentIN3cub18CUB_300001_SM_100024ReduceByKeyScanTileStateI7double2lLb0EEElPlEEJSB_lSC_EEEvDpT0_
        .type           _ZN6thrust24THRUST_300001_SM_1000_NS8cuda_cub4core6detail13_kernel_agentINS1_15__reduce_by_key9InitAgentIN3cub18CUB_300001_SM_100024ReduceByKeyScanTileStateI7double2lLb0EEElPlEEJSB_lSC_EEEvDpT0_,@function
        .size           _ZN6thrust24THRUST_300001_SM_1000_NS8cuda_cub4core6detail13_kernel_agentINS1_15__reduce_by_key9InitAgentIN3cub18CUB_300001_SM_100024ReduceByKeyScanTileStateI7double2lLb0EEElPlEEJSB_lSC_EEEvDpT0_,(.L_x_1670 - _ZN6thrust24THRUST_300001_SM_1000_NS8cuda_cub4core6detail13_kernel_agentINS1_15__reduce_by_key9InitAgentIN3cub18CUB_300001_SM_100024ReduceByKeyScanTileStateI7double2lLb0EEElPlEEJSB_lSC_EEEvDpT0_)
        .other          _ZN6thrust24THRUST_300001_SM_1000_NS8cuda_cub4core6detail13_kernel_agentINS1_15__reduce_by_key9InitAgentIN3cub18CUB_300001_SM_100024ReduceByKeyScanTileStateI7double2lLb0EEElPlEEJSB_lSC_EEEvDpT0_,@"STO_CUDA_ENTRY STV_DEFAULT"
_ZN6thrust24THRUST_300001_SM_1000_NS8cuda_cub4core6detail13_kernel_agentINS1_15__reduce_by_key9InitAgentIN3cub18CUB_300001_SM_100024ReduceByKeyScanTileStateI7double2lLb0EEElPlEEJSB_lSC_EEEvDpT0_:
.text._ZN6thrust24THRUST_300001_SM_1000_NS8cuda_cub4core6detail13_kernel_agentINS1_15__reduce_by_key9InitAgentIN3cub18CUB_300001_SM_100024ReduceByKeyScanTileStateI7double2lLb0EEElPlEEJSB_lSC_EEEvDpT0_:
[----:B------:R-:W-:Y:S01]  /*0000*/  LDC R1, c[0x0][0x37c] ;  /* 0x0000df00ff017b82 */ /* 0x000fe20000000800 */
[----:B------:R-:W0:Y:S07]  /*0010*/  S2R R0, SR_TID.X ;  /* 0x0000000000007919 */ /* 0x000e2e0000002100 */
[----:B------:R-:W1:Y:S01]  /*0020*/  S2UR UR6, SR_CTAID.X ;  /* 0x00000000000679c3 */ /* 0x000e620000002500 */
[----:B------:R-:W2:Y:S07]  /*0030*/  LDCU UR4, c[0x0][0x398] ;  /* 0x00007300ff0477ac */ /* 0x000eae0008000800 */
[----:B------:R-:W1:Y:S01]  /*0040*/  LDC R7, c[0x0][0x360] ;  /* 0x0000d800ff077b82 */ /* 0x000e620000000800 */
[C---:B0-----:R-:W-:Y:S01]  /*0050*/  ISETP.GT.U32.AND P0, PT, R0.reuse, 0x1f, PT ;  /* 0x0000001f0000780c */ /* 0x041fe20003f04070 */
[----:B-1----:R-:W-:Y:S01]  /*0060*/  IMAD R7, R7, UR6, R0 ;  /* 0x0000000607077c24 */ /* 0x002fe2000f8e0200 */
[----:B------:R-:W-:-:S02]  /*0070*/  LOP3.LUT P2, RZ, R0, UR6, RZ, 0xfc, !PT ;  /* 0x0000000600ff7c12 */ /* 0x000fc4000f84fcff */
[----:B------:R-:W-:Y:S02]  /*0080*/  ISETP.NE.OR P0, PT, RZ, UR6, P0 ;  /* 0x00000006ff007c0c */ /* 0x000fe40008705670 */
[----:B--2---:R-:W-:Y:S01]  /*0090*/  ISETP.GE.AND P1, PT, R7, UR4, PT ;  /* 0x0000000407007c0c */ /* 0x004fe2000bf26270 */
[----:B------:R-:W0:Y:S10]  /*00a0*/  LDCU.64 UR4, c[0x0][0x358] ;  /* 0x00006b00ff0477ac */ /* 0x000e340008000a00 */
[----:B------:R-:W1:Y:S08]  /*00b0*/  @!P0 LDC.64 R4, c[0x0][0x380] ;  /* 0x0000e000ff048b82 */ /* 0x000e700000000a00 */
[----:B------:R-:W2:Y:S01]  /*00c0*/  @!P1 LDC.64 R2, c[0x0][0x380] ;  /* 0x0000e000ff029b82 */ /* 0x000ea20000000a00 */
[----:B-1----:R-:W-:-:S04]  /*00d0*/  @!P0 IMAD.WIDE.U32 R4, R0, 0x4, R4 ;  /* 0x0000000400048825 */ /* 0x002fc800078e0004 */
[----:B--2---:R-:W-:Y:S01]  /*00e0*/  @!P1 IMAD.WIDE R2, R7, 0x4, R2 ;  /* 0x0000000407029825 */ /* 0x004fe200078e0202 */
[----:B------:R-:W-:-:S05]  /*00f0*/  @!P1 MOV R7, 0x63 ;  /* 0x0000006300079802 */ /* 0x000fca0000000f00 */
[----:B0-----:R0:W-:Y:S04]  /*0100*/  @!P1 STG.E desc[UR4][R2.64+0x80], R7 ;  /* 0x0000800702009986 */ /* 0x0011e8000c101904 */
[----:B------:R0:W-:Y:S01]  /*0110*/  @!P0 STG.E desc[UR4][R4.64], RZ ;  /* 0x000000ff04008986 */ /* 0x0001e2000c101904 */
[----:B------:R-:W-:Y:S05]  /*0120*/  @P2 EXIT ;  /* 0x000000000000294d */ /* 0x000fea0003800000 */
[----:B0-----:R-:W0:Y:S02]  /*0130*/  LDC.64 R2, c[0x0][0x3a0] ;  /* 0x0000e800ff027b82 */ /* 0x001e240000000a00 */
[----:B0-----:R-:W-:Y:S01]  /*0140*/  STG.E.64 desc[UR4][R2.64], RZ ;  /* 0x000000ff02007986 */ /* 0x001fe2000c101b04 */
[----:B------:R-:W-:Y:S05]  /*0150*/  EXIT ;  /* 0x000000000000794d */ /* 0x000fea0003800000 */
.L_x_972:
        /* <DEDUP_REMOVED lines=10> */
.L_x_1670:


//--------------------- .text._ZN6thrust24THRUST_300001_SM_1000_NS8cuda_cub4core6detail13_kernel_agentINS1_15__reduce_by_key16ReduceByKeyAgentINS0_6detail15normal_iteratorINS0_10device_ptrImEEEENS9_I7double2EESB_NS8_ISD_EEN4cuda3std3__48equal_toImEEN12Trajectories19cuDoubleComplex_addEPiiEEJSB_SD_SB_SE_SM_N3cub18CUB_300001_SM_100024ReduceByKeyScanTileStateISC_iLb0EEESJ_SL_iiEEEvDpT0_ --------------------------
	.section	.text._ZN6thrust24THRUST_300001_SM_1000_NS8cuda_cub4core6detail13_kernel_agentINS1_15__reduce_by_key16ReduceByKeyAgentINS0_6detail15normal_iteratorINS0_10device_ptrImEEEENS9_I7double2EESB_NS8_ISD_EEN4cuda3std3__48equal_toImEEN12Trajectories19cuDoubleComplex_addEPiiEEJSB_SD_SB_SE_SM_N3cub18CUB_300001_SM_100024ReduceByKeyScanTileStateISC_iLb0EEESJ_SL_iiEEEvDpT0_,"ax",@progbits
	.align	128
        .global         _ZN6thrust24THRUST_300001_SM_1000_NS8cuda_cub4core6detail13_kernel_agentINS1_15__reduce_by_key16ReduceByKeyAgentINS0_6detail15normal_iteratorINS0_10device_ptrImEEEENS9_I7double2EESB_NS8_ISD_EEN4cuda3std3__48equal_toImEEN12Trajectories19cuDoubleComplex_addEPiiEEJSB_SD_SB_SE_SM_N3cub18CUB_300001_SM_100024ReduceByKeyScanTileStateISC_iLb0EEESJ_SL_iiEEEvDpT0_
        .type           _ZN6thrust24THRUST_300001_SM_1000_NS8cuda_cub4core6detail13_kernel_agentINS1_15__reduce_by_key16ReduceByKeyAgentINS0_6detail15normal_iteratorINS0_10device_ptrImEEEENS9_I7double2EESB_NS8_ISD_EEN4cuda3std3__48equal_toImEEN12Trajectories19cuDoubleComplex_addEPiiEEJSB_SD_SB_SE_SM_N3cub18CUB_300001_SM_100024ReduceByKeyScanTileStateISC_iLb0EEESJ_SL_iiEEEvDpT0_,@function
        .size           _ZN6thrust24THRUST_300001_SM_1000_NS8cuda_cub4core6detail13_kernel_agentINS1_15__reduce_by_key16ReduceByKeyAgentINS0_6detail15normal_iteratorINS0_10device_ptrImEEEENS9_I7double2EESB_NS8_ISD_EEN4cuda3std3__48equal_toImEEN12Trajectories19cuDoubleComplex_addEPiiEEJSB_SD_SB_SE_SM_N3cub18CUB_300001_SM_100024ReduceByKeyScanTileStateISC_iLb0EEESJ_SL_iiEEEvDpT0_,(.L_x_1671 - _ZN6thrust24THRUST_300001_SM_1000_NS8cuda_cub4core6detail13_kernel_agentINS1_15__reduce_by_key16ReduceByKeyAgentINS0_6detail15normal_iteratorINS0_10device_ptrImEEEENS9_I7double2EESB_NS8_ISD_EEN4cuda3std3__48equal_toImEEN12Trajectories19cuDoubleComplex_addEPiiEEJSB_SD_SB_SE_SM_N3cub18CUB_300001_SM_100024ReduceByKeyScanTileStateISC_iLb0EEESJ_SL_iiEEEvDpT0_)
        .other          _ZN6thrust24THRUST_300001_SM_1000_NS8cuda_cub4core6detail13_kernel_agentINS1_15__reduce_by_key16ReduceByKeyAgentINS0_6detail15normal_iteratorINS0_10device_ptrImEEEENS9_I7double2EESB_NS8_ISD_EEN4cuda3std3__48equal_toImEEN12Trajectories19cuDoubleComplex_addEPiiEEJSB_SD_SB_SE_SM_N3cub18CUB_300001_SM_100024ReduceByKeyScanTileStateISC_iLb0EEESJ_SL_iiEEEvDpT0_,@"STO_CUDA_ENTRY STV_DEFAULT"
_ZN6thrust24THRUST_300001_SM_1000_NS8cuda_cub4core6detail13_kernel_agentINS1_15__reduce_by_key16ReduceByKeyAgentINS0_6detail15normal_iteratorINS0_10device_ptrImEEEENS9_I7double2EESB_NS8_ISD_EEN4cuda3std3__48equal_toImEEN12Trajectories19cuDoubleComplex_addEPiiEEJSB_SD_SB_SE_SM_N3cub18CUB_300001_SM_100024ReduceByKeyScanTileStateISC_iLb0EEESJ_SL_iiEEEvDpT0_:
.text._ZN6thrust24THRUST_300001_SM_1000_NS8cuda_cub4core6detail13_kernel_agentINS1_15__reduce_by_key16ReduceByKeyAgentINS0_6detail15normal_iteratorINS0_10device_ptrImEEEENS9_I7double2EESB_NS8_ISD_EEN4cuda3std3__48equal_toImEEN12Trajectories19cuDoubleComplex_addEPiiEEJSB_SD_SB_SE_SM_N3cub18CUB_300001_SM_100024ReduceByKeyScanTileStateISC_iLb0EEESJ_SL_iiEEEvDpT0_:
[----:B------:R-:W-:Y:S01]  /*0000*/  LDC R1, c[0x0][0x37c] ;  /* 0x0000df00ff017b82 */ /* 0x000fe20000000800 */
[----:B------:R-:W0:Y:S01]  /*0010*/  S2R R2, SR_CTAID.X ;  /* 0x0000000000027919 */ /* 0x000e220000002500 */
[----:B------:R-:W1:Y:S01]  /*0020*/  LDCU UR4, c[0x0][0x3c4] ;  /* 0x00007880ff0477ac */ /* 0x000e620008000800 */
[----:B------:R-:W2:Y:S01]  /*0030*/  LDCU.64 UR10, c[0x0][0x358] ;  /* 0x00006b00ff0a77ac */ /* 0x000ea20008000a00 */
[----:B0-----:R-:W-:-:S05]  /*0040*/  IMAD R33, R2, 0x300, RZ ;  /* 0x0000030002217824 */ /* 0x001fca00078e02ff */
[----:B-1----:R-:W-:-:S04]  /*0050*/  IADD3 R0, PT, PT, -R33, UR4, RZ ;  /* 0x0000000421007c10 */ /* 0x002fc8000fffe1ff */
[----:B------:R-:W-:-:S13]  /*0060*/  ISETP.GE.AND P0, PT, R0, 0x301, PT ;  /* 0x000003010000780c */ /* 0x000fda0003f06270 */
[----:B--2---:R-:W-:Y:S05]  /*0070*/  @!P0 BRA `(.L_x_973) ;  /* 0x0000006800d88947 */ /* 0x004fea0003800000 */
[----:B------:R-:W-:-:S13]  /*0080*/  ISETP.NE.AND P0, PT, R2, RZ, PT ;  /* 0x000000ff0200720c */ /* 0x000fda0003f05270 */
[----:B------:R-:W-:Y:S05]  /*0090*/  @P0 BRA `(.L_x_974) ;  /* 0x0000002400440947 */ /* 0x000fea0003800000 */
[----:B------:R-:W0:Y:S01]  /*00a0*/  S2R R40, SR_TID.X ;  /* 0x0000000000287919 */ /* 0x000e220000002100 */
[----:B------:R-:W1:Y:S08]  /*00b0*/  LDC.64 R2, c[0x0][0x380] ;  /* 0x0000e000ff027b82 */ /* 0x000e700000000a00 */
[----:B------:R-:W2:Y:S01]  /*00c0*/  LDC.64 R10, c[0x0][0x388] ;  /* 0x0000e200ff0a7b82 */ /* 0x000ea20000000a00 */
[----:B0-----:R-:W-:-:S02]  /*00d0*/  LOP3.LUT R0, R40, 0x1f, RZ, 0xc0, !PT ;  /* 0x0000001f28007812 */ /* 0x001fc400078ec0ff */
[----:B------:R-:W-:-:S03]  /*00e0*/  LOP3.LUT R4, R40, 0x3e0, RZ, 0xc0, !PT ;  /* 0x000003e028047812 */ /* 0x000fc600078ec0ff */
[----:B------:R-:W-:-:S04]  /*00f0*/  IMAD.IADD R33, R33, 0x1, R0 ;  /* 0x0000000121217824 */ /* 0x000fc800078e0200 */
[----:B------:R-:W-:-:S04]  /*0100*/  IMAD R33, R4, 0x3, R33 ;  /* 0x0000000304217824 */ /* 0x000fc800078e0221 */
[----:B-1----:R-:W-:-:S05]  /*0110*/  IMAD.WIDE.U32 R2, R33, 0x8, R2 ;  /* 0x0000000821027825 */ /* 0x002fca00078e0002 */
[----:B------:R-:W3:Y:S04]  /*0120*/  LDG.E.64.CONSTANT R4, desc[UR10][R2.64] ;  /* 0x0000000a02047981 */ /* 0x000ee8000c1e9b00 */
[----:B------:R-:W4:Y:S04]  /*0130*/  LDG.E.64.CONSTANT R6, desc[UR10][R2.64+0x100] ;  /* 0x0001000a02067981 */ /* 0x000f28000c1e9b00 */
[----:B------:R-:W5:Y:S01]  /*0140*/  LDG.E.64.CONSTANT R8, desc[UR10][R2.64+0x200] ;  /* 0x0002000a02087981 */ /* 0x000f62000c1e9b00 */
[----:B--2---:R-:W-:-:S05]  /*0150*/  IMAD.WIDE.U32 R10, R33, 0x10, R10 ;  /* 0x00000010210a7825 */ /* 0x004fca00078e000a */
[----:B------:R-:W2:Y:S04]  /*0160*/  LDG.E.128.CONSTANT R16, desc[UR10][R10.64] ;  /* 0x0000000a0a107981 */ /* 0x000ea8000c1e9d00 */
[----:B------:R-:W2:Y:S04]  /*0170*/  LDG.E.128.CONSTANT R20, desc[UR10][R10.64+0x200] ;  /* 0x0002000a0a147981 */ /* 0x000ea8000c1e9d00 */
[----:B------:R-:W2:Y:S01]  /*0180*/  LDG.E.128.CONSTANT R24, desc[UR10][R10.64+0x400] ;  /* 0x0004000a0a187981 */ /* 0x000ea2000c1e9d00 */
[----:B------:R-:W0:Y:S01]  /*0190*/  S2UR UR5, SR_CgaCtaId ;  /* 0x00000000000579c3 */ /* 0x000e220000008800 */
[----:B------:R-:W-:Y:S01]  /*01a0*/  SHF.R.U32.HI R41, RZ, 0x5, R40 ;  /* 0x00000005ff297819 */ /* 0x000fe20000011628 */
[----:B------:R-:W-:Y:S01]  /*01b0*/  UMOV UR4, 0x400 ;  /* 0x0000040000047882 */ /* 0x000fe20000000000 */
[----:B------:R-:W1:Y:S01]  /*01c0*/  S2R R38, SR_LANEID ;  /* 0x0000000000267919 */ /* 0x000e620000000000 */
[----:B------:R-:W-:Y:S01]  /*01d0*/  ISETP.NE.AND P3, PT, R40, RZ, PT ;  /* 0x000000ff2800720c */ /* 0x000fe20003f65270 */
[----:B------:R-:W-:Y:S01]  /*01e0*/  BSSY.RECONVERGENT B0, `(.L_x_975) ;  /* 0x0000115000007945 */ /* 0x000fe20003800200 */
[----:B------:R-:W-:-:S02]  /*01f0*/  ISETP.NE.AND P6, PT, R41, 0x2, PT ;  /* 0x000000022900780c */ /* 0x000fc40003fc5270 */
[C---:B------:R-:W-:Y:S02]  /*0200*/  ISETP.NE.AND P5, PT, R41.reuse, 0x3, PT ;  /* 0x000000032900780c */ /* 0x040fe40003fa5270 */
[----:B------:R-:W-:Y:S01]  /*0210*/  ISETP.NE.AND P4, PT, R41, 0x4, PT ;  /* 0x000000042900780c */ /* 0x000fe20003f85270 */
[----:B0-----:R-:W-:-:S06]  /*0220*/  ULEA UR4, UR5, UR4, 0x18 ;  /* 0x0000000405047291 */ /* 0x001fcc000f8ec0ff */
[----:B------:R-:W-:Y:S01]  /*0230*/  LEA R39, R40, UR4, 0x3 ;  /* 0x0000000428277c11 */ /* 0x000fe2000f8e18ff */
[----:B-1----:R-:W-:-:S04]  /*0240*/  IMAD R13, R41, 0x60, R38 ;  /* 0x00000060290d7824 */ /* 0x002fc800078e0226 */
        /* <DEDUP_REMOVED lines=11> */
[----:B------:R1:W3:Y:S01]  /*0300*/  LDS.64 R34, [R29+0x10] ;  /* 0x000010001d227984 */ /* 0x0002e20000000a00 */
[----:B------:R-:W-:Y:S01]  /*0310*/  BAR.SYNC.DEFER_BLOCKING 0x0 ;  /* 0x0000000000007b1d */ /* 0x000fe20000010000 */
[----:B-1----:R-:W-:-:S05]  /*0320*/  IMAD.MOV.U32 R29, RZ, RZ, RZ ;  /* 0x000000ffff1d7224 */ /* 0x002fca00078e00ff */
[----:B--2---:R-:W-:Y:S04]  /*0330*/  STS.128 [R31], R16 ;  /* 0x000000101f007388 */ /* 0x004fe80000000c00 */
[----:B------:R-:W-:Y:S04]  /*0340*/  STS.128 [R31+0x200], R20 ;  /* 0x000200141f007388 */ /* 0x000fe80000000c00 */
[----:B------:R1:W-:Y:S01]  /*0350*/  STS.128 [R31+0x400], R24 ;  /* 0x000400181f007388 */ /* 0x0003e20000000c00 */
[----:B------:R-:W-:-:S03]  /*0360*/  NOP ;  /* 0x0000000000007918 */ /* 0x000fc60000000000 */
[----:B------:R-:W-:Y:S01]  /*0370*/  LDS.128 R4, [R0] ;  /* 0x0000000000047984 */ /* 0x000fe20000000c00 */
[----:B0-----:R-:W-:Y:S02]  /*0380*/  ISETP.NE.U32.AND P0, PT, R2, R32, PT ;  /* 0x000000200200720c */ /* 0x001fe40003f05070 */
[----:B---3--:R-:W-:Y:S01]  /*0390*/  ISETP.NE.U32.AND P2, PT, R32, R34, PT ;  /* 0x000000222000720c */ /* 0x008fe20003f45070 */
[----:B------:R-:W0:Y:S01]  /*03a0*/  LDS.128 R8, [R0+0x10] ;  /* 0x0000100000087984 */ /* 0x000e220000000c00 */
[----:B------:R-:W-:Y:S02]  /*03b0*/  ISETP.NE.AND.EX P0, PT, R3, R33, PT, P0 ;  /* 0x000000210300720c */ /* 0x000fe40003f05300 */
[----:B------:R-:W-:Y:S01]  /*03c0*/  ISETP.NE.AND.EX P2, PT, R33, R35, PT, P2 ;  /* 0x000000232100720c */ /* 0x000fe20003f45320 */
[----:B------:R2:W3:Y:S01]  /*03d0*/  LDS.128 R12, [R0+0x20] ;  /* 0x00002000000c7984 */ /* 0x0004e20000000c00 */
[----:B-1----:R-:W-:Y:S01]  /*03e0*/  CS2R R30, SRZ ;  /* 0x00000000001e7805 */ /* 0x002fe2000001ff00 */
[----:B------:R-:W-:Y:S01]  /*03f0*/  BAR.SYNC.DEFER_BLOCKING 0x0 ;  /* 0x0000000000007b1d */ /* 0x000fe20000010000 */
[----:B--2---:R-:W-:-:S05]  /*0400*/  SEL R0, RZ, 0x1, !P0 ;  /* 0x00000001ff007807 */ /* 0x004fca0004000000 */
        /* <DEDUP_REMOVED lines=8> */
[----:B------:R0:W1:Y:S01]  /*0490*/  @P3 LDS.64 R36, [R39+0x9a8] ;  /* 0x0009a80027243984 */ /* 0x0000620000000a00 */
[----:B---3--:R-:W-:-:S04]  /*04a0*/  DADD R16, R12, R16 ;  /* 0x000000000c107229 */ /* 0x008fc80000000010 */
[----:B------:R-:W-:Y:S01]  /*04b0*/  DADD R18, R14, R18 ;  /* 0x000000000e127229 */ /* 0x000fe20000000012 */
[----:B0-----:R-:W-:-:S05]  /*04c0*/  IMAD.MOV.U32 R39, RZ, RZ, RZ ;  /* 0x000000ffff277224 */ /* 0x001fca00078e00ff */
[----:B------:R-:W-:Y:S02]  /*04d0*/  FSEL R50, R12, R16, P2 ;  /* 0x000000100c327208 */ /* 0x000fe40001000000 */
[----:B------:R-:W-:Y:S02]  /*04e0*/  FSEL R55, R13, R17, P2 ;  /* 0x000000110d377208 */ /* 0x000fe40001000000 */
[----:B------:R-:W-:Y:S01]  /*04f0*/  FSEL R48, R14, R18, P2 ;  /* 0x000000120e307208 */ /* 0x000fe20001000000 */
[----:B------:R-:W-:Y:S01]  /*0500*/  SHFL.UP PT, R12, R50, 0x1, RZ ;  /* 0x04200000320c7989 */ /* 0x000fe200000e00ff */
[----:B------:R-:W-:Y:S01]  /*0510*/  FSEL R49, R15, R19, P2 ;  /* 0x000000130f317208 */ /* 0x000fe20001000000 */
[----:B------:R-:W-:Y:S02]  /*0520*/  IMAD.MOV.U32 R51, RZ, RZ, R55 ;  /* 0x000000ffff337224 */ /* 0x000fe400078e0037 */
[----:B------:R-:W0:Y:S04]  /*0530*/  SHFL.UP PT, R13, R55, 0x1, RZ ;  /* 0x04200000370d7989 */ /* 0x000e2800000e00ff */
[----:B------:R-:W-:Y:S04]  /*0540*/  SHFL.UP PT, R14, R48, 0x1, RZ ;  /* 0x04200000300e7989 */ /* 0x000fe800000e00ff */
[----:B------:R-:W2:Y:S01]  /*0550*/  SHFL.UP PT, R15, R49, 0x1, RZ ;  /* 0x04200000310f7989 */ /* 0x000ea200000e00ff */
[----:B-1----:R-:W-:-:S04]  /*0560*/  @P3 ISETP.NE.U32.AND P1, PT, R36, R2, PT ;  /* 0x000000022400320c */ /* 0x002fc80003f25070 */
[----:B------:R-:W-:Y:S01]  /*0570*/  @P3 ISETP.NE.AND.EX P1, PT, R37, R3, PT, P1 ;  /* 0x000000032500320c */ /* 0x000fe20003f25310 */
[----:B0-----:R-:W-:-:S03]  /*0580*/  DADD R12, R12, R50 ;  /* 0x000000000c0c7229 */ /* 0x001fc60000000032 */
[----:B------:R-:W-:Y:S02]  /*0590*/  @P3 SEL R39, RZ, 0x1, !P1 ;  /* 0x00000001ff273807 */ /* 0x000fe40004800000 */
[----:B------:R-:W-:Y:S01]  /*05a0*/  ISETP.GE.AND P3, PT, R38, 0x1, PT ;  /* 0x000000012600780c */ /* 0x000fe20003f66270 */
[----:B--2---:R-:W-:Y:S02]  /*05b0*/  DADD R14, R14, R48 ;  /* 0x000000000e0e7229 */ /* 0x004fe40000000030 */
[----:B------:R-:W-:-:S04]  /*05c0*/  IMAD.IADD R16, R0, 0x1, R39 ;  /* 0x0000000100107824 */ /* 0x000fc800078e0227 */
[----:B------:R-:W-:Y:S02]  /*05d0*/  VIADD R17, R16, 0x1 ;  /* 0x0000000110117836 */ /* 0x000fe40000000000 */
[----:B------:R-:W-:Y:S01]  /*05e0*/  @!P2 IMAD.MOV R17, RZ, RZ, R16 ;  /* 0x000000ffff11a224 */ /* 0x000fe200078e0210 */
[----:B------:R-:W-:-:S04]  /*05f0*/  ISETP.GE.AND P2, PT, R38, 0x2, PT ;  /* 0x000000022600780c */ /* 0x000fc80003f46270 */
[----:B------:R-:W0:Y:S01]  /*0600*/  SHFL.UP PT, R16, R17, 0x1, RZ ;  /* 0x0420000011107989 */ /* 0x000e2200000e00ff */
[----:B------:R-:W-:-:S04]  /*0610*/  ISETP.NE.AND P1, PT, R17, RZ, PT ;  /* 0x000000ff1100720c */ /* 0x000fc80003f25270 */
[----:B------:R-:W-:Y:S02]  /*0620*/  @P3 FSEL R50, R12, R50, !P1 ;  /* 0x000000320c323208 */ /* 0x000fe40004800000 */
[----:B------:R-:W-:Y:S02]  /*0630*/  @P3 FSEL R55, R13, R55, !P1 ;  /* 0x000000370d373208 */ /* 0x000fe40004800000 */
[----:B------:R-:W-:Y:S01]  /*0640*/  @P3 FSEL R48, R14, R48, !P1 ;  /* 0x000000300e303208 */ /* 0x000fe20004800000 */
[----:B------:R-:W-:Y:S01]  /*0650*/  SHFL.UP PT, R12, R50, 0x2, RZ ;  /* 0x04400000320c7989 */ /* 0x000fe200000e00ff */
[----:B------:R-:W-:Y:S01]  /*0660*/  @P3 FSEL R49, R15, R49, !P1 ;  /* 0x000000310f313208 */ /* 0x000fe20004800000 */
[----:B------:R-:W-:Y:S02]  /*0670*/  IMAD.MOV.U32 R51, RZ, RZ, R55 ;  /* 0x000000ffff337224 */ /* 0x000fe400078e0037 */
[----:B------:R-:W1:Y:S04]  /*0680*/  SHFL.UP PT, R13, R55, 0x2, RZ ;  /* 0x04400000370d7989 */ /* 0x000e6800000e00ff */
[----:B------:R-:W-:Y:S04]  /*0690*/  SHFL.UP PT, R14, R48, 0x2, RZ ;  /* 0x04400000300e7989 */ /* 0x000fe800000e00ff */
[----:B------:R-:W2:Y:S01]  /*06a0*/  SHFL.UP PT, R15, R49, 0x2, RZ ;  /* 0x04400000310f7989 */ /* 0x000ea200000e00ff */
[----:B0-----:R-:W-:-:S02]  /*06b0*/  SEL R16, R16, RZ, P3 ;  /* 0x000000ff10107207 */ /* 0x001fc40001800000 */
[----:B------:R-:W-:-:S03]  /*06c0*/  ISETP.NE.AND P3, PT, R38, 0x1f, PT ;  /* 0x0000001f2600780c */ /* 0x000fc60003f65270 */
[----:B------:R-:W-:-:S05]  /*06d0*/  IMAD.IADD R16, R16, 0x1, R17 ;  /* 0x0000000110107824 */ /* 0x000fca00078e0211 */
[----:B------:R-:W0:Y:S01]  /*06e0*/  SHFL.UP PT, R17, R16, 0x2, RZ ;  /* 0x0440000010117989 */ /* 0x000e2200000e00ff */
[----:B------:R-:W-:Y:S01]  /*06f0*/  ISETP.NE.AND P1, PT, R16, RZ, PT ;  /* 0x000000ff1000720c */ /* 0x000fe20003f25270 */
[----:B-1----:R-:W-:-:S03]  /*0700*/  DADD R12, R12, R50 ;  /* 0x000000000c0c7229 */ /* 0x002fc60000000032 */
[----:B------:R-:W-:Y:S01]  /*0710*/  @!P3 LEA R45, R41, UR4, 0x5 ;  /* 0x00000004292dbc11 */ /* 0x000fe2000f8e28ff */
[----:B--2---:R-:W-:-:S06]  /*0720*/  DADD R14, R14, R48 ;  /* 0x000000000e0e7229 */ /* 0x004fcc0000000030 */
[----:B------:R-:W-:Y:S02]  /*0730*/  @P2 FSEL R50, R12, R50, !P1 ;  /* 0x000000320c322208 */ /* 0x000fe40004800000 */
[----:B------:R-:W-:-:S03]  /*0740*/  @P2 FSEL R55, R13, R55, !P1 ;  /* 0x000000370d372208 */ /* 0x000fc60004800000 */
[----:B------:R-:W-:Y:S02]  /*0750*/  SHFL.UP PT, R12, R50, 0x4, RZ ;  /* 0x04800000320c7989 */ /* 0x000fe400000e00ff */
[----:B------:R-:W-:Y:S01]  /*0760*/  IMAD.MOV.U32 R51, RZ, RZ, R55 ;  /* 0x000000ffff337224 */ /* 0x000fe200078e0037 */
[----:B------:R-:W-:Y:S01]  /*0770*/  @P2 FSEL R48, R14, R48, !P1 ;  /* 0x000000300e302208 */ /* 0x000fe20004800000 */
[----:B------:R-:W1:Y:S01]  /*0780*/  SHFL.UP PT, R13, R55, 0x4, RZ ;  /* 0x04800000370d7989 */ /* 0x000e6200000e00ff */
[----:B------:R-:W-:Y:S02]  /*0790*/  @P2 FSEL R49, R15, R49, !P1 ;  /* 0x000000310f312208 */ /* 0x000fe40004800000 */
[----:B0-----:R-:W-:Y:S01]  /*07a0*/  SEL R17, R17, RZ, P2 ;  /* 0x000000ff11117207 */ /* 0x001fe20001000000 */
[----:B------:R-:W-:Y:S01]  /*07b0*/  SHFL.UP PT, R14, R48, 0x4, RZ ;  /* 0x04800000300e7989 */ /* 0x000fe200000e00ff */
[----:B------:R-:W-:-:S03]  /*07c0*/  ISETP.GE.AND P2, PT, R38, 0x4, PT ;  /* 0x000000042600780c */ /* 0x000fc60003f46270 */
[----:B------:R-:W0:Y:S01]  /*07d0*/  SHFL.UP PT, R15, R49, 0x4, RZ ;  /* 0x04800000310f7989 */ /* 0x000e2200000e00ff */
[----:B------:R-:W-:-:S05]  /*07e0*/  IMAD.IADD R17, R16, 0x1, R17 ;  /* 0x0000000110117824 */ /* 0x000fca00078e0211 */
[----:B------:R-:W2:Y:S01]  /*07f0*/  SHFL.UP PT, R16, R17, 0x4, RZ ;  /* 0x0480000011107989 */ /* 0x000ea200000e00ff */
[----:B------:R-:W-:Y:S01]  /*0800*/  ISETP.NE.AND P1, PT, R17, RZ, PT ;  /* 0x000000ff1100720c */ /* 0x000fe20003f25270 */
[----:B-1----:R-:W-:Y:S02]  /*0810*/  DADD R12, R12, R50 ;  /* 0x000000000c0c7229 */ /* 0x002fe40000000032 */
[----:B0-----:R-:W-:-:S08]  /*0820*/  DADD R14, R14, R48 ;  /* 0x000000000e0e7229 */ /* 0x001fd00000000030 */
[----:B------:R-:W-:Y:S02]  /*0830*/  @P2 FSEL R50, R12, R50, !P1 ;  /* 0x000000320c322208 */ /* 0x000fe40004800000 */
[----:B------:R-:W-:Y:S02]  /*0840*/  @P2 FSEL R55, R13, R55, !P1 ;  /* 0x000000370d372208 */ /* 0x000fe40004800000 */
[----:B--2---:R-:W-:Y:S01]  /*0850*/  SEL R16, R16, RZ, P2 ;  /* 0x000000ff10107207 */ /* 0x004fe20001000000 */
[----:B------:R-:W-:Y:S02]  /*0860*/  SHFL.UP PT, R12, R50, 0x8, RZ ;  /* 0x05000000320c7989 */ /* 0x000fe400000e00ff */
[----:B------:R-:W-:Y:S01]  /*0870*/  IMAD.MOV.U32 R51, RZ, RZ, R55 ;  /* 0x000000ffff337224 */ /* 0x000fe200078e0037 */
[----:B------:R-:W-:Y:S01]  /*0880*/  @P2 FSEL R48, R14, R48, !P1 ;  /* 0x000000300e302208 */ /* 0x000fe20004800000 */
[----:B------:R-:W0:Y:S01]  /*0890*/  SHFL.UP PT, R13, R55, 0x8, RZ ;  /* 0x05000000370d7989 */ /* 0x000e2200000e00ff */
[----:B------:R-:W-:Y:S01]  /*08a0*/  @P2 FSEL R49, R15, R49, !P1 ;  /* 0x000000310f312208 */ /* 0x000fe20004800000 */
[----:B------:R-:W-:Y:S01]  /*08b0*/  IMAD.IADD R16, R17, 0x1, R16 ;  /* 0x0000000111107824 */ /* 0x000fe200078e0210 */
[----:B------:R-:W-:Y:S01]  /*08c0*/  ISETP.GE.AND P2, PT, R38, 0x8, PT ;  /* 0x000000082600780c */ /* 0x000fe20003f46270 */
[----:B------:R-:W-:Y:S03]  /*08d0*/  SHFL.UP PT, R14, R48, 0x8, RZ ;  /* 0x05000000300e7989 */ /* 0x000fe600000e00ff */
[----:B------:R-:W-:Y:S01]  /*08e0*/  ISETP.NE.AND P1, PT, R16, RZ, PT ;  /* 0x000000ff1000720c */ /* 0x000fe20003f25270 */
[----:B------:R-:W1:Y:S04]  /*08f0*/  SHFL.UP PT, R15, R49, 0x8, RZ ;  /* 0x05000000310f7989 */ /* 0x000e6800000e00ff */
[----:B------:R-:W2:Y:S01]  /*0900*/  SHFL.UP PT, R17, R16, 0x8, RZ ;  /* 0x0500000010117989 */ /* 0x000ea200000e00ff */
[----:B0-----:R-:W-:-:S02]  /*0910*/  DADD R12, R12, R50 ;  /* 0x000000000c0c7229 */ /* 0x001fc40000000032 */
[----:B-1----:R-:W-:-:S08]  /*0920*/  DADD R14, R14, R48 ;  /* 0x000000000e0e7229 */ /* 0x002fd00000000030 */
        /* <DEDUP_REMOVED lines=16> */
[----:B------:R-:W-:Y:S02]  /*0a30*/  FSEL R52, R13, R55, !P1 ;  /* 0x000000370d347208 */ /* 0x000fe40004800000 */
[----:B--2---:R-:W-:Y:S02]  /*0a40*/  SEL R16, R16, RZ, P2 ;  /* 0x000000ff10107207 */ /* 0x004fe40001000000 */
[----:B------:R-:W-:-:S03]  /*0a50*/  FSEL R59, R12, R50, !P1 ;  /* 0x000000320c3b7208 */ /* 0x000fc60004800000 */
[----:B------:R-:W-:Y:S01]  /*0a60*/  IMAD.IADD R28, R17, 0x1, R16 ;  /* 0x00000001111c7824 */ /* 0x000fe200078e0210 */
[----:B------:R-:W-:Y:S01]  /*0a70*/  FSEL R61, R14, R48, !P1 ;  /* 0x000000300e3d7208 */ /* 0x000fe20004800000 */
[----:B------:R-:W-:Y:S01]  /*0a80*/  @!P3 IMAD.MOV.U32 R17, RZ, RZ, R52 ;  /* 0x000000ffff11b224 */ /* 0x000fe200078e0034 */
[----:B------:R-:W-:Y:S02]  /*0a90*/  FSEL R56, R15, R49, !P1 ;  /* 0x000000310f387208 */ /* 0x000fe40004800000 */
[----:B------:R-:W-:Y:S01]  /*0aa0*/  @!P3 MOV R16, R59 ;  /* 0x0000003b0010b202 */ /* 0x000fe20000000f00 */
[----:B------:R-:W-:Y:S01]  /*0ab0*/  @!P3 IMAD.MOV.U32 R18, RZ, RZ, R61 ;  /* 0x000000ffff12b224 */ /* 0x000fe200078e003d */
[----:B------:R0:W-:Y:S01]  /*0ac0*/  @!P3 STS.128 [R45], R28 ;  /* 0x0000001c2d00b388 */ /* 0x0001e20000000c00 */
[----:B------:R-:W-:-:S03]  /*0ad0*/  @!P3 IMAD.MOV.U32 R19, RZ, RZ, R56 ;  /* 0x000000ffff13b224 */ /* 0x000fc600078e0038 */
[----:B------:R-:W-:Y:S04]  /*0ae0*/  SHFL.UP PT, R28, R28, 0x1, RZ ;  /* 0x042000001c1c7989 */ /* 0x000fe800000e00ff */
[----:B------:R-:W-:Y:S01]  /*0af0*/  @!P3 STS.128 [R45+0x10], R16 ;  /* 0x000010102d00b388 */ /* 0x000fe20000000c00 */
[----:B------:R-:W-:Y:S01]  /*0b00*/  BAR.SYNC.DEFER_BLOCKING 0x0 ;  /* 0x0000000000007b1d */ /* 0x000fe20000010000 */
[----:B------:R-:W-:Y:S02]  /*0b10*/  ISETP.NE.AND P3, PT, R41, 0x5, PT ;  /* 0x000000052900780c */ /* 0x000fe40003f65270 */
[----:B0-----:R-:W-:Y:S02]  /*0b20*/  FSEL R29, R48, R61, !P2 ;  /* 0x0000003d301d7208 */ /* 0x001fe40005000000 */
[----:B------:R-:W-:-:S02]  /*0b30*/  FSEL R48, R49, R56, !P2 ;  /* 0x0000003831307208 */ /* 0x000fc40005000000 */
[----:B------:R-:W-:Y:S02]  /*0b40*/  FSEL R49, R50, R59, !P2 ;  /* 0x0000003b32317208 */ /* 0x000fe40005000000 */
[----:B------:R-:W-:Y:S01]  /*0b50*/  FSEL R50, R55, R52, !P2 ;  /* 0x0000003437327208 */ /* 0x000fe20005000000 */
[----:B------:R-:W-:Y:S01]  /*0b60*/  SHFL.UP PT, R29, R29, 0x1, RZ ;  /* 0x042000001d1d7989 */ /* 0x000fe200000e00ff */
[----:B------:R-:W-:-:S03]  /*0b70*/  ISETP.NE.AND P2, PT, R41, 0x6, PT ;  /* 0x000000062900780c */ /* 0x000fc60003f45270 */
[----:B------:R-:W-:Y:S04]  /*0b80*/  SHFL.UP PT, R49, R49, 0x1, RZ ;  /* 0x0420000031317989 */ /* 0x000fe800000e00ff */
[----:B------:R-:W-:Y:S04]  /*0b90*/  SHFL.UP PT, R50, R50, 0x1, RZ ;  /* 0x0420000032327989 */ /* 0x000fe800000e00ff */
[----:B------:R-:W-:Y:S04]  /*0ba0*/  SHFL.UP PT, R48, R48, 0x1, RZ ;  /* 0x0420000030307989 */ /* 0x000fe800000e00ff */
[----:B------:R-:W-:Y:S04]  /*0bb0*/  LDS.128 R12, [UR4+0x10] ;  /* 0x00001004ff0c7984 */ /* 0x000fe80008000c00 */
[----:B------:R-:W0:Y:S04]  /*0bc0*/  LDS.128 R20, [UR4+0x30] ;  /* 0x00003004ff147984 */ /* 0x000e280008000c00 */
[----:B------:R-:W1:Y:S04]  /*0bd0*/  LDS R57, [UR4+0x20] ;  /* 0x00002004ff397984 */ /* 0x000e680008000800 */
[----:B------:R-:W-:Y:S04]  /*0be0*/  LDS.128 R24, [UR4+0x50] ;  /* 0x00005004ff187984 */ /* 0x000fe80008000c00 */
[----:B------:R-:W-:Y:S04]  /*0bf0*/  LDS R53, [UR4+0x40] ;  /* 0x00004004ff357984 */ /* 0x000fe80008000800 */
[----:B------:R-:W2:Y:S04]  /*0c00*/  LDS R54, [UR4] ;  /* 0x00000004ff367984 */ /* 0x000ea80008000800 */
[----:B------:R-:W3:Y:S04]  /*0c10*/  LDS.128 R16, [UR4+0x70] ;  /* 0x00007004ff107984 */ /* 0x000ee80008000c00 */
[----:B------:R-:W4:Y:S04]  /*0c20*/  LDS R51, [UR4+0x60] ;  /* 0x00006004ff337984 */ /* 0x000f280008000800 */
[----:B------:R-:W-:Y:S01]  /*0c30*/  LDS R52, [UR4+0x80] ;  /* 0x00008004ff347984 */ /* 0x000fe20008000800 */
[----:B0-----:R-:W-:-:S02]  /*0c40*/  DADD R42, R14, R22 ;  /* 0x000000000e2a7229 */ /* 0x001fc40000000016 */
[----:B------:R-:W-:Y:S01]  /*0c50*/  DADD R30, R12, R20 ;  /* 0x000000000c1e7229 */ /* 0x000fe20000000014 */
[----:B-1----:R-:W-:-:S07]  /*0c60*/  ISETP.NE.AND P1, PT, R57, RZ, PT ;  /* 0x000000ff3900720c */ /* 0x002fce0003f25270 */
[----:B------:R-:W-:Y:S02]  /*0c70*/  FSEL R42, R42, R22, !P1 ;  /* 0x000000162a2a7208 */ /* 0x000fe40004800000 */
[----:B------:R-:W-:Y:S02]  /*0c80*/  FSEL R43, R43, R23, !P1 ;  /* 0x000000172b2b7208 */ /* 0x000fe40004800000 */
[----:B------:R-:W-:Y:S02]  /*0c90*/  FSEL R30, R30, R20, !P1 ;  /* 0x000000141e1e7208 */ /* 0x000fe40004800000 */
[----:B------:R-:W-:Y:S01]  /*0ca0*/  FSEL R31, R31, R21, !P1 ;  /* 0x000000151f1f7208 */ /* 0x000fe20004800000 */
[----:B--2---:R-:W-:Y:S01]  /*0cb0*/  IMAD.IADD R57, R54, 0x1, R57 ;  /* 0x0000000136397824 */ /* 0x004fe200078e0239 */
[----:B------:R-:W0:Y:S01]  /*0cc0*/  LDS.128 R20, [UR4+0x90] ;  /* 0x00009004ff147984 */ /* 0x000e220008000c00 */
[----:B------:R-:W-:Y:S01]  /*0cd0*/  DADD R46, R26, R42 ;  /* 0x000000001a2e7229 */ /* 0x000fe2000000002a */
[----:B------:R-:W-:Y:S01]  /*0ce0*/  ISETP.NE.AND P1, PT, R53, RZ, PT ;  /* 0x000000ff3500720c */ /* 0x000fe20003f25270 */
[----:B------:R-:W-:Y:S01]  /*0cf0*/  IMAD.IADD R53, R57, 0x1, R53 ;  /* 0x0000000139357824 */ /* 0x000fe200078e0235 */
[----:B------:R-:W-:Y:S01]  /*0d00*/  DADD R44, R24, R30 ;  /* 0x00000000182c7229 */ /* 0x000fe2000000001e */
[----:B------:R-:W-:-:S02]  /*0d10*/  FSEL R55, R43, R15, !P6 ;  /* 0x0000000f2b377208 */ /* 0x000fc40007000000 */
[----:B------:R-:W-:Y:S02]  /*0d20*/  FSEL R43, R30, R12, !P6 ;  /* 0x0000000c1e2b7208 */ /* 0x000fe40007000000 */
[----:B------:R-:W-:Y:S01]  /*0d30*/  FSEL R59, R31, R13, !P6 ;  /* 0x0000000d1f3b7208 */ /* 0x000fe20007000000 */
[----:B------:R-:W-:Y:S01]  /*0d40*/  LDS R30, [UR4+0xa0] ;  /* 0x0000a004ff1e7984 */ /* 0x000fe20008000800 */
[----:B------:R-:W-:Y:S02]  /*0d50*/  FSEL R46, R46, R26, !P1 ;  /* 0x0000001a2e2e7208 */ /* 0x000fe40004800000 */
[----:B------:R-:W-:Y:S02]  /*0d60*/  FSEL R47, R47, R27, !P1 ;  /* 0x0000001b2f2f7208 */ /* 0x000fe40004800000 */
[----:B------:R-:W-:Y:S02]  /*0d70*/  FSEL R44, R44, R24, !P1 ;  /* 0x000000182c2c7208 */ /* 0x000fe40004800000 */
[----:B------:R-:W-:-:S02]  /*0d80*/  FSEL R45, R45, R25, !P1 ;  /* 0x000000192d2d7208 */ /* 0x000fc40004800000 */
[----:B------:R-:W1:Y:S01]  /*0d90*/  LDS.128 R24, [UR4+0xb0] ;  /* 0x0000b004ff187984 */ /* 0x000e620008000c00 */
[----:B------:R-:W-:Y:S02]  /*0da0*/  ISETP.NE.AND P1, PT, R41, 0x7, PT ;  /* 0x000000072900780c */ /* 0x000fe40003f25270 */
[----:B------:R-:W-:Y:S01]  /*0db0*/  FSEL R41, R42, R14, !P6 ;  /* 0x0000000e2a297208 */ /* 0x000fe20007000000 */
[----:B---3--:R-:W-:Y:S01]  /*0dc0*/  DADD R14, R18, R46 ;  /* 0x00000000120e7229 */ /* 0x008fe2000000002e */
[----:B------:R-:W-:Y:S01]  /*0dd0*/  SEL R54, R57, R54, !P6 ;  /* 0x0000003639367207 */ /* 0x000fe20007000000 */
[----:B------:R-:W-:Y:S01]  /*0de0*/  DADD R12, R16, R44 ;  /* 0x00000000100c7229 */ /* 0x000fe2000000002c */
[----:B----4-:R-:W-:Y:S01]  /*0df0*/  ISETP.NE.AND P6, PT, R51, RZ, PT ;  /* 0x000000ff3300720c */ /* 0x010fe20003fc5270 */
[----:B------:R-:W-:Y:S01]  /*0e00*/  IMAD.IADD R51, R53, 0x1, R51 ;  /* 0x0000000135337824 */ /* 0x000fe200078e0233 */
[----:B------:R-:W-:Y:S02]  /*0e10*/  FSEL R31, R44, R43, !P5 ;  /* 0x0000002b2c1f7208 */ /* 0x000fe40006800000 */
[----:B------:R-:W-:-:S02]  /*0e20*/  FSEL R41, R46, R41, !P5 ;  /* 0x000000292e297208 */ /* 0x000fc40006800000 */
[----:B------:R-:W-:Y:S02]  /*0e30*/  FSEL R55, R47, R55, !P5 ;  /* 0x000000372f377208 */ /* 0x000fe40006800000 */
[----:B------:R-:W-:Y:S02]  /*0e40*/  FSEL R14, R14, R18, !P6 ;  /* 0x000000120e0e7208 */ /* 0x000fe40007000000 */
[----:B------:R-:W-:Y:S02]  /*0e50*/  FSEL R15, R15, R19, !P6 ;  /* 0x000000130f0f7208 */ /* 0x000fe40007000000 */
[----:B------:R-:W-:Y:S02]  /*0e60*/  FSEL R42, R12, R16, !P6 ;  /* 0x000000100c2a7208 */ /* 0x000fe40007000000 */
[----:B------:R-:W-:Y:S02]  /*0e70*/  FSEL R43, R13, R17, !P6 ;  /* 0x000000110d2b7208 */ /* 0x000fe40007000000 */
[----:B------:R-:W2:Y:S01]  /*0e80*/  LDS.128 R16, [UR4+0xd0] ;  /* 0x0000d004ff107984 */ /* 0x000ea20008000c00 */
[----:B------:R-:W-:Y:S01]  /*0e90*/  FSEL R47, R45, R59, !P5 ;  /* 0x0000003b2d2f7208 */ /* 0x000fe20006800000 */
[----:B0-----:R-:W-:Y:S01]  /*0ea0*/  DADD R44, R22, R14 ;  /* 0x00000000162c7229 */ /* 0x001fe2000000000e */
[----:B------:R-:W-:Y:S01]  /*0eb0*/  SEL R54, R53, R54, !P5 ;  /* 0x0000003635367207 */ /* 0x000fe20006800000 */
[----:B------:R-:W-:Y:S01]  /*0ec0*/  DADD R12, R20, R42 ;  /* 0x00000000140c7229 */ /* 0x000fe2000000002a */
[----:B------:R-:W-:-:S02]  /*0ed0*/  FSEL R53, R14, R41, !P4 ;  /* 0x000000290e357208 */ /* 0x000fc40006000000 */
[----:B------:R-:W0:Y:S01]  /*0ee0*/  LDS R41, [UR4+0xc0] ;  /* 0x0000c004ff297984 */ /* 0x000e220008000800 */
[----:B------:R-:W-:Y:S02]  /*0ef0*/  ISETP.NE.AND P5, PT, R52, RZ, PT ;  /* 0x000000ff3400720c */ /* 0x000fe40003fa5270 */
[----:B------:R-:W-:Y:S02]  /*0f00*/  FSEL R55, R15, R55, !P4 ;  /* 0x000000370f377208 */ /* 0x000fe40006000000 */
[----:B------:R-:W-:Y:S02]  /*0f10*/  FSEL R14, R44, R22, !P5 ;  /* 0x000000162c0e7208 */ /* 0x000fe40006800000 */
[----:B------:R-:W-:Y:S02]  /*0f20*/  FSEL R15, R45, R23, !P5 ;  /* 0x000000172d0f7208 */ /* 0x000fe40006800000 */
[----:B------:R-:W-:Y:S02]  /*0f30*/  FSEL R12, R12, R20, !P5 ;  /* 0x000000140c0c7208 */ /* 0x000fe40006800000 */
[----:B------:R-:W-:-:S02]  /*0f40*/  FSEL R13, R13, R21, !P5 ;  /* 0x000000150d0d7208 */ /* 0x000fc40006800000 */
[----:B------:R-:W-:Y:S01]  /*0f50*/  FSEL R31, R42, R31, !P4 ;  /* 0x0000001f2a1f7208 */ /* 0x000fe20006000000 */
[----:B-1----:R-:W-:Y:S01]  /*0f60*/  DADD R20, R26, R14 ;  /* 0x000000001a147229 */ /* 0x002fe2000000000e */
[----:B------:R-:W-:Y:S02]  /*0f70*/  FSEL R47, R43, R47, !P4 ;  /* 0x0000002f2b2f7208 */ /* 0x000fe40006000000 */
[----:B------:R-:W-:Y:S01]  /*0f80*/  FSEL R43, R14, R53, !P3 ;  /* 0x000000350e2b7208 */ /* 0x000fe20005800000 */
[----:B------:R-:W-:Y:S01]  /*0f90*/  DADD R22, R24, R12 ;  /* 0x0000000018167229 */ /* 0x000fe2000000000c */
[----:B------:R-:W-:Y:S02]  /*0fa0*/  FSEL R53, R15, R55, !P3 ;  /* 0x000000370f357208 */ /* 0x000fe40005800000 */
[----:B------:R-:W-:Y:S02]  /*0fb0*/  FSEL R45, R12, R31, !P3 ;  /* 0x0000001f0c2d7208 */ /* 0x000fe40005800000 */
[----:B------:R-:W-:Y:S01]  /*0fc0*/  FSEL R47, R13, R47, !P3 ;  /* 0x0000002f0d2f7208 */ /* 0x000fe20005800000 */
[----:B------:R-:W1:Y:S01]  /*0fd0*/  LDS R31, [UR4+0xe0] ;  /* 0x0000e004ff1f7984 */ /* 0x000e620008000800 */
[C---:B------:R-:W-:Y:S01]  /*0fe0*/  SEL R54, R51.reuse, R54, !P4 ;  /* 0x0000003633367207 */ /* 0x040fe20006000000 */
[----:B------:R-:W-:Y:S01]  /*0ff0*/  IMAD.IADD R51, R51, 0x1, R52 ;  /* 0x0000000133337824 */ /* 0x000fe200078e0234 */
[----:B------:R-:W-:Y:S01]  /*1000*/  ISETP.NE.AND P4, PT, R30, RZ, PT ;  /* 0x000000ff1e00720c */ /* 0x000fe20003f85270 */
[----:B------:R-:W3:Y:S02]  /*1010*/  LDS.128 R12, [UR4+0xf0] ;  /* 0x0000f004ff0c7984 */ /* 0x000ee40008000c00 */
[----:B------:R-:W-:Y:S01]  /*1020*/  IMAD.IADD R30, R51, 0x1, R30 ;  /* 0x00000001331e7824 */ /* 0x000fe200078e021e */
[----:B------:R-:W-:-:S02]  /*1030*/  FSEL R20, R20, R26, !P4 ;  /* 0x0000001a14147208 */ /* 0x000fc40006000000 */
[----:B------:R-:W-:Y:S02]  /*1040*/  FSEL R21, R21, R27, !P4 ;  /* 0x0000001b15157208 */ /* 0x000fe40006000000 */
[----:B------:R-:W-:Y:S02]  /*1050*/  FSEL R24, R22, R24, !P4 ;  /* 0x0000001816187208 */ /* 0x000fe40006000000 */
[----:B------:R-:W-:Y:S02]  /*1060*/  FSEL R25, R23, R25, !P4 ;  /* 0x0000001917197208 */ /* 0x000fe40006000000 */
[----:B------:R-:W-:Y:S01]  /*1070*/  SEL R54, R51, R54, !P3 ;  /* 0x0000003633367207 */ /* 0x000fe20005800000 */
[----:B--2---:R-:W-:Y:S01]  /*1080*/  DADD R26, R18, R20 ;  /* 0x00000000121a7229 */ /* 0x004fe20000000014 */
[----:B------:R-:W-:Y:S01]  /*1090*/  FSEL R43, R20, R43, !P2 ;  /* 0x0000002b142b7208 */ /* 0x000fe20005000000 */
[----:B------:R-:W-:Y:S01]  /*10a0*/  IMAD.MOV.U32 R20, RZ, RZ, R49 ;  /* 0x000000ffff147224 */ /* 0x000fe200078e0031 */
[----:B------:R-:W-:Y:S01]  /*10b0*/  FSEL R51, R21, R53, !P2 ;  /* 0x0000003515337208 */ /* 0x000fe20005000000 */
[----:B------:R-:W-:Y:S01]  /*10c0*/  DADD R22, R16, R24 ;  /* 0x0000000010167229 */ /* 0x000fe20000000018 */
[----:B------:R-:W-:Y:S01]  /*10d0*/  FSEL R45, R24, R45, !P2 ;  /* 0x0000002d182d7208 */ /* 0x000fe20005000000 */
[----:B------:R-:W-:Y:S01]  /*10e0*/  IMAD.MOV.U32 R21, RZ, RZ, R50 ;  /* 0x000000ffff157224 */ /* 0x000fe200078e0032 */
[----:B------:R-:W-:-:S02]  /*10f0*/  FSEL R47, R25, R47, !P2 ;  /* 0x0000002f192f7208 */ /* 0x000fc40005000000 */
[C---:B------:R-:W-:Y:S01]  /*1100*/  SEL R54, R30.reuse, R54, !P2 ;  /* 0x000000361e367207 */ /* 0x040fe20005000000 */
[----:B0-----:R-:W-:Y:S01]  /*1110*/  IMAD.IADD R30, R30, 0x1, R41 ;  /* 0x000000011e1e7824 */ /* 0x001fe200078e0229 */
[----:B------:R-:W-:Y:S02]  /*1120*/  ISETP.GE.U32.AND P2, PT, R40, 0x20, PT ;  /* 0x000000202800780c */ /* 0x000fe40003f46070 */
[----:B------:R-:W-:Y:S02]  /*1130*/  ISETP.NE.AND P3, PT, R41, RZ, PT ;  /* 0x000000ff2900720c */ /* 0x000fe40003f65270 */
[----:B------:R-:W-:Y:S02]  /*1140*/  SEL R54, R30, R54, !P1 ;  /* 0x000000361e367207 */ /* 0x000fe40004800000 */
[----:B------:R-:W-:Y:S02]  /*1150*/  FSEL R24, R26, R18, !P3 ;  /* 0x000000121a187208 */ /* 0x000fe40005800000 */
[----:B------:R-:W-:-:S02]  /*1160*/  FSEL R25, R27, R19, !P3 ;  /* 0x000000131b197208 */ /* 0x000fc40005800000 */
[----:B------:R-:W-:Y:S01]  /*1170*/  FSEL R26, R22, R16, !P3 ;  /* 0x00000010161a7208 */ /* 0x000fe20005800000 */
[----:B------:R-:W-:Y:S01]  /*1180*/  IMAD.MOV.U32 R22, RZ, RZ, R29 ;  /* 0x000000ffff167224 */ /* 0x000fe200078e001d */
[----:B------:R-:W-:Y:S01]  /*1190*/  FSEL R27, R23, R17, !P3 ;  /* 0x00000011171b7208 */ /* 0x000fe20005800000 */
[----:B------:R-:W-:Y:S01]  /*11a0*/  IMAD.MOV.U32 R23, RZ, RZ, R48 ;  /* 0x000000ffff177224 */ /* 0x000fe200078e0030 */
[----:B------:R-:W-:Y:S02]  /*11b0*/  ISETP.NE.AND P3, PT, R40, RZ, PT ;  /* 0x000000ff2800720c */ /* 0x000fe40003f65270 */
[----:B------:R-:W-:Y:S02]  /*11c0*/  FSEL R43, R24, R43, !P1 ;  /* 0x0000002b182b7208 */ /* 0x000fe40004800000 */
[----:B------:R-:W-:Y:S02]  /*11d0*/  FSEL R44, R25, R51, !P1 ;  /* 0x00000033192c7208 */ /* 0x000fe40004800000 */
[----:B------:R-:W-:-:S02]  /*11e0*/  FSEL R41, R26, R45, !P1 ;  /* 0x0000002d1a297208 */ /* 0x000fc40004800000 */
[----:B------:R-:W-:Y:S01]  /*11f0*/  FSEL R42, R27, R47, !P1 ;  /* 0x0000002f1b2a7208 */ /* 0x000fe20004800000 */
[----:B-1-3--:R-:W-:Y:S06]  /*1200*/  @!P2 BRA `(.L_x_976) ;  /* 0x000000000048a947 */ /* 0x00afec0003800000 */
[----:B------:R-:W-:Y:S01]  /*1210*/  IMAD.MOV.U32 R16, RZ, RZ, R43 ;  /* 0x000000ffff107224 */ /* 0x000fe200078e002b */
[----:B------:R-:W-:Y:S01]  /*1220*/  ISETP.NE.AND P2, PT, R38, RZ, PT ;  /* 0x000000ff2600720c */ /* 0x000fe20003f45270 */
[----:B------:R-:W-:Y:S01]  /*1230*/  IMAD.MOV.U32 R17, RZ, RZ, R44 ;  /* 0x000000ffff117224 */ /* 0x000fe200078e002c */
[C---:B------:R-:W-:Y:S02]  /*1240*/  ISETP.NE.AND P1, PT, R28.reuse, RZ, PT ;  /* 0x000000ff1c00720c */ /* 0x040fe40003f25270 */
[----:B------:R-:W-:-:S03]  /*1250*/  SEL R29, R28, RZ, P2 ;  /* 0x000000ff1c1d7207 */ /* 0x000fc60001000000 */
[----:B------:R-:W-:Y:S01]  /*1260*/  DADD R18, R22, R16 ;  /* 0x0000000016127229 */ /* 0x000fe20000000010 */
[----:B------:R-:W-:Y:S02]  /*1270*/  IMAD.MOV.U32 R16, RZ, RZ, R41 ;  /* 0x000000ffff107224 */ /* 0x000fe400078e0029 */
[----:B------:R-:W-:Y:S02]  /*1280*/  IMAD.MOV.U32 R17, RZ, RZ, R42 ;  /* 0x000000ffff117224 */ /* 0x000fe400078e002a */
[----:B------:R-:W-:-:S04]  /*1290*/  IMAD.IADD R28, R54, 0x1, R29 ;  /* 0x00000001361c7824 */ /* 0x000fc800078e021d */
[----:B------:R-:W-:Y:S01]  /*12a0*/  DADD R16, R20, R16 ;  /* 0x0000000014107229 */ /* 0x000fe20000000010 */
[----:B------:R-:W-:Y:S02]  /*12b0*/  @P2 FSEL R43, R18, R22, !P1 ;  /* 0x00000016122b2208 */ /* 0x000fe40004800000 */
[----:B------:R-:W-:-:S03]  /*12c0*/  @P2 FSEL R44, R19, R23, !P1 ;  /* 0x00000017132c2208 */ /* 0x000fc60004800000 */
[----:B------:R-:W-:Y:S02]  /*12d0*/  IMAD.MOV.U32 R22, RZ, RZ, R43 ;  /* 0x000000ffff167224 */ /* 0x000fe400078e002b */
[----:B------:R-:W-:Y:S02]  /*12e0*/  IMAD.MOV.U32 R23, RZ, RZ, R44 ;  /* 0x000000ffff177224 */ /* 0x000fe400078e002c */
[----:B------:R-:W-:Y:S02]  /*12f0*/  @P2 FSEL R42, R17, R21, !P1 ;  /* 0x00000015112a2208 */ /* 0x000fe40004800000 */
[----:B------:R-:W-:-:S03]  /*1300*/  @P2 FSEL R41, R16, R20, !P1 ;  /* 0x0000001410292208 */ /* 0x000fc60004800000 */
[----:B------:R-:W-:Y:S01]  /*1310*/  IMAD.MOV.U32 R21, RZ, RZ, R42 ;  /* 0x000000ffff157224 */ /* 0x000fe200078e002a */
[----:B------:R-:W-:-:S07]  /*1320*/  MOV R20, R41 ;  /* 0x0000002900147202 */ /* 0x000fce0000000f00 */
.L_x_976:
[----:B------:R-:W-:Y:S05]  /*1330*/  BSYNC.RECONVERGENT B0 ;  /* 0x0000000000007941 */ /* 0x000fea0003800200 */
.L_x_975:
[----:B------:R-:W-:Y:S01]  /*1340*/  BSSY.RECONVERGENT B0, `(.L_x_977) ;  /* 0x0000007000007945 */ /* 0x000fe20003800200 */
[----:B------:R-:W-:-:S03]  /*1350*/  IMAD.MOV.U32 R19, RZ, RZ, R39 ;  /* 0x000000ffff137224 */ /* 0x000fc600078e0027 */
[----:B------:R-:W-:Y:S05]  /*1360*/  @!P3 BRA `(.L_x_978) ;  /* 0x000000000010b947 */ /* 0x000fea0003800000 */
[----:B------:R-:W-:Y:S01]  /*1370*/  ISETP.NE.AND P1, PT, R39, RZ, PT ;  /* 0x000000ff2700720c */ /* 0x000fe20003f25270 */
[----:B------:R-:W-:-:S12]  /*1380*/  IMAD.IADD R19, R28, 0x1, R39 ;  /* 0x000000011c137824 */ /* 0x000fd800078e0227 */
[----:B------:R-:W-:Y:S02]  /*1390*/  @!P1 DADD R4, R4, R20 ;  /* 0x0000000004049229 */ /* 0x000fe40000000014 */
[----:B------:R-:W-:-:S11]  /*13a0*/  @!P1 DADD R6, R6, R22 ;  /* 0x0000000006069229 */ /* 0x000fd60000000016 */
.L_x_978:
[----:B------:R-:W-:Y:S05]  /*13b0*/  BSYNC.RECONVERGENT B0 ;  /* 0x0000000000007941 */ /* 0x000fea0003800200 */
.L_x_977:
[----:B------:R-:W-:Y:S01]  /*13c0*/  ISETP.NE.AND P2, PT, R40, RZ, PT ;  /* 0x000000ff2800720c */ /* 0x000fe20003f45270 */
[----:B------:R-:W-:Y:S01]  /*13d0*/  DADD R44, R10, R6 ;  /* 0x000000000a2c7229 */ /* 0x000fe20000000006 */
[----:B------:R-:W-:Y:S01]  /*13e0*/  IMAD.IADD R17, R30, 0x1, R31 ;  /* 0x000000011e117824 */ /* 0x000fe200078e021f */
[----:B------:R-:W-:Y:S01]  /*13f0*/  DADD R42, R8, R4 ;  /* 0x00000000082a7229 */ /* 0x000fe20000000004 */
[----:B------:R-:W-:Y:S01]  /*1400*/  ISETP.NE.AND P1, PT, R31, RZ, PT ;  /* 0x000000ff1f00720c */ /* 0x000fe20003f25270 */
[----:B------:R-:W-:Y:S01]  /*1410*/  DADD R24, R14, R24 ;  /* 0x000000000e187229 */ /* 0x000fe20000000018 */
[----:B------:R-:W-:Y:S01]  /*1420*/  BSSY.RECONVERGENT B0, `(.L_x_979) ;  /* 0x000001d000007945 */ /* 0x000fe20003800200 */
[----:B------:R-:W-:Y:S01]  /*1430*/  DADD R26, R12, R26 ;  /* 0x000000000c1a7229 */ /* 0x000fe2000000001a */
[----:B------:R-:W-:-:S03]  /*1440*/  ISETP.GE.AND P3, PT, R17, 0x101, PT ;  /* 0x000001011100780c */ /* 0x000fc60003f66270 */
        /* <DEDUP_REMOVED lines=11> */
[----:B------:R-:W-:Y:S02]  /*1500*/  IMAD.MOV.U32 R8, RZ, RZ, R17 ;  /* 0x000000ffff087224 */ /* 0x000fe400078e0011 */
[----:B------:R-:W-:Y:S02]  /*1510*/  IMAD.MOV.U32 R9, RZ, RZ, RZ ;  /* 0x000000ffff097224 */ /* 0x000fe400078e00ff */
[----:B------:R-:W-:Y:S02]  /*1520*/  IMAD.MOV.U32 R41, RZ, RZ, 0x65 ;  /* 0x00000065ff297424 */ /* 0x000fe400078e00ff */
[----:B------:R-:W1:Y:S01]  /*1530*/  LDC.64 R14, c[0x0][0x3a8] ;  /* 0x0000ea00ff0e7b82 */ /* 0x000e620000000a00 */
[----:B------:R-:W-:Y:S01]  /*1540*/  IMAD.MOV.U32 R28, RZ, RZ, RZ ;  /* 0x000000ffff1c7224 */ /* 0x000fe200078e00ff */
[----:B0-----:R0:W-:Y:S02]  /*1550*/  ST.E.128.STRONG.GPU desc[UR10][R12.64+0x400], R8 ;  /* 0x000400080c007985 */ /* 0x0011e4000c10fd0a */
[----:B0-----:R-:W-:-:S02]  /*1560*/  IMAD.MOV.U32 R8, RZ, RZ, R16 ;  /* 0x000000ffff087224 */ /* 0x001fc400078e0010 */
[----:B------:R-:W-:Y:S02]  /*1570*/  IMAD.MOV.U32 R9, RZ, RZ, R27 ;  /* 0x000000ffff097224 */ /* 0x000fe400078e001b */
[----:B------:R-:W-:Y:S02]  /*1580*/  IMAD.MOV.U32 R10, RZ, RZ, R18 ;  /* 0x000000ffff0a7224 */ /* 0x000fe400078e0012 */
[----:B------:R-:W-:-:S05]  /*1590*/  IMAD.MOV.U32 R11, RZ, RZ, R25 ;  /* 0x000000ffff0b7224 */ /* 0x000fca00078e0019 */
[----:B------:R0:W-:Y:S01]  /*15a0*/  ST.E.128.STRONG.GPU desc[UR10][R12.64+0x410], R8 ;  /* 0x000410080c007985 */ /* 0x0001e2000c10fd0a */
[----:B------:R-:W-:Y:S06]  /*15b0*/  MEMBAR.ALL.GPU ;  /* 0x0000000000007992 */ /* 0x000fec000000a000 */
[----:B------:R-:W-:-:S00]  /*15c0*/  ERRBAR ;  /* 0x00000000000079ab */ /* 0x000fc00000000000 */
[----:B------:R-:W-:Y:S06]  /*15d0*/  CGAERRBAR ;  /* 0x00000000000075ab */ /* 0x000fec0000000000 */
[----:B-1----:R0:W-:Y:S02]  /*15e0*/  ST.E.STRONG.GPU desc[UR10][R14.64+0x80], R41 ;  /* 0x000080290e007985 */ /* 0x0021e4000c10f90a */
.L_x_980:
[----:B------:R-:W-:Y:S05]  /*15f0*/  BSYNC.RECONVERGENT B0 ;  /* 0x0000000000007941 */ /* 0x000fea0003800200 */
.L_x_979:
[----:B------:R-:W-:Y:S02]  /*1600*/  IMAD.IADD R27, R0, 0x1, R19 ;  /* 0x00000001001b7824 */ /* 0x000fe400078e0213 */
[----:B0-----:R-:W-:Y:S02]  /*1610*/  IMAD.MOV.U32 R10, RZ, RZ, R29 ;  /* 0x000000ffff0a7224 */ /* 0x001fe400078e001d */
[----:B------:R-:W-:Y:S02]  /*1620*/  IMAD.MOV.U32 R11, RZ, RZ, R44 ;  /* 0x000000ffff0b7224 */ /* 0x000fe400078e002c */
[----:B------:R-:W-:Y:S02]  /*1630*/  IMAD.MOV.U32 R8, RZ, RZ, R30 ;  /* 0x000000ffff087224 */ /* 0x000fe400078e001e */
[----:B------:R-:W-:Y:S01]  /*1640*/  IMAD.MOV.U32 R9, RZ, RZ, R31 ;  /* 0x000000ffff097224 */ /* 0x000fe200078e001f */
[----:B------:R-:W-:Y:S06]  /*1650*/  @!P3 BRA `(.L_x_981) ;  /* 0x0000000c0070b947 */ /* 0x000fec0003800000 */
[----:B------:R-:W-:Y:S01]  /*1660*/  BAR.SYNC.DEFER_BLOCKING 0x0 ;  /* 0x0000000000007b1d */ /* 0x000fe20000010000 */
[----:B------:R-:W-:Y:S02]  /*1670*/  ISETP.NE.U32.AND P0, PT, R2, R32, PT ;  /* 0x000000200200720c */ /* 0x000fe40003f05070 */
[----:B------:R-:W-:Y:S02]  /*1680*/  ISETP.NE.U32.AND P1, PT, R32, R34, PT ;  /* 0x000000222000720c */ /* 0x000fe40003f25070 */
[----:B------:R-:W-:Y:S02]  /*1690*/  ISETP.NE.AND P2, PT, R39, RZ, PT ;  /* 0x000000ff2700720c */ /* 0x000fe40003f45270 */
[----:B------:R-:W-:Y:S02]  /*16a0*/  ISETP.NE.AND.EX P0, PT, R3, R33, PT, P0 ;  /* 0x000000210300720c */ /* 0x000fe40003f05300 */
[----:B------:R-:W-:Y:S02]  /*16b0*/  ISETP.NE.AND.EX P1, PT, R33, R35, PT, P1 ;  /* 0x000000232100720c */ /* 0x000fe40003f25310 */
[----:B------:R-:W-:-:S07]  /*16c0*/  ISETP.GE.U32.AND P3, PT, R40, R17, PT ;  /* 0x000000112800720c */ /* 0x000fce0003f66070 */
        /* <DEDUP_REMOVED lines=10> */
[----:B------:R-:W-:Y:S05]  /*1770*/  @P3 EXIT ;  /* 0x000000000000394d */ /* 0x000fea0003800000 */
[----:B------:R-:W-:Y:S01]  /*1780*/  LOP3.LUT R0, RZ, R40, RZ, 0x33, !PT ;  /* 0x00000028ff007212 */ /* 0x000fe200078e33ff */
[----:B------:R-:W-:Y:S04]  /*1790*/  BSSY.RECONVERGENT B0, `(.L_x_982) ;  /* 0x0000026000007945 */ /* 0x000fe80003800200 */
[----:B------:R-:W-:-:S05]  /*17a0*/  IMAD.IADD R0, R17, 0x1, R0 ;  /* 0x0000000111007824 */ /* 0x000fca00078e0200 */
[C---:B0-----:R-:W-:Y:S02]  /*17b0*/  LOP3.LUT R2, R0.reuse, 0x300, RZ, 0xc0, !PT ;  /* 0x0000030000027812 */ /* 0x041fe400078ec0ff */
[----:B------:R-:W-:Y:S02]  /*17c0*/  ISETP.GE.U32.AND P1, PT, R0, 0x300, PT ;  /* 0x000003000000780c */ /* 0x000fe40003f26070 */
[----:B------:R-:W-:-:S13]  /*17d0*/  ISETP.NE.AND P0, PT, R2, 0x300, PT ;  /* 0x000003000200780c */ /* 0x000fda0003f05270 */
[----:B------:R-:W-:Y:S05]  /*17e0*/  @!P0 BRA `(.L_x_983) ;  /* 0x0000000000808947 */ /* 0x000fea0003800000 */
[----:B------:R-:W0:Y:S01]  /*17f0*/  LDC.64 R2, c[0x0][0x398] ;  /* 0x0000e600ff027b82 */ /* 0x000e220000000a00 */
[----:B------:R-:W-:-:S05]  /*1800*/  LEA.HI R0, R0, 0x1, RZ, 0x18 ;  /* 0x0000000100007811 */ /* 0x000fca00078fc0ff */
[C---:B------:R-:W-:Y:S01]  /*1810*/  IMAD.SHL.U32 R6, R0.reuse, 0x100, RZ ;  /* 0x0000010000067824 */ /* 0x040fe200078e00ff */
[----:B------:R-:W-:Y:S01]  /*1820*/  LOP3.LUT R0, R0, 0x3, RZ, 0xc0, !PT ;  /* 0x0000000300007812 */ /* 0x000fe200078ec0ff */
[----:B------:R-:W1:Y:S04]  /*1830*/  LDC.64 R4, c[0x0][0x390] ;  /* 0x0000e400ff047b82 */ /* 0x000e680000000a00 */
[----:B------:R-:W-:Y:S02]  /*1840*/  IMAD.MOV R0, RZ, RZ, -R0 ;  /* 0x000000ffff007224 */ /* 0x000fe400078e0a00 */
[----:B0-----:R-:W-:-:S04]  /*1850*/  IMAD.WIDE.U32 R2, R40, 0x10, R2 ;  /* 0x0000001028027825 */ /* 0x001fc800078e0002 */
[----:B------:R-:W-:Y:S01]  /*1860*/  IMAD.MOV.U32 R15, RZ, RZ, R2 ;  /* 0x000000ffff0f7224 */ /* 0x000fe200078e0002 */
[----:B------:R-:W-:Y:S02]  /*1870*/  MOV R16, R3 ;  /* 0x0000000300107202 */ /* 0x000fe40000000f00 */
[C---:B------:R-:W-:Y:S01]  /*1880*/  LEA R2, R40.reuse, UR4, 0x5 ;  /* 0x0000000428027c11 */ /* 0x040fe2000f8e28ff */
[----:B-1----:R-:W-:Y:S01]  /*1890*/  IMAD.WIDE.U32 R4, R40, 0x8, R4 ;  /* 0x0000000828047825 */ /* 0x002fe200078e0004 */
[----:B------:R-:W-:-:S03]  /*18a0*/  LOP3.LUT R3, R6, 0x300, RZ, 0xc0, !PT ;  /* 0x0000030006037812 */ /* 0x000fc600078ec0ff */
[----:B------:R-:W-:Y:S02]  /*18b0*/  IMAD.MOV.U32 R13, RZ, RZ, R4 ;  /* 0x000000ffff0d7224 */ /* 0x000fe400078e0004 */
[----:B------:R-:W-:Y:S02]  /*18c0*/  IMAD.MOV.U32 R14, RZ, RZ, R5 ;  /* 0x000000ffff0e7224 */ /* 0x000fe400078e0005 */
[----:B------:R-:W-:Y:S02]  /*18d0*/  IMAD.IADD R40, R40, 0x1, R3 ;  /* 0x0000000128287824 */ /* 0x000fe400078e0203 */
[----:B------:R-:W-:-:S07]  /*18e0*/  VIADD R12, R2, 0x10 ;  /* 0x00000010020c7836 */ /* 0x000fce0000000000 */
.L_x_984:
[----:B0-----:R-:W0:Y:S01]  /*18f0*/  LDS.64 R2, [R12+-0x10] ;  /* 0xfffff0000c027984 */ /* 0x001e220000000a00 */
[----:B------:R-:W-:Y:S01]  /*1900*/  IMAD.MOV.U32 R8, RZ, RZ, R13 ;  /* 0x000000ffff087224 */ /* 0x000fe200078e000d */
[----:B------:R-:W-:Y:S01]  /*1910*/  IADD3 R13, P3, PT, R13, 0x800, RZ ;  /* 0x000008000d0d7810 */ /* 0x000fe20007f7e0ff */
[----:B------:R-:W-:Y:S01]  /*1920*/  IMAD.MOV.U32 R9, RZ, RZ, R14 ;  /* 0x000000ffff097224 */ /* 0x000fe200078e000e */
[----:B------:R1:W2:Y:S01]  /*1930*/  LDS.128 R4, [R12] ;  /* 0x000000000c047984 */ /* 0x0002a20000000c00 */
[----:B------:R-:W-:Y:S01]  /*1940*/  IMAD.MOV.U32 R10, RZ, RZ, R15 ;  /* 0x000000ffff0a7224 */ /* 0x000fe200078e000f */
[----:B------:R-:W-:Y:S01]  /*1950*/  IADD3 R15, P2, PT, R15, 0x1000, RZ ;  /* 0x000010000f0f7810 */ /* 0x000fe20007f5e0ff */
[--C-:B------:R-:W-:Y:S02]  /*1960*/  IMAD.MOV.U32 R11, RZ, RZ, R16.reuse ;  /* 0x000000ffff0b7224 */ /* 0x100fe400078e0010 */
[----:B------:R-:W-:Y:S02]  /*1970*/  VIADD R0, R0, 0x1 ;  /* 0x0000000100007836 */ /* 0x000fe40000000000 */
[----:B------:R-:W-:-:S02]  /*1980*/  IMAD.X R16, RZ, RZ, R16, P2 ;  /* 0x000000ffff107224 */ /* 0x000fc400010e0610 */
[----:B-1----:R-:W-:Y:S01]  /*1990*/  VIADD R12, R12, 0x2000 ;  /* 0x000020000c0c7836 */ /* 0x002fe20000000000 */
[----:B------:R-:W-:Y:S01]  /*19a0*/  ISETP.NE.AND P0, PT, R0, RZ, PT ;  /* 0x000000ff0000720c */ /* 0x000fe20003f05270 */
[----:B------:R-:W-:Y:S01]  /*19b0*/  IMAD.X R14, RZ, RZ, R14, P3 ;  /* 0x000000ffff0e7224 */ /* 0x000fe200018e060e */
[----:B0-----:R0:W-:Y:S04]  /*19c0*/  STG.E.64 desc[UR10][R8.64], R2 ;  /* 0x0000000208007986 */ /* 0x0011e8000c101b0a */
[----:B--2---:R0:W-:Y:S07]  /*19d0*/  STG.E.128 desc[UR10][R10.64], R4 ;  /* 0x000000040a007986 */ /* 0x0041ee000c101d0a */
[----:B------:R-:W-:Y:S05]  /*19e0*/  @P0 BRA `(.L_x_984) ;  /* 0xfffffffc00c00947 */ /* 0x000fea000383ffff */
.L_x_983:
[----:B------:R-:W-:Y:S05]  /*19f0*/  BSYNC.RECONVERGENT B0 ;  /* 0x0000000000007941 */ /* 0x000fea0003800200 */
.L_x_982:
[----:B------:R-:W-:Y:S05]  /*1a00*/  @!P1 EXIT ;  /* 0x000000000000994d */ /* 0x000fea0003800000 */
[----:B0-----:R-:W0:Y:S01]  /*1a10*/  LDC.64 R2, c[0x0][0x390] ;  /* 0x0000e400ff027b82 */ /* 0x001e220000000a00 */
[----:B------:R-:W-:Y:S01]  /*1a20*/  IMAD.IADD R0, R17, 0x1, -R40 ;  /* 0x0000000111007824 */ /* 0x000fe200078e0a28 */
[----:B------:R-:W-:Y:S04]  /*1a30*/  BSSY.RECONVERGENT B0, `(.L_x_985) ;  /* 0x000005b000007945 */ /* 0x000fe80003800200 */
[----:B------:R-:W-:Y:S02]  /*1a40*/  ISETP.GT.AND P1, PT, R0, 0xc00, PT ;  /* 0x00000c000000780c */ /* 0x000fe40003f24270 */
[----:B------:R-:W1:Y:S01]  /*1a50*/  LDC.64 R4, c[0x0][0x398] ;  /* 0x0000e600ff047b82 */ /* 0x000e620000000a00 */
[----:B------:R-:W-:-:S05]  /*1a60*/  LEA R0, R40, UR4, 0x5 ;  /* 0x0000000428007c11 */ /* 0x000fca000f8e28ff */
[----:B------:R-:W-:Y:S02]  /*1a70*/  VIADD R0, R0, 0x4000 ;  /* 0x0000400000007836 */ /* 0x000fe40000000000 */
[----:B0-----:R-:W-:-:S04]  /*1a80*/  IMAD.WIDE.U32 R2, R40, 0x8, R2 ;  /* 0x0000000828027825 */ /* 0x001fc800078e0002 */
[----:B-1----:R-:W-:Y:S01]  /*1a90*/  IMAD.WIDE.U32 R6, R40, 0x10, R4 ;  /* 0x0000001028067825 */ /* 0x002fe200078e0004 */
[----:B------:R-:W-:Y:S02]  /*1aa0*/  IADD3 R4, P0, PT, R2, 0x1000, RZ ;  /* 0x0000100002047810 */ /* 0x000fe40007f1e0ff */
[----:B------:R-:W-:-:S03]  /*1ab0*/  IADD3 R2, P2, PT, R6, 0x2000, RZ ;  /* 0x0000200006027810 */ /* 0x000fc60007f5e0ff */
[----:B------:R-:W-:Y:S01]  /*1ac0*/  IMAD.X R5, RZ, RZ, R3, P0 ;  /* 0x000000ffff057224 */ /* 0x000fe200000e0603 */
[----:B------:R-:W-:Y:S01]  /*1ad0*/  PLOP3.LUT P0, PT, PT, PT, PT, 0x80, 0x8 ;  /* 0x000000000008781c */ /* 0x000fe20003f0f070 */
[----:B------:R-:W-:Y:S01]  /*1ae0*/  IMAD.X R3, RZ, RZ, R7, P2 ;  /* 0x000000ffff037224 */ /* 0x000fe200010e0607 */
[----:B------:R-:W-:Y:S11]  /*1af0*/  @!P1 BRA `(.L_x_986) ;  /* 0x0000000400389947 */ /* 0x000ff60003800000 */
[----:B------:R-:W-:Y:S01]  /*1b00*/  PLOP3.LUT P0, PT, PT, PT, PT, 0x8, 0x80 ;  /* 0x000000000080781c */ /* 0x000fe20003f0e170 */
[----:B------:R-:W-:-:S12]  /*1b10*/  VIADD R7, R17, 0xfffff400 ;  /* 0xfffff40011077836 */ /* 0x000fd80000000000 */
.L_x_987:
[----:B------:R-:W0:Y:S01]  /*1b20*/  LDS.64 R18, [R0+-0x4000] ;  /* 0xffc0000000127984 */ /* 0x000e220000000a00 */
[----:B------:R-:W-:Y:S01]  /*1b30*/  VIADD R40, R40, 0x1000 ;  /* 0x0000100028287836 */ /* 0x000fe20000000000 */
[----:B------:R-:W-:Y:S02]  /*1b40*/  IADD3 R6, P3, PT, R2, 0x10000, RZ ;  /* 0x0001000002067810 */ /* 0x000fe40007f7e0ff */
[----:B------:R-:W1:Y:S02]  /*1b50*/  LDS.128 R12, [R0+-0x3ff0] ;  /* 0xffc01000000c7984 */ /* 0x000e640000000c00 */
[----:B------:R-:W-:Y:S02]  /*1b60*/  ISETP.GE.AND P1, PT, R40, R7, PT ;  /* 0x000000072800720c */ /* 0x000fe40003f26270 */
[----:B------:R-:W2:Y:S04]  /*1b70*/  LDS.64 R42, [R0+-0x2000] ;  /* 0xffe00000002a7984 */ /* 0x000ea80000000a00 */
[----:B------:R-:W3:Y:S04]  /*1b80*/  LDS.128 R32, [R0+-0x1ff0] ;  /* 0xffe0100000207984 */ /* 0x000ee80000000c00 */
[----:B------:R-:W4:Y:S04]  /*1b90*/  LDS.64 R44, [R0] ;  /* 0x00000000002c7984 */ /* 0x000f280000000a00 */
[----:B------:R-:W5:Y:S04]  /*1ba0*/  LDS.128 R28, [R0+0x10] ;  /* 0x00001000001c7984 */ /* 0x000f680000000c00 */
[----:B------:R-:W5:Y:S04]  /*1bb0*/  LDS.64 R46, [R0+0x2000] ;  /* 0x00200000002e7984 */ /* 0x000f680000000a00 */
[----:B------:R-:W5:Y:S04]  /*1bc0*/  LDS.128 R24, [R0+0x2010] ;  /* 0x0020100000187984 */ /* 0x000f680000000c00 */
[----:B------:R-:W5:Y:S04]  /*1bd0*/  LDS.64 R48, [R0+0x4000] ;  /* 0x0040000000307984 */ /* 0x000f680000000a00 */
[----:B------:R-:W5:Y:S04]  /*1be0*/  LDS.128 R20, [R0+0x4010] ;  /* 0x0040100000147984 */ /* 0x000f680000000c00 */
[----:B------:R-:W5:Y:S04]  /*1bf0*/  LDS.64 R50, [R0+0x6000] ;  /* 0x0060000000327984 */ /* 0x000f680000000a00 */
[----:B------:R-:W5:Y:S04]  /*1c00*/  LDS.128 R36, [R0+0x6010] ;  /* 0x0060100000247984 */ /* 0x000f680000000c00 */
[----:B------:R-:W5:Y:S04]  /*1c10*/  LDS.64 R52, [R0+0x8000] ;  /* 0x0080000000347984 */ /* 0x000f680000000a00 */
[----:B------:R-:W5:Y:S04]  /*1c20*/  LDS.128 R8, [R0+0x8010] ;  /* 0x0080100000087984 */ /* 0x000f680000000c00 */
[----:B0-----:R-:W-:Y:S04]  /*1c30*/  STG.E.64 desc[UR10][R4.64+-0x1000], R18 ;  /* 0xfff0001204007986 */ /* 0x001fe8000c101b0a */
[----:B-1----:R-:W-:Y:S04]  /*1c40*/  STG.E.128 desc[UR10][R2.64+-0x2000], R12 ;  /* 0xffe0000c02007986 */ /* 0x002fe8000c101d0a */
[----:B--2---:R-:W-:Y:S04]  /*1c50*/  STG.E.64 desc[UR10][R4.64+-0x800], R42 ;  /* 0xfff8002a04007986 */ /* 0x004fe8000c101b0a */
[----:B---3--:R-:W-:Y:S04]  /*1c60*/  STG.E.128 desc[UR10][R2.64+-0x1000], R32 ;  /* 0xfff0002002007986 */ /* 0x008fe8000c101d0a */
[----:B------:R-:W0:Y:S04]  /*1c70*/  LDS.64 R18, [R0+0xa000] ;  /* 0x00a0000000127984 */ /* 0x000e280000000a00 */
[----:B----4-:R-:W-:Y:S04]  /*1c80*/  STG.E.64 desc[UR10][R4.64], R44 ;  /* 0x0000002c04007986 */ /* 0x010fe8000c101b0a */
[----:B------:R-:W1:Y:S04]  /*1c90*/  LDS.128 R12, [R0+0xa010] ;  /* 0x00a01000000c7984 */ /* 0x000e680000000c00 */
[----:B-----5:R-:W-:Y:S04]  /*1ca0*/  STG.E.128 desc[UR10][R2.64], R28 ;  /* 0x0000001c02007986 */ /* 0x020fe8000c101d0a */
[----:B------:R-:W2:Y:S04]  /*1cb0*/  LDS.64 R42, [R0+0xc000] ;  /* 0x00c00000002a7984 */ /* 0x000ea80000000a00 */
[----:B------:R-:W-:Y:S04]  /*1cc0*/  STG.E.64 desc[UR10][R4.64+0x800], R46 ;  /* 0x0008002e04007986 */ /* 0x000fe8000c101b0a */
[----:B------:R-:W3:Y:S04]  /*1cd0*/  LDS.128 R28, [R0+0xc010] ;  /* 0x00c01000001c7984 */ /* 0x000ee80000000c00 */
[----:B------:R-:W-:Y:S04]  /*1ce0*/  STG.E.128 desc[UR10][R2.64+0x1000], R24 ;  /* 0x0010001802007986 */ /* 0x000fe8000c101d0a */
[----:B------:R-:W4:Y:S04]  /*1cf0*/  LDS.64 R54, [R0+0xe000] ;  /* 0x00e0000000367984 */ /* 0x000f280000000a00 */
[----:B------:R-:W-:Y:S04]  /*1d00*/  STG.E.64 desc[UR10][R4.64+0x1000], R48 ;  /* 0x0010003004007986 */ /* 0x000fe8000c101b0a */
[----:B------:R-:W5:Y:S04]  /*1d10*/  LDS.128 R24, [R0+0xe010] ;  /* 0x00e0100000187984 */ /* 0x000f680000000c00 */
[----:B------:R-:W-:Y:S04]  /*1d20*/  STG.E.128 desc[UR10][R2.64+0x2000], R20 ;  /* 0x0020001402007986 */ /* 0x000fe8000c101d0a */
[----:B------:R-:W5:Y:S04]  /*1d30*/  LDS.64 R56, [R0+0x10000] ;  /* 0x0100000000387984 */ /* 0x000f680000000a00 */
[----:B------:R-:W-:Y:S04]  /*1d40*/  STG.E.64 desc[UR10][R4.64+0x1800], R50 ;  /* 0x0018003204007986 */ /* 0x000fe8000c101b0a */
[----:B------:R-:W5:Y:S04]  /*1d50*/  LDS.128 R20, [R0+0x10010] ;  /* 0x0100100000147984 */ /* 0x000f680000000c00 */
[----:B------:R-:W-:Y:S04]  /*1d60*/  STG.E.128 desc[UR10][R2.64+0x3000], R36 ;  /* 0x0030002402007986 */ /* 0x000fe8000c101d0a */
[----:B------:R-:W5:Y:S04]  /*1d70*/  LDS.64 R58, [R0+0x12000] ;  /* 0x01200000003a7984 */ /* 0x000f680000000a00 */
[----:B------:R-:W-:Y:S04]  /*1d80*/  STG.E.64 desc[UR10][R4.64+0x2000], R52 ;  /* 0x0020003404007986 */ /* 0x000fe8000c101b0a */
[----:B------:R-:W5:Y:S04]  /*1d90*/  LDS.128 R32, [R0+0x12010] ;  /* 0x0120100000207984 */ /* 0x000f680000000c00 */
[----:B------:R-:W5:Y:S04]  /*1da0*/  LDS.64 R52, [R0+0x14000] ;  /* 0x0140000000347984 */ /* 0x000f680000000a00 */
[----:B------:R-:W5:Y:S04]  /*1db0*/  LDS.128 R36, [R0+0x14010] ;  /* 0x0140100000247984 */ /* 0x000f680000000c00 */
[----:B------:R-:W-:Y:S04]  /*1dc0*/  STG.E.128 desc[UR10][R2.64+0x4000], R8 ;  /* 0x0040000802007986 */ /* 0x000fe8000c101d0a */
[----:B------:R-:W5:Y:S04]  /*1dd0*/  LDS.64 R60, [R0+0x16000] ;  /* 0x01600000003c7984 */ /* 0x000f680000000a00 */
[----:B------:R-:W5:Y:S04]  /*1de0*/  LDS.128 R8, [R0+0x16010] ;  /* 0x0160100000087984 */ /* 0x000f680000000c00 */
[----:B------:R-:W5:Y:S04]  /*1df0*/  LDS.64 R62, [R0+0x18000] ;  /* 0x01800000003e7984 */ /* 0x000f680000000a00 */
[----:B------:R-:W5:Y:S04]  /*1e00*/  LDS.128 R44, [R0+0x18010] ;  /* 0x01801000002c7984 */ /* 0x000f680000000c00 */
[----:B------:R-:W5:Y:S04]  /*1e10*/  LDS.64 R64, [R0+0x1a000] ;  /* 0x01a0000000407984 */ /* 0x000f680000000a00 */
[----:B------:R2:W5:Y:S04]  /*1e20*/  LDS.128 R48, [R0+0x1a010] ;  /* 0x01a0100000307984 */ /* 0x0005680000000c00 */
[----:B0-----:R-:W-:Y:S04]  /*1e30*/  STG.E.64 desc[UR10][R4.64+0x2800], R18 ;  /* 0x0028001204007986 */ /* 0x001fe8000c101b0a */
[----:B-1----:R0:W-:Y:S01]  /*1e40*/  STG.E.128 desc[UR10][R2.64+0x5000], R12 ;  /* 0x0050000c02007986 */ /* 0x0021e2000c101d0a */
[----:B--2---:R-:W-:-:S03]  /*1e50*/  VIADD R0, R0, 0x20000 ;  /* 0x0002000000007836 */ /* 0x004fc60000000000 */
[----:B------:R-:W-:Y:S04]  /*1e60*/  STG.E.64 desc[UR10][R4.64+0x3000], R42 ;  /* 0x0030002a04007986 */ /* 0x000fe8000c101b0a */
[----:B---3--:R-:W-:Y:S04]  /*1e70*/  STG.E.128 desc[UR10][R2.64+0x6000], R28 ;  /* 0x0060001c02007986 */ /* 0x008fe8000c101d0a */
[----:B----4-:R-:W-:Y:S04]  /*1e80*/  STG.E.64 desc[UR10][R4.64+0x3800], R54 ;  /* 0x0038003604007986 */ /* 0x010fe8000c101b0a */
[----:B-----5:R-:W-:Y:S01]  /*1e90*/  STG.E.128 desc[UR10][R2.64+0x7000], R24 ;  /* 0x0070001802007986 */ /* 0x020fe2000c101d0a */
[----:B0-----:R-:W-:-:S03]  /*1ea0*/  IADD3 R12, P2, PT, R4, 0x8000, RZ ;  /* 0x00008000040c7810 */ /* 0x001fc60007f5e0ff */
[----:B------:R-:W-:Y:S01]  /*1eb0*/  STG.E.64 desc[UR10][R4.64+0x4000], R56 ;  /* 0x0040003804007986 */ /* 0x000fe2000c101b0a */
[----:B------:R-:W-:Y:S01]  /*1ec0*/  IADD3.X R13, PT, PT, RZ, R3, RZ, P3, !PT ;  /* 0x00000003ff0d7210 */ /* 0x000fe20001ffe4ff */
[----:B------:R-:W-:Y:S02]  /*1ed0*/  IMAD.X R15, RZ, RZ, R5, P2 ;  /* 0x000000ffff0f7224 */ /* 0x000fe400010e0605 */
[----:B------:R-:W-:Y:S04]  /*1ee0*/  STG.E.128 desc[UR10][R2.64+0x8000], R20 ;  /* 0x0080001402007986 */ /* 0x000fe8000c101d0a */
[----:B------:R-:W-:Y:S04]  /*1ef0*/  STG.E.64 desc[UR10][R4.64+0x4800], R58 ;  /* 0x0048003a04007986 */ /* 0x000fe8000c101b0a */
[----:B------:R-:W-:Y:S04]  /*1f00*/  STG.E.128 desc[UR10][R2.64+0x9000], R32 ;  /* 0x0090002002007986 */ /* 0x000fe8000c101d0a */
[----:B------:R-:W-:Y:S04]  /*1f10*/  STG.E.64 desc[UR10][R4.64+0x5000], R52 ;  /* 0x0050003404007986 */ /* 0x000fe8000c101b0a */
[----:B------:R-:W-:Y:S04]  /*1f20*/  STG.E.128 desc[UR10][R2.64+0xa000], R36 ;  /* 0x00a0002402007986 */ /* 0x000fe8000c101d0a */
[----:B------:R-:W-:Y:S04]  /*1f30*/  STG.E.64 desc[UR10][R4.64+0x5800], R60 ;  /* 0x0058003c04007986 */ /* 0x000fe8000c101b0a */
[----:B------:R-:W-:Y:S04]  /*1f40*/  STG.E.128 desc[UR10][R2.64+0xb000], R8 ;  /* 0x00b0000802007986 */ /* 0x000fe8000c101d0a */
[----:B------:R-:W-:Y:S04]  /*1f50*/  STG.E.64 desc[UR10][R4.64+0x6000], R62 ;  /* 0x0060003e04007986 */ /* 0x000fe8000c101b0a */
[----:B------:R-:W-:Y:S04]  /*1f60*/  STG.E.128 desc[UR10][R2.64+0xc000], R44 ;  /* 0x00c0002c02007986 */ /* 0x000fe8000c101d0a */
[----:B------:R0:W-:Y:S04]  /*1f70*/  STG.E.64 desc[UR10][R4.64+0x6800], R64 ;  /* 0x0068004004007986 */ /* 0x0001e8000c101b0a */
[----:B------:R1:W-:Y:S01]  /*1f80*/  STG.E.128 desc[UR10][R2.64+0xd000], R48 ;  /* 0x00d0003002007986 */ /* 0x0003e2000c101d0a */
[----:B0-----:R-:W-:-:S02]  /*1f90*/  IMAD.MOV.U32 R4, RZ, RZ, R12 ;  /* 0x000000ffff047224 */ /* 0x001fc400078e000c */
[----:B------:R-:W-:Y:S02]  /*1fa0*/  IMAD.MOV.U32 R5, RZ, RZ, R15 ;  /* 0x000000ffff057224 */ /* 0x000fe400078e000f */
[----:B-1----:R-:W-:Y:S02]  /*1fb0*/  IMAD.MOV.U32 R2, RZ, RZ, R6 ;  /* 0x000000ffff027224 */ /* 0x002fe400078e0006 */
[----:B------:R-:W-:Y:S01]  /*1fc0*/  IMAD.MOV.U32 R3, RZ, RZ, R13 ;  /* 0x000000ffff037224 */ /* 0x000fe200078e000d */
[----:B------:R-:W-:Y:S06]  /*1fd0*/  @!P1 BRA `(.L_x_987) ;  /* 0xfffffff800d09947 */ /* 0x000fec000383ffff */
.L_x_986:
[----:B------:R-:W-:Y:S05]  /*1fe0*/  BSYNC.RECONVERGENT B0 ;  /* 0x0000000000007941 */ /* 0x000fea0003800200 */
.L_x_985:
[----:B------:R-:W-:Y:S01]  /*1ff0*/  IMAD.IADD R6, R17, 0x1, -R40 ;  /* 0x0000000111067824 */ /* 0x000fe200078e0a28 */
[----:B------:R-:W-:Y:S04]  /*2000*/  BSSY.RECONVERGENT B0, `(.L_x_988) ;  /* 0x000002e000007945 */ /* 0x000fe80003800200 */
[----:B------:R-:W-:-:S13]  /*2010*/  ISETP.GT.AND P1, PT, R6, 0x400, PT ;  /* 0x000004000600780c */ /* 0x000fda0003f24270 */
[----:B------:R-:W-:Y:S05]  /*2020*/  @!P1 BRA `(.L_x_989) ;  /* 0x0000000000ac9947 */ /* 0x000fea0003800000 */
[----:B------:R-:W0:Y:S01]  /*2030*/  LDS.64 R6, [R0+-0x4000] ;  /* 0xffc0000000067984 */ /* 0x000e220000000a00 */
[----:B------:R-:W-:Y:S01]  /*2040*/  PLOP3.LUT P0, PT, PT, PT, PT, 0x8, 0x80 ;  /* 0x000000000080781c */ /* 0x000fe20003f0e170 */
[----:B------:R-:W-:Y:S02]  /*2050*/  VIADD R40, R40, 0x800 ;  /* 0x0000080028287836 */ /* 0x000fe40000000000 */
[----:B------:R-:W1:Y:S04]  /*2060*/  LDS.128 R8, [R0+-0x3ff0] ;  /* 0xffc0100000087984 */ /* 0x000e680000000c00 */
        /* <DEDUP_REMOVED lines=13> */
[----:B------:R2:W5:Y:S04]  /*2140*/  LDS.128 R44, [R0+0xa010] ;  /* 0x00a01000002c7984 */ /* 0x0005680000000c00 */
[----:B0-----:R0:W-:Y:S04]  /*2150*/  STG.E.64 desc[UR10][R4.64+-0x1000], R6 ;  /* 0xfff0000604007986 */ /* 0x0011e8000c101b0a */
[----:B-1----:R1:W-:Y:S01]  /*2160*/  STG.E.128 desc[UR10][R2.64+-0x2000], R8 ;  /* 0xffe0000802007986 */ /* 0x0023e2000c101d0a */
[----:B--2---:R-:W-:-:S03]  /*2170*/  VIADD R0, R0, 0x10000 ;  /* 0x0001000000007836 */ /* 0x004fc60000000000 */
[----:B------:R-:W-:Y:S04]  /*2180*/  STG.E.64 desc[UR10][R4.64+-0x800], R18 ;  /* 0xfff8001204007986 */ /* 0x000fe8000c101b0a */
[----:B---3--:R-:W-:Y:S01]  /*2190*/  STG.E.128 desc[UR10][R2.64+-0x1000], R12 ;  /* 0xfff0000c02007986 */ /* 0x008fe2000c101d0a */
[----:B0-----:R-:W-:-:S03]  /*21a0*/  IADD3 R6, P2, PT, R2, 0x8000, RZ ;  /* 0x0000800002067810 */ /* 0x001fc60007f5e0ff */
[----:B----4-:R-:W-:Y:S02]  /*21b0*/  STG.E.64 desc[UR10][R4.64], R42 ;  /* 0x0000002a04007986 */ /* 0x010fe4000c101b0a */
[----:B------:R-:W-:Y:S02]  /*21c0*/  IMAD.X R7, RZ, RZ, R3, P2 ;  /* 0x000000ffff077224 */ /* 0x000fe400010e0603 */
[----:B-----5:R-:W-:Y:S01]  /*21d0*/  STG.E.128 desc[UR10][R2.64], R28 ;  /* 0x0000001c02007986 */ /* 0x020fe2000c101d0a */
[----:B-1----:R-:W-:-:S03]  /*21e0*/  IADD3 R8, P1, PT, R4, 0x4000, RZ ;  /* 0x0000400004087810 */ /* 0x002fc60007f3e0ff */
[----:B------:R-:W-:Y:S02]  /*21f0*/  STG.E.64 desc[UR10][R4.64+0x800], R48 ;  /* 0x0008003004007986 */ /* 0x000fe4000c101b0a */
        /* <DEDUP_REMOVED lines=13> */
[----:B------:R-:W-:-:S07]  /*22d0*/  IMAD.MOV.U32 R3, RZ, RZ, R7 ;  /* 0x000000ffff037224 */ /* 0x000fce00078e0007 */
.L_x_989:
[----:B------:R-:W-:Y:S05]  /*22e0*/  BSYNC.RECONVERGENT B0 ;  /* 0x0000000000007941 */ /* 0x000fea0003800200 */
.L_x_988:
[----:B------:R-:W-:-:S13]  /*22f0*/  ISETP.LT.OR P0, PT, R40, R17, P0 ;  /* 0x000000112800720c */ /* 0x000fda0000701670 */
[----:B------:R-:W-:Y:S05]  /*2300*/  @!P0 EXIT ;  /* 0x000000000000894d */ /* 0x000fea0003800000 */
[----:B------:R-:W0:Y:S04]  /*2310*/  LDS.64 R6, [R0+-0x4000] ;  /* 0xffc0000000067984 */ /* 0x000e280000000a00 */
[----:B------:R-:W1:Y:S04]  /*2320*/  LDS.128 R8, [R0+-0x3ff0] ;  /* 0xffc0100000087984 */ /* 0x000e680000000c00 */
[----:B------:R-:W2:Y:S04]  /*2330*/  LDS.64 R12, [R0+-0x2000] ;  /* 0xffe00000000c7984 */ /* 0x000ea80000000a00 */
[----:B------:R-:W3:Y:S04]  /*2340*/  LDS.128 R16, [R0+-0x1ff0] ;  /* 0xffe0100000107984 */ /* 0x000ee80000000c00 */
[----:B------:R-:W4:Y:S04]  /*2350*/  LDS.64 R14, [R0] ;  /* 0x00000000000e7984 */ /* 0x000f280000000a00 */
[----:B------:R-:W5:Y:S04]  /*2360*/  LDS.128 R20, [R0+0x10] ;  /* 0x0000100000147984 */ /* 0x000f680000000c00 */
[----:B------:R-:W5:Y:S04]  /*2370*/  LDS.64 R24, [R0+0x2000] ;  /* 0x0020000000187984 */ /* 0x000f680000000a00 */
[----:B------:R-:W5:Y:S04]  /*2380*/  LDS.128 R28, [R0+0x2010] ;  /* 0x00201000001c7984 */ /* 0x000f680000000c00 */
[----:B0-----:R-:W-:Y:S04]  /*2390*/  STG.E.64 desc[UR10][R4.64+-0x1000], R6 ;  /* 0xfff0000604007986 */ /* 0x001fe8000c101b0a */
[----:B-1----:R-:W-:Y:S04]  /*23a0*/  STG.E.128 desc[UR10][R2.64+-0x2000], R8 ;  /* 0xffe0000802007986 */ /* 0x002fe8000c101d0a */
[----:B--2---:R-:W-:Y:S04]  /*23b0*/  STG.E.64 desc[UR10][R4.64+-0x800], R12 ;  /* 0xfff8000c04007986 */ /* 0x004fe8000c101b0a */
[----:B---3--:R-:W-:Y:S04]  /*23c0*/  STG.E.128 desc[UR10][R2.64+-0x1000], R16 ;  /* 0xfff0001002007986 */ /* 0x008fe8000c101d0a */
[----:B----4-:R-:W-:Y:S04]  /*23d0*/  STG.E.64 desc[UR10][R4.64], R14 ;  /* 0x0000000e04007986 */ /* 0x010fe8000c101b0a */
[----:B-----5:R-:W-:Y:S04]  /*23e0*/  STG.E.128 desc[UR10][R2.64], R20 ;  /* 0x0000001402007986 */ /* 0x020fe8000c101d0a */
[----:B------:R-:W-:Y:S04]  /*23f0*/  STG.E.64 desc[UR10][R4.64+0x800], R24 ;  /* 0x0008001804007986 */ /* 0x000fe8000c101b0a */
[----:B------:R-:W-:Y:S01]  /*2400*/  STG.E.128 desc[UR10][R2.64+0x1000], R28 ;  /* 0x0010001c02007986 */ /* 0x000fe2000c101d0a */
[----:B------:R-:W-:Y:S05]  /*2410*/  EXIT ;  /* 0x000000000000794d */ /* 0x000fea0003800000 */
.L_x_981:
[----:B------:R-:W0:Y:S01]  /*2420*/  LDC.64 R12, c[0x0][0x390] ;  /* 0x0000e400ff0c7b82 */ /* 0x000e220000000a00 */
[----:B------:R-:W-:Y:S02]  /*2430*/  ISETP.NE.U32.AND P0, PT, R2, R32, PT ;  /* 0x000000200200720c */ /* 0x000fe40003f05070 */
[----:B------:R-:W-:Y:S02]  /*2440*/  ISETP.NE.AND P2, PT, R39, RZ, PT ;  /* 0x000000ff2700720c */ /* 0x000fe40003f45270 */
[----:B------:R-:W-:Y:S02]  /*2450*/  ISETP.NE.AND.EX P0, PT, R3, R33, PT, P0 ;  /* 0x000000210300720c */ /* 0x000fe40003f05300 */
[----:B------:R-:W-:Y:S01]  /*2460*/  ISETP.NE.U32.AND P1, PT, R32, R34, PT ;  /* 0x000000222000720c */ /* 0x000fe20003f25070 */
[----:B------:R-:W1:Y:S03]  /*2470*/  LDC.64 R14, c[0x0][0x398] ;  /* 0x0000e600ff0e7b82 */ /* 0x000e660000000a00 */
[----:B------:R-:W-:-:S05]  /*2480*/  ISETP.NE.AND.EX P1, PT, R33, R35, PT, P1 ;  /* 0x000000232100720c */ /* 0x000fca0003f25310 */
[----:B------:R-:W2:Y:S08]  /*2490*/  LDC.64 R16, c[0x0][0x390] ;  /* 0x0000e400ff107b82 */ /* 0x000eb00000000a00 */
[----:B------:R-:W3:Y:S01]  /*24a0*/  LDC.64 R24, c[0x0][0x398] ;  /* 0x0000e600ff187b82 */ /* 0x000ee20000000a00 */
[----:B0-----:R-:W-:-:S05]  /*24b0*/  @P2 IMAD.WIDE R12, R28, 0x8, R12 ;  /* 0x000000081c0c2825 */ /* 0x001fca00078e020c */
[----:B------:R0:W-:Y:S01]  /*24c0*/  @P2 STG.E.64 desc[UR10][R12.64], R36 ;  /* 0x000000240c002986 */ /* 0x0001e2000c101b0a */
[----:B-1----:R-:W-:-:S05]  /*24d0*/  @P2 IMAD.WIDE R28, R28, 0x10, R14 ;  /* 0x000000101c1c2825 */ /* 0x002fca00078e020e */
[----:B------:R0:W-:Y:S01]  /*24e0*/  @P2 STG.E.128 desc[UR10][R28.64], R20 ;  /* 0x000000141c002986 */ /* 0x0001e2000c101d0a */
[----:B--2---:R-:W-:-:S05]  /*24f0*/  @P0 IMAD.WIDE R14, R19, 0x8, R16 ;  /* 0x00000008130e0825 */ /* 0x004fca00078e0210 */
[----:B------:R0:W-:Y:S01]  /*2500*/  @P0 STG.E.64 desc[UR10][R14.64], R2 ;  /* 0x000000020e000986 */ /* 0x0001e2000c101b0a */
[----:B---3--:R-:W-:-:S05]  /*2510*/  @P0 IMAD.WIDE R16, R19, 0x10, R24 ;  /* 0x0000001013100825 */ /* 0x008fca00078e0218 */
[----:B------:R0:W-:Y:S01]  /*2520*/  @P0 STG.E.128 desc[UR10][R16.64], R4 ;  /* 0x0000000410000986 */ /* 0x0001e2000c101d0a */
[----:B------:R-:W-:Y:S05]  /*2530*/  @!P1 EXIT ;  /* 0x000000000000994d */ /* 0x000fea0003800000 */
[----:B0-----:R-:W0:Y:S08]  /*2540*/  LDC.64 R2, c[0x0][0x390] ;  /* 0x0000e400ff027b82 */ /* 0x001e300000000a00 */
[----:B------:R-:W1:Y:S01]  /*2550*/  LDC.64 R4, c[0x0][0x398] ;  /* 0x0000e600ff047b82 */ /* 0x000e620000000a00 */
[----:B0-----:R-:W-:-:S05]  /*2560*/  IMAD.WIDE R2, R27, 0x8, R2 ;  /* 0x000000081b027825 */ /* 0x001fca00078e0202 */
[----:B------:R-:W-:Y:S01]  /*2570*/  STG.E.64 desc[UR10][R2.64], R32 ;  /* 0x0000002002007986 */ /* 0x000fe2000c101b0a */
[----:B-1----:R-:W-:-:S05]  /*2580*/  IMAD.WIDE R4, R27, 0x10, R4 ;  /* 0x000000101b047825 */ /* 0x002fca00078e0204 */
[----:B------:R-:W-:Y:S01]  /*2590*/  STG.E.128 desc[UR10][R4.64], R8 ;  /* 0x0000000804007986 */ /* 0x000fe2000c101d0a */
[----:B------:R-:W-:Y:S05]  /*25a0*/  EXIT ;  /* 0x000000000000794d */ /* 0x000fea0003800000 */
.L_x_974:
[----:B------:R-:W0:Y:S01]  /*25b0*/  S2R R0, SR_TID.X ;  /* 0x0000000000007919 */ /* 0x000e220000002100 */
[----:B------:R-:W1:Y:S01]  /*25c0*/  LDC.64 R4, c[0x0][0x380] ;  /* 0x0000e000ff047b82 */ /* 0x000e620000000a00 */
[C---:B0-----:R-:W-:Y:S02]  /*25d0*/  LOP3.LUT R6, R0.reuse, 0x1f, RZ, 0xc0, !PT ;  /* 0x0000001f00067812 */ /* 0x041fe400078ec0ff */
[----:B------:R-:W-:-:S03]  /*25e0*/  LOP3.LUT R3, R0, 0x3e0, RZ, 0xc0, !PT ;  /* 0x000003e000037812 */ /* 0x000fc600078ec0ff */
[----:B------:R-:W-:Y:S02]  /*25f0*/  IMAD.IADD R8, R33, 0x1, R6 ;  /* 0x0000000121087824 */ /* 0x000fe400078e0206 */
[----:B------:R-:W0:Y:S02]  /*2600*/  LDC.64 R6, c[0x0][0x388] ;  /* 0x0000e200ff067b82 */ /* 0x000e240000000a00 */
[----:B------:R-:W-:-:S04]  /*2610*/  IMAD R3, R3, 0x3, R8 ;  /* 0x0000000303037824 */ /* 0x000fc800078e0208 */
[----:B-1----:R-:W-:-:S05]  /*2620*/  IMAD.WIDE.U32 R8, R3, 0x8, R4 ;  /* 0x0000000803087825 */ /* 0x002fca00078e0004 */
[----:B------:R-:W2:Y:S04]  /*2630*/  LDG.E.64.CONSTANT R10, desc[UR10][R8.64] ;  /* 0x0000000a080a7981 */ /* 0x000ea8000c1e9b00 */
[----:B------:R-:W3:Y:S04]  /*2640*/  LDG.E.64.CONSTANT R12, desc[UR10][R8.64+0x100] ;  /* 0x0001000a080c7981 */ /* 0x000ee8000c1e9b00 */
[----:B------:R-:W4:Y:S01]  /*2650*/  LDG.E.64.CONSTANT R14, desc[UR10][R8.64+0x200] ;  /* 0x0002000a080e7981 */ /* 0x000f22000c1e9b00 */
[----:B0-----:R-:W-:-:S05]  /*2660*/  IMAD.WIDE.U32 R16, R3, 0x10, R6 ;  /* 0x0000001003107825 */ /* 0x001fca00078e0006 */
[----:B------:R-:W5:Y:S04]  /*2670*/  LDG.E.128.CONSTANT R20, desc[UR10][R16.64] ;  /* 0x0000000a10147981 */ /* 0x000f68000c1e9d00 */
[----:B------:R-:W5:Y:S04]  /*2680*/  LDG.E.128.CONSTANT R24, desc[UR10][R16.64+0x200] ;  /* 0x0002000a10187981 */ /* 0x000f68000c1e9d00 */
[----:B------:R-:W5:Y:S01]  /*2690*/  LDG.E.128.CONSTANT R28, desc[UR10][R16.64+0x400] ;  /* 0x0004000a101c7981 */ /* 0x000f62000c1e9d00 */
[----:B------:R-:W-:Y:S02]  /*26a0*/  ISETP.NE.AND P0, PT, R0, RZ, PT ;  /* 0x000000ff0000720c */ /* 0x000fe40003f05270 */
[----:B------:R-:W-:-:S11]  /*26b0*/  CS2R R36, SRZ ;  /* 0x0000000000247805 */ /* 0x000fd6000001ff00 */
[----:B------:R-:W-:-:S05]  /*26c0*/  @!P0 IMAD.WIDE.U32 R4, R33, 0x8, R4 ;  /* 0x0000000821048825 */ /* 0x000fca00078e0004 */
[----:B------:R0:W5:Y:S01]  /*26d0*/  @!P0 LDG.E.64.CONSTANT R36, desc[UR10][R4.64+-0x8] ;  /* 0xfffff80a04248981 */ /* 0x000162000c1e9b00 */
[----:B------:R-:W1:Y:S01]  /*26e0*/  S2UR UR5, SR_CgaCtaId ;  /* 0x00000000000579c3 */ /* 0x000e620000008800 */
[--C-:B------:R-:W-:Y:S01]  /*26f0*/  SHF.R.U32.HI R59, RZ, 0x5, R0.reuse ;  /* 0x00000005ff3b7819 */ /* 0x100fe20000011600 */
[----:B------:R-:W-:Y:S01]  /*2700*/  UMOV UR4, 0x400 ;  /* 0x0000040000047882 */ /* 0x000fe20000000000 */
[----:B------:R-:W1:Y:S01]  /*2710*/  S2R R6, SR_LANEID ;  /* 0x0000000000067919 */ /* 0x000e620000000000 */
[----:B------:R-:W-:Y:S01]  /*2720*/  IMAD.MOV.U32 R45, RZ, RZ, RZ ;  /* 0x000000ffff2d7224 */ /* 0x000fe200078e00ff */
[----:B------:R-:W-:Y:S02]  /*2730*/  CS2R R46, SRZ ;  /* 0x00000000002e7805 */ /* 0x000fe4000001ff00 */
[C---:B------:R-:W-:Y:S02]  /*2740*/  ISETP.NE.AND P5, PT, R59.reuse, 0x2, PT ;  /* 0x000000023b00780c */ /* 0x040fe40003fa5270 */
[C---:B------:R-:W-:Y:S01]  /*2750*/  ISETP.NE.AND P4, PT, R59.reuse, 0x3, PT ;  /* 0x000000033b00780c */ /* 0x040fe20003f85270 */
[----:B0-----:R-:W-:Y:S01]  /*2760*/  IMAD.MOV.U32 R4, RZ, RZ, R0 ;  /* 0x000000ffff047224 */ /* 0x001fe200078e0000 */
[----:B------:R-:W-:-:S04]  /*2770*/  ISETP.NE.AND P3, PT, R59, 0x4, PT ;  /* 0x000000043b00780c */ /* 0x000fc80003f65270 */
[----:B------:R-:W-:Y:S01]  /*2780*/  ISETP.NE.AND P0, PT, R4, RZ, PT ;  /* 0x000000ff0400720c */ /* 0x000fe20003f05270 */
[----:B-1----:R-:W-:Y:S01]  /*2790*/  ULEA UR4, UR5, UR4, 0x18 ;  /* 0x0000000405047291 */ /* 0x002fe2000f8ec0ff */
[----:B------:R-:W-:-:S04]  /*27a0*/  IMAD R3, R59, 0x60, R6 ;  /* 0x000000603b037824 */ /* 0x000fc800078e0206 */
[----:B------:R-:W-:Y:S01]  /*27b0*/  IMAD R9, R6, 0x2, R3 ;  /* 0x0000000206097824 */ /* 0x000fe200078e0203 */
[----:B------:R-:W-:-:S05]  /*27c0*/  LEA R7, R3, UR4, 0x3 ;  /* 0x0000000403077c11 */ /* 0x000fca000f8e18ff */
[--C-:B------:R-:W-:Y:S02]  /*27d0*/  IMAD R32, R6, 0x10, R7.reuse ;  /* 0x0000001006207824 */ /* 0x100fe400078e0207 */
[----:B------:R-:W-:Y:S01]  /*27e0*/  IMAD R5, R3, 0x8, R7 ;  /* 0x0000000803057824 */ /* 0x000fe200078e0207 */
[----:B------:R-:W-:Y:S01]  /*27f0*/  LEA R3, R4, UR4, 0x3 ;  /* 0x0000000404037c11 */ /* 0x000fe2000f8e18ff */
[----:B------:R-:W-:Y:S01]  /*2800*/  IMAD R33, R9, 0x8, R32 ;  /* 0x0000000809217824 */ /* 0x000fe200078e0220 */
[----:B--2---:R-:W-:Y:S04]  /*2810*/  STS.64 [R7], R10 ;  /* 0x0000000a07007388 */ /* 0x004fe80000000a00 */
[----:B---3--:R-:W-:Y:S04]  /*2820*/  STS.64 [R7+0x100], R12 ;  /* 0x0001000c07007388 */ /* 0x008fe80000000a00 */
[----:B----4-:R-:W-:Y:S01]  /*2830*/  STS.64 [R7+0x200], R14 ;  /* 0x0002000e07007388 */ /* 0x010fe20000000a00 */
[----:B------:R-:W-:-:S03]  /*2840*/  NOP ;  /* 0x0000000000007918 */ /* 0x000fc60000000000 */
[----:B------:R-:W-:Y:S04]  /*2850*/  LDS.64 R38, [R32] ;  /* 0x0000000020267984 */ /* 0x000fe80000000a00 */
[----:B------:R-:W0:Y:S04]  /*2860*/  LDS.64 R40, [R32+0x8] ;  /* 0x0000080020287984 */ /* 0x000e280000000a00 */
[----:B------:R-:W1:Y:S01]  /*2870*/  LDS.64 R42, [R32+0x10] ;  /* 0x00001000202a7984 */ /* 0x000e620000000a00 */
[----:B------:R-:W-:Y:S06]  /*2880*/  BAR.SYNC.DEFER_BLOCKING 0x0 ;  /* 0x0000000000007b1d */ /* 0x000fec0000010000 */
[----:B-----5:R-:W-:Y:S04]  /*2890*/  STS.128 [R5], R20 ;  /* 0x0000001405007388 */ /* 0x020fe80000000c00 */
[----:B------:R-:W-:Y:S04]  /*28a0*/  STS.128 [R5+0x200], R24 ;  /* 0x0002001805007388 */ /* 0x000fe80000000c00 */
        /* <DEDUP_REMOVED lines=8> */
[----:B------:R-:W1:Y:S01]  /*2930*/  LDS.128 R16, [R33+0x20] ;  /* 0x0000200021107984 */ /* 0x000e620000000c00 */
        /* <DEDUP_REMOVED lines=11> */
[----:B------:R-:W-:-:S06]  /*29f0*/  DADD R22, R18, R22 ;  /* 0x0000000012167229 */ /* 0x000fcc0000000016 */
[----:B------:R-:W-:Y:S02]  /*2a00*/  FSEL R0, R16, R20, P2 ;  /* 0x0000001410007208 */ /* 0x000fe40001000000 */
[----:B------:R-:W-:Y:S02]  /*2a10*/  FSEL R17, R17, R21, P2 ;  /* 0x0000001511117208 */ /* 0x000fe40001000000 */
[----:B------:R-:W-:Y:S01]  /*2a20*/  FSEL R16, R18, R22, P2 ;  /* 0x0000001612107208 */ /* 0x000fe20001000000 */
[----:B------:R-:W-:Y:S01]  /*2a30*/  SHFL.UP PT, R20, R0, 0x1, RZ ;  /* 0x0420000000147989 */ /* 0x000fe200000e00ff */
[----:B------:R-:W-:Y:S01]  /*2a40*/  FSEL R19, R19, R23, P2 ;  /* 0x0000001713137208 */ /* 0x000fe20001000000 */
[----:B------:R-:W-:Y:S02]  /*2a50*/  IMAD.MOV.U32 R24, RZ, RZ, R0 ;  /* 0x000000ffff187224 */ /* 0x000fe400078e0000 */
[----:B------:R-:W-:Y:S01]  /*2a60*/  SHFL.UP PT, R22, R16, 0x1, RZ ;  /* 0x0420000010167989 */ /* 0x000fe200000e00ff */
[----:B------:R-:W-:-:S02]  /*2a70*/  IMAD.MOV.U32 R18, RZ, RZ, R16 ;  /* 0x000000ffff127224 */ /* 0x000fc400078e0010 */
[----:B------:R-:W-:Y:S01]  /*2a80*/  IMAD.MOV.U32 R25, RZ, RZ, R17 ;  /* 0x000000ffff197224 */ /* 0x000fe200078e0011 */
[----:B------:R-:W1:Y:S04]  /*2a90*/  SHFL.UP PT, R23, R19, 0x1, RZ ;  /* 0x0420000013177989 */ /* 0x000e6800000e00ff */
[----:B------:R-:W2:Y:S01]  /*2aa0*/  SHFL.UP PT, R21, R17, 0x1, RZ ;  /* 0x0420000011157989 */ /* 0x000ea200000e00ff */
[----:B0-----:R-:W-:-:S04]  /*2ab0*/  ISETP.NE.U32.AND P0, PT, R36, R38, PT ;  /* 0x000000262400720c */ /* 0x001fc80003f05070 */
[----:B------:R-:W-:-:S04]  /*2ac0*/  ISETP.NE.AND.EX P0, PT, R37, R39, PT, P0 ;  /* 0x000000272500720c */ /* 0x000fc80003f05300 */
[----:B------:R-:W-:Y:S01]  /*2ad0*/  SEL R5, RZ, 0x1, !P0 ;  /* 0x00000001ff057807 */ /* 0x000fe20004000000 */
[----:B-1----:R-:W-:-:S03]  /*2ae0*/  DADD R22, R22, R18 ;  /* 0x0000000016167229 */ /* 0x002fc60000000012 */
[----:B------:R-:W-:Y:S01]  /*2af0*/  IADD3 R3, PT, PT, R5, 0x1, RZ ;  /* 0x0000000105037810 */ /* 0x000fe20007ffe0ff */
[----:B------:R-:W-:Y:S01]  /*2b00*/  @!P1 IMAD.MOV R3, RZ, RZ, R5 ;  /* 0x000000ffff039224 */ /* 0x000fe200078e0205 */
[C---:B------:R-:W-:Y:S01]  /*2b10*/  ISETP.GE.AND P1, PT, R6.reuse, 0x1, PT ;  /* 0x000000010600780c */ /* 0x040fe20003f26270 */
[----:B--2---:R-:W-:Y:S02]  /*2b20*/  DADD R20, R20, R24 ;  /* 0x0000000014147229 */ /* 0x004fe40000000018 */
[----:B------:R-:W-:Y:S02]  /*2b30*/  VIADD R7, R3, 0x1 ;  /* 0x0000000103077836 */ /* 0x000fe40000000000 */
[----:B------:R-:W-:Y:S01]  /*2b40*/  @!P2 IMAD.MOV R7, RZ, RZ, R3 ;  /* 0x000000ffff07a224 */ /* 0x000fe200078e0203 */
[----:B------:R-:W-:-:S04]  /*2b50*/  ISETP.NE.AND P2, PT, R6, 0x1f, PT ;  /* 0x0000001f0600780c */ /* 0x000fc80003f45270 */
[----:B------:R-:W0:Y:S01]  /*2b60*/  SHFL.UP PT, R18, R7, 0x1, RZ ;  /* 0x0420000007127989 */ /* 0x000e2200000e00ff */
[----:B------:R-:W-:-:S04]  /*2b70*/  ISETP.NE.AND P0, PT, R7, RZ, PT ;  /* 0x000000ff0700720c */ /* 0x000fc80003f05270 */
[----:B------:R-:W-:Y:S02]  /*2b80*/  @P1 FSEL R0, R20, R0, !P0 ;  /* 0x0000000014001208 */ /* 0x000fe40004000000 */
[----:B------:R-:W-:Y:S02]  /*2b90*/  @P1 FSEL R17, R21, R17, !P0 ;  /* 0x0000001115111208 */ /* 0x000fe40004000000 */
[----:B------:R-:W-:Y:S01]  /*2ba0*/  @P1 FSEL R16, R22, R16, !P0 ;  /* 0x0000001016101208 */ /* 0x000fe20004000000 */
[----:B------:R-:W-:Y:S01]  /*2bb0*/  SHFL.UP PT, R20, R0, 0x2, RZ ;  /* 0x0440000000147989 */ /* 0x000fe200000e00ff */
[----:B------:R-:W-:Y:S01]  /*2bc0*/  @P1 FSEL R19, R23, R19, !P0 ;  /* 0x0000001317131208 */ /* 0x000fe20004000000 */
[----:B------:R-:W-:Y:S01]  /*2bd0*/  IMAD.MOV.U32 R24, RZ, RZ, R0 ;  /* 0x000000ffff187224 */ /* 0x000fe200078e0000 */
[----:B------:R-:W-:Y:S01]  /*2be0*/  @!P2 LEA R61, R59, UR4, 0x5 ;  /* 0x000000043b3dac11 */ /* 0x000fe2000f8e28ff */
[----:B------:R-:W1:Y:S01]  /*2bf0*/  SHFL.UP PT, R21, R17, 0x2, RZ ;  /* 0x0440000011157989 */ /* 0x000e6200000e00ff */
[----:B------:R-:W-:-:S03]  /*2c00*/  IMAD.MOV.U32 R25, RZ, RZ, R17 ;  /* 0x000000ffff197224 */ /* 0x000fc600078e0011 */
[----:B------:R-:W-:Y:S04]  /*2c10*/  SHFL.UP PT, R22, R16, 0x2, RZ ;  /* 0x0440000010167989 */ /* 0x000fe800000e00ff */
[----:B------:R-:W2:Y:S01]  /*2c20*/  SHFL.UP PT, R23, R19, 0x2, RZ ;  /* 0x0440000013177989 */ /* 0x000ea200000e00ff */
[----:B0-----:R-:W-:Y:S02]  /*2c30*/  SEL R18, R18, RZ, P1 ;  /* 0x000000ff12127207 */ /* 0x001fe40000800000 */
[----:B------:R-:W-:-:S03]  /*2c40*/  ISETP.GE.AND P1, PT, R6, 0x2, PT ;  /* 0x000000020600780c */ /* 0x000fc60003f26270 */
[----:B------:R-:W-:Y:S02]  /*2c50*/  IMAD.IADD R26, R18, 0x1, R7 ;  /* 0x00000001121a7824 */ /* 0x000fe400078e0207 */
[----:B------:R-:W-:-:S03]  /*2c60*/  IMAD.MOV.U32 R18, RZ, RZ, R16 ;  /* 0x000000ffff127224 */ /* 0x000fc600078e0010 */
[----:B------:R-:W0:Y:S01]  /*2c70*/  SHFL.UP PT, R7, R26, 0x2, RZ ;  /* 0x044000001a077989 */ /* 0x000e2200000e00ff */
[----:B------:R-:W-:Y:S01]  /*2c80*/  ISETP.NE.AND P0, PT, R26, RZ, PT ;  /* 0x000000ff1a00720c */ /* 0x000fe20003f05270 */
[----:B-1----:R-:W-:Y:S02]  /*2c90*/  DADD R20, R20, R24 ;  /* 0x0000000014147229 */ /* 0x002fe40000000018 */
[----:B--2---:R-:W-:-:S08]  /*2ca0*/  DADD R22, R22, R18 ;  /* 0x0000000016167229 */ /* 0x004fd00000000012 */
[----:B------:R-:W-:Y:S02]  /*2cb0*/  @P1 FSEL R0, R20, R0, !P0 ;  /* 0x0000000014001208 */ /* 0x000fe40004000000 */
[----:B------:R-:W-:-:S03]  /*2cc0*/  @P1 FSEL R17, R21, R17, !P0 ;  /* 0x0000001115111208 */ /* 0x000fc60004000000 */
[----:B------:R-:W-:Y:S01]  /*2cd0*/  SHFL.UP PT, R20, R0, 0x4, RZ ;  /* 0x0480000000147989 */ /* 0x000fe200000e00ff */
[----:B------:R-:W-:Y:S01]  /*2ce0*/  IMAD.MOV.U32 R24, RZ, RZ, R0 ;  /* 0x000000ffff187224 */ /* 0x000fe200078e0000 */
[----:B------:R-:W-:Y:S02]  /*2cf0*/  @P1 FSEL R16, R22, R16, !P0 ;  /* 0x0000001016101208 */ /* 0x000fe40004000000 */
[----:B------:R-:W1:Y:S01]  /*2d00*/  SHFL.UP PT, R21, R17, 0x4, RZ ;  /* 0x0480000011157989 */ /* 0x000e6200000e00ff */
[----:B------:R-:W-:Y:S01]  /*2d10*/  @P1 FSEL R19, R23, R19, !P0 ;  /* 0x0000001317131208 */ /* 0x000fe20004000000 */
[----:B------:R-:W-:Y:S01]  /*2d20*/  IMAD.MOV.U32 R25, RZ, RZ, R17 ;  /* 0x000000ffff197224 */ /* 0x000fe200078e0011 */
[----:B0-----:R-:W-:Y:S01]  /*2d30*/  SEL R7, R7, RZ, P1 ;  /* 0x000000ff07077207 */ /* 0x001fe20000800000 */
[----:B------:R-:W-:Y:S01]  /*2d40*/  SHFL.UP PT, R22, R16, 0x4, RZ ;  /* 0x0480000010167989 */ /* 0x000fe200000e00ff */
[----:B------:R-:W-:Y:S01]  /*2d50*/  IMAD.MOV.U32 R18, RZ, RZ, R16 ;  /* 0x000000ffff127224 */ /* 0x000fe200078e0010 */
[----:B------:R-:W-:-:S02]  /*2d60*/  ISETP.GE.AND P1, PT, R6, 0x4, PT ;  /* 0x000000040600780c */ /* 0x000fc40003f26270 */
        /* <DEDUP_REMOVED lines=9> */
[----:B------:R-:W-:Y:S01]  /*2e00*/  SHFL.UP PT, R20, R0, 0x8, RZ ;  /* 0x0500000000147989 */ /* 0x000fe200000e00ff */
[----:B------:R-:W-:Y:S01]  /*2e10*/  IMAD.MOV.U32 R24, RZ, RZ, R0 ;  /* 0x000000ffff187224 */ /* 0x000fe200078e0000 */
[----:B------:R-:W-:Y:S02]  /*2e20*/  @P1 FSEL R16, R22, R16, !P0 ;  /* 0x0000001016101208 */ /* 0x000fe40004000000 */
[----:B------:R-:W0:Y:S01]  /*2e30*/  SHFL.UP PT, R21, R17, 0x8, RZ ;  /* 0x0500000011157989 */ /* 0x000e2200000e00ff */
[----:B------:R-:W-:Y:S01]  /*2e40*/  @P1 FSEL R19, R23, R19, !P0 ;  /* 0x0000001317131208 */ /* 0x000fe20004000000 */
[----:B------:R-:W-:Y:S01]  /*2e50*/  IMAD.IADD R26, R7, 0x1, R26 ;  /* 0x00000001071a7824 */ /* 0x000fe200078e021a */
[----:B------:R-:W-:Y:S01]  /*2e60*/  ISETP.GE.AND P1, PT, R6, 0x8, PT ;  /* 0x000000080600780c */ /* 0x000fe20003f26270 */
[----:B------:R-:W-:Y:S01]  /*2e70*/  SHFL.UP PT, R22, R16, 0x8, RZ ;  /* 0x0500000010167989 */ /* 0x000fe200000e00ff */
[----:B------:R-:W-:-:S02]  /*2e80*/  IMAD.MOV.U32 R25, RZ, RZ, R17 ;  /* 0x000000ffff197224 */ /* 0x000fc400078e0011 */
[----:B------:R-:W-:Y:S01]  /*2e90*/  IMAD.MOV.U32 R18, RZ, RZ, R16 ;  /* 0x000000ffff127224 */ /* 0x000fe200078e0010 */
[----:B------:R-:W1:Y:S01]  /*2ea0*/  SHFL.UP PT, R23, R19, 0x8, RZ ;  /* 0x0500000013177989 */ /* 0x000e6200000e00ff */
[----:B------:R-:W-:-:S03]  /*2eb0*/  ISETP.NE.AND P0, PT, R26, RZ, PT ;  /* 0x000000ff1a00720c */ /* 0x000fc60003f05270 */
[----:B------:R-:W2:Y:S01]  /*2ec0*/  SHFL.UP PT, R7, R26, 0x8, RZ ;  /* 0x050000001a077989 */ /* 0x000ea200000e00ff */
[----:B0-----:R-:W-:Y:S02]  /*2ed0*/  DADD R20, R20, R24 ;  /* 0x0000000014147229 */ /* 0x001fe40000000018 */
[----:B-1----:R-:W-:-:S08]  /*2ee0*/  DADD R22, R22, R18 ;  /* 0x0000000016167229 */ /* 0x002fd00000000012 */
[----:B------:R-:W-:Y:S02]  /*2ef0*/  @P1 FSEL R0, R20, R0, !P0 ;  /* 0x0000000014001208 */ /* 0x000fe40004000000 */
[----:B--2---:R-:W-:Y:S02]  /*2f00*/  SEL R7, R7, RZ, P1 ;  /* 0x000000ff07077207 */ /* 0x004fe40000800000 */
[----:B------:R-:W-:Y:S01]  /*2f10*/  @P1 FSEL R17, R21, R17, !P0 ;  /* 0x0000001115111208 */ /* 0x000fe20004000000 */
[----:B------:R-:W-:Y:S01]  /*2f20*/  SHFL.UP PT, R20, R0, 0x10, RZ ;  /* 0x0600000000147989 */ /* 0x000fe200000e00ff */
[----:B------:R-:W-:Y:S01]  /*2f30*/  IMAD.MOV.U32 R24, RZ, RZ, R0 ;  /* 0x000000ffff187224 */ /* 0x000fe200078e0000 */
[----:B------:R-:W-:Y:S01]  /*2f40*/  @P1 FSEL R16, R22, R16, !P0 ;  /* 0x0000001016101208 */ /* 0x000fe20004000000 */
[----:B------:R-:W-:Y:S01]  /*2f50*/  IMAD.IADD R7, R26, 0x1, R7 ;  /* 0x000000011a077824 */ /* 0x000fe200078e0207 */
[----:B------:R-:W-:Y:S01]  /*2f60*/  @P1 FSEL R19, R23, R19, !P0 ;  /* 0x0000001317131208 */ /* 0x000fe20004000000 */
[----:B------:R-:W0:Y:S01]  /*2f70*/  SHFL.UP PT, R21, R17, 0x10, RZ ;  /* 0x0600000011157989 */ /* 0x000e2200000e00ff */
[----:B------:R-:W-:Y:S01]  /*2f80*/  MOV R25, R17 ;  /* 0x0000001100197202 */ /* 0x000fe20000000f00 */
[----:B------:R-:W-:Y:S01]  /*2f90*/  IMAD.MOV.U32 R18, RZ, RZ, R16 ;  /* 0x000000ffff127224 */ /* 0x000fe200078e0010 */
[----:B------:R-:W-:Y:S01]  /*2fa0*/  ISETP.GE.AND P1, PT, R6, 0x10, PT ;  /* 0x000000100600780c */ /* 0x000fe20003f26270 */
[----:B------:R-:W-:Y:S01]  /*2fb0*/  SHFL.UP PT, R22, R16, 0x10, RZ ;  /* 0x0600000010167989 */ /* 0x000fe200000e00ff */
[----:B------:R-:W-:-:S03]  /*2fc0*/  ISETP.NE.AND P0, PT, R7, RZ, PT ;  /* 0x000000ff0700720c */ /* 0x000fc60003f05270 */
[----:B------:R-:W1:Y:S04]  /*2fd0*/  SHFL.UP PT, R23, R19, 0x10, RZ ;  /* 0x0600000013177989 */ /* 0x000e6800000e00ff */
[----:B------:R-:W2:Y:S01]  /*2fe0*/  SHFL.UP PT, R26, R7, 0x10, RZ ;  /* 0x06000000071a7989 */ /* 0x000ea200000e00ff */
[----:B0-----:R-:W-:Y:S02]  /*2ff0*/  DADD R20, R20, R24 ;  /* 0x0000000014147229 */ /* 0x001fe40000000018 */
[----:B-1----:R-:W-:-:S08]  /*3000*/  DADD R22, R22, R18 ;  /* 0x0000000016167229 */ /* 0x002fd00000000012 */
[----:B------:R-:W-:Y:S02]  /*3010*/  FSEL R53, R20, R0, !P0 ;  /* 0x0000000014357208 */ /* 0x000fe40004000000 */
[----:B--2---:R-:W-:Y:S02]  /*3020*/  SEL R26, R26, RZ, P1 ;  /* 0x000000ff1a1a7207 */ /* 0x004fe40000800000 */
[----:B------:R-:W-:Y:S01]  /*3030*/  FSEL R18, R21, R17, !P0 ;  /* 0x0000001115127208 */ /* 0x000fe20004000000 */
[----:B------:R-:W-:Y:S02]  /*3040*/  @!P2 IMAD.MOV.U32 R48, RZ, RZ, R53 ;  /* 0x000000ffff30a224 */ /* 0x000fe400078e0035 */
[----:B------:R-:W-:Y:S01]  /*3050*/  IMAD.IADD R44, R7, 0x1, R26 ;  /* 0x00000001072c7824 */ /* 0x000fe200078e021a */
[----:B------:R-:W-:Y:S01]  /*3060*/  FSEL R7, R22, R16, !P0 ;  /* 0x0000001016077208 */ /* 0x000fe20004000000 */
[----:B------:R-:W-:Y:S01]  /*3070*/  @!P2 IMAD.MOV.U32 R49, RZ, RZ, R18 ;  /* 0x000000ffff31a224 */ /* 0x000fe200078e0012 */
[----:B------:R-:W-:-:S02]  /*3080*/  FSEL R52, R23, R19, !P0 ;  /* 0x0000001317347208 */ /* 0x000fc40004000000 */
[----:B------:R0:W-:Y:S01]  /*3090*/  @!P2 STS.128 [R61], R44 ;  /* 0x0000002c3d00a388 */ /* 0x0001e20000000c00 */
[----:B------:R-:W-:Y:S01]  /*30a0*/  @!P2 IMAD.MOV.U32 R50, RZ, RZ, R7 ;  /* 0x000000ffff32a224 */ /* 0x000fe200078e0007 */
[----:B------:R-:W-:Y:S01]  /*30b0*/  FSEL R7, R16, R7, !P1 ;  /* 0x0000000710077208 */ /* 0x000fe20004800000 */
[----:B------:R-:W-:-:S05]  /*30c0*/  @!P2 IMAD.MOV.U32 R51, RZ, RZ, R52 ;  /* 0x000000ffff33a224 */ /* 0x000fca00078e0034 */
[----:B------:R1:W-:Y:S01]  /*30d0*/  @!P2 STS.128 [R61+0x10], R48 ;  /* 0x000010303d00a388 */ /* 0x0003e20000000c00 */
[----:B------:R-:W-:Y:S01]  /*30e0*/  BAR.SYNC.DEFER_BLOCKING 0x0 ;  /* 0x0000000000007b1d */ /* 0x000fe20000010000 */
[----:B------:R-:W-:Y:S02]  /*30f0*/  ISETP.NE.AND P2, PT, R59, 0x5, PT ;  /* 0x000000053b00780c */ /* 0x000fe40003f45270 */
[----:B0-----:R-:W-:-:S03]  /*3100*/  FSEL R45, R19, R52, !P1 ;  /* 0x00000034132d7208 */ /* 0x001fc60004800000 */
[----:B------:R-:W-:Y:S01]  /*3110*/  SHFL.UP PT, R7, R7, 0x1, RZ ;  /* 0x0420000007077989 */ /* 0x000fe200000e00ff */
[----:B-1----:R-:W-:Y:S02]  /*3120*/  FSEL R50, R17, R18, !P1 ;  /* 0x0000001211327208 */ /* 0x002fe40004800000 */
[----:B------:R-:W-:Y:S02]  /*3130*/  FSEL R51, R0, R53, !P1 ;  /* 0x0000003500337208 */ /* 0x000fe40004800000 */
[----:B------:R-:W-:Y:S01]  /*3140*/  ISETP.NE.AND P1, PT, R59, 0x6, PT ;  /* 0x000000063b00780c */ /* 0x000fe20003f25270 */
[----:B------:R-:W-:Y:S04]  /*3150*/  SHFL.UP PT, R0, R44, 0x1, RZ ;  /* 0x042000002c007989 */ /* 0x000fe800000e00ff */
[----:B------:R-:W-:Y:S04]  /*3160*/  LDS.128 R20, [UR4+0x10] ;  /* 0x00001004ff147984 */ /* 0x000fe80008000c00 */
[----:B------:R-:W0:Y:S04]  /*3170*/  LDS.128 R32, [UR4+0x30] ;  /* 0x00003004ff207984 */ /* 0x000e280008000c00 */
[----:B------:R-:W1:Y:S04]  /*3180*/  LDS R62, [UR4+0x20] ;  /* 0x00002004ff3e7984 */ /* 0x000e680008000800 */
[----:B------:R-:W2:Y:S04]  /*3190*/  LDS.128 R24, [UR4+0x50] ;  /* 0x00005004ff187984 */ /* 0x000ea80008000c00 */
[----:B------:R-:W3:Y:S04]  /*31a0*/  LDS R55, [UR4+0x40] ;  /* 0x00004004ff377984 */ /* 0x000ee80008000800 */
[----:B------:R-:W-:Y:S04]  /*31b0*/  LDS.128 R28, [UR4+0x70] ;  /* 0x00007004ff1c7984 */ /* 0x000fe80008000c00 */
[----:B------:R-:W-:Y:S04]  /*31c0*/  LDS R54, [UR4+0x60] ;  /* 0x00006004ff367984 */ /* 0x000fe80008000800 */
[----:B------:R-:W4:Y:S04]  /*31d0*/  LDS R57, [UR4] ;  /* 0x00000004ff397984 */ /* 0x000f280008000800 */
[----:B------:R-:W-:Y:S04]  /*31e0*/  LDS.128 R16, [UR4+0x90] ;  /* 0x00009004ff107984 */ /* 0x000fe80008000c00 */
[----:B------:R-:W5:Y:S04]  /*31f0*/  LDS R56, [UR4+0x80] ;  /* 0x00008004ff387984 */ /* 0x000f680008000800 */
[----:B------:R-:W-:Y:S01]  /*3200*/  LDS R58, [UR4+0xa0] ;  /* 0x0000a004ff3a7984 */ /* 0x000fe20008000800 */
[----:B0-----:R-:W-:-:S03]  /*3210*/  DADD R46, R20, R32 ;  /* 0x00000000142e7229 */ /* 0x001fc60000000020 */
[----:B------:R-:W-:Y:S01]  /*3220*/  LDS R44, [UR4+0xc0] ;  /* 0x0000c004ff2c7984 */ /* 0x000fe20008000800 */
[----:B------:R-:W-:Y:S01]  /*3230*/  DADD R48, R22, R34 ;  /* 0x0000000016307229 */ /* 0x000fe20000000022 */
[----:B-1----:R-:W-:-:S05]  /*3240*/  ISETP.NE.AND P0, PT, R62, RZ, PT ;  /* 0x000000ff3e00720c */ /* 0x002fca0003f05270 */
[----:B------:R-:W-:Y:S02]  /*3250*/  FSEL R46, R46, R32, !P0 ;  /* 0x000000202e2e7208 */ /* 0x000fe40004000000 */
[----:B------:R-:W-:Y:S02]  /*3260*/  FSEL R47, R47, R33, !P0 ;  /* 0x000000212f2f7208 */ /* 0x000fe40004000000 */
[----:B------:R-:W-:Y:S02]  /*3270*/  FSEL R48, R48, R34, !P0 ;  /* 0x0000002230307208 */ /* 0x000fe40004000000 */
[----:B------:R-:W-:Y:S02]  /*3280*/  FSEL R49, R49, R35, !P0 ;  /* 0x0000002331317208 */ /* 0x000fe40004000000 */
[----:B--2---:R-:W-:Y:S01]  /*3290*/  DADD R32, R24, R46 ;  /* 0x0000000018207229 */ /* 0x004fe2000000002e */
[----:B---3--:R-:W-:Y:S02]  /*32a0*/  ISETP.NE.AND P6, PT, R55, RZ, PT ;  /* 0x000000ff3700720c */ /* 0x008fe40003fc5270 */
[----:B------:R-:W-:Y:S01]  /*32b0*/  ISETP.NE.AND P0, PT, R59, 0x7, PT ;  /* 0x000000073b00780c */ /* 0x000fe20003f05270 */
[----:B------:R-:W-:Y:S01]  /*32c0*/  DADD R52, R26, R48 ;  /* 0x000000001a347229 */ /* 0x000fe20000000030 */
[----:B------:R-:W-:Y:S01]  /*32d0*/  FSEL R59, R46, R20, !P5 ;  /* 0x000000142e3b7208 */ /* 0x000fe20006800000 */
[----:B----4-:R-:W-:Y:S01]  /*32e0*/  IMAD.IADD R62, R57, 0x1, R62 ;  /* 0x00000001393e7824 */ /* 0x010fe200078e023e */
[----:B------:R-:W-:-:S02]  /*32f0*/  FSEL R67, R47, R21, !P5 ;  /* 0x000000152f437208 */ /* 0x000fc40006800000 */
[----:B------:R-:W-:Y:S01]  /*3300*/  FSEL R63, R48, R22, !P5 ;  /* 0x00000016303f7208 */ /* 0x000fe20006800000 */
[----:B------:R-:W-:Y:S01]  /*3310*/  IMAD.IADD R55, R62, 0x1, R55 ;  /* 0x000000013e377824 */ /* 0x000fe200078e0237 */
[----:B------:R-:W-:Y:S02]  /*3320*/  FSEL R24, R32, R24, !P6 ;  /* 0x0000001820187208 */ /* 0x000fe40007000000 */
[----:B------:R-:W-:Y:S02]  /*3330*/  FSEL R25, R33, R25, !P6 ;  /* 0x0000001921197208 */ /* 0x000fe40007000000 */
[----:B------:R-:W0:Y:S01]  /*3340*/  LDS.128 R32, [UR4+0xb0] ;  /* 0x0000b004ff207984 */ /* 0x000e220008000c00 */
[----:B------:R-:W-:Y:S02]  /*3350*/  FSEL R26, R52, R26, !P6 ;  /* 0x0000001a341a7208 */ /* 0x000fe40007000000 */
[----:B------:R-:W-:Y:S01]  /*3360*/  FSEL R27, R53, R27, !P6 ;  /* 0x0000001b351b7208 */ /* 0x000fe20007000000 */
[----:B------:R-:W-:Y:S01]  /*3370*/  DADD R60, R28, R24 ;  /* 0x000000001c3c7229 */ /* 0x000fe20000000018 */
[----:B------:R-:W-:Y:S01]  /*3380*/  ISETP.NE.AND P6, PT, R54, RZ, PT ;  /* 0x000000ff3600720c */ /* 0x000fe20003fc5270 */
[----:B------:R-:W-:Y:S01]  /*3390*/  IMAD.IADD R54, R55, 0x1, R54 ;  /* 0x0000000137367824 */ /* 0x000fe200078e0236 */
[----:B------:R-:W-:-:S02]  /*33a0*/  FSEL R65, R49, R23, !P5 ;  /* 0x0000001731417208 */ /* 0x000fc40006800000 */
[----:B------:R-:W-:Y:S01]  /*33b0*/  DADD R52, R30, R26 ;  /* 0x000000001e347229 */ /* 0x000fe2000000001a */
[----:B------:R-:W1:Y:S01]  /*33c0*/  LDS.128 R20, [UR4+0xd0] ;  /* 0x0000d004ff147984 */ /* 0x000e620008000c00 */
[----:B------:R-:W-:Y:S02]  /*33d0*/  SEL R57, R62, R57, !P5 ;  /* 0x000000393e397207 */ /* 0x000fe40006800000 */
[----:B-----5:R-:W-:Y:S02]  /*33e0*/  ISETP.NE.AND P5, PT, R56, RZ, PT ;  /* 0x000000ff3800720c */ /* 0x020fe40003fa5270 */
[----:B------:R-:W-:Y:S02]  /*33f0*/  FSEL R28, R60, R28, !P6 ;  /* 0x0000001c3c1c7208 */ /* 0x000fe40007000000 */
[----:B------:R-:W-:Y:S02]  /*3400*/  FSEL R29, R61, R29, !P6 ;  /* 0x0000001d3d1d7208 */ /* 0x000fe40007000000 */
[----:B------:R-:W-:-:S02]  /*3410*/  FSEL R30, R52, R30, !P6 ;  /* 0x0000001e341e7208 */ /* 0x000fc40007000000 */
[----:B------:R-:W-:Y:S02]  /*3420*/  FSEL R31, R53, R31, !P6 ;  /* 0x0000001f351f7208 */ /* 0x000fe40007000000 */
[----:B------:R-:W-:Y:S01]  /*3430*/  DADD R48, R16, R28 ;  /* 0x0000000010307229 */ /* 0x000fe2000000001c */
[----:B------:R-:W-:Y:S02]  /*3440*/  FSEL R53, R26, R63, !P4 ;  /* 0x0000003f1a357208 */ /* 0x000fe40006000000 */
[----:B------:R-:W-:Y:S01]  /*3450*/  FSEL R59, R24, R59, !P4 ;  /* 0x0000003b183b7208 */ /* 0x000fe20006000000 */
[----:B------:R-:W-:Y:S01]  /*3460*/  DADD R46, R18, R30 ;  /* 0x00000000122e7229 */ /* 0x000fe2000000001e */
[----:B------:R-:W-:Y:S02]  /*3470*/  FSEL R61, R25, R67, !P4 ;  /* 0x00000043193d7208 */ /* 0x000fe40006000000 */
[----:B------:R-:W-:Y:S02]  /*3480*/  FSEL R63, R27, R65, !P4 ;  /* 0x000000411b3f7208 */ /* 0x000fe40006000000 */
[----:B------:R-:W-:-:S02]  /*3490*/  FSEL R59, R28, R59, !P3 ;  /* 0x0000003b1c3b7208 */ /* 0x000fc40005800000 */
[----:B------:R-:W-:Y:S01]  /*34a0*/  FSEL R24, R48, R16, !P5 ;  /* 0x0000001030187208 */ /* 0x000fe20006800000 */
[----:B------:R-:W-:Y:S01]  /*34b0*/  LDS R28, [UR4+0xe0] ;  /* 0x0000e004ff1c7984 */ /* 0x000fe20008000800 */
[----:B------:R-:W-:Y:S02]  /*34c0*/  FSEL R25, R49, R17, !P5 ;  /* 0x0000001131197208 */ /* 0x000fe40006800000 */
[----:B------:R-:W-:Y:S02]  /*34d0*/  FSEL R26, R46, R18, !P5 ;  /* 0x000000122e1a7208 */ /* 0x000fe40006800000 */
[----:B------:R-:W-:Y:S02]  /*34e0*/  FSEL R27, R47, R19, !P5 ;  /* 0x000000132f1b7208 */ /* 0x000fe40006800000 */
[----:B------:R-:W2:Y:S01]  /*34f0*/  LDS.128 R16, [UR4+0xf0] ;  /* 0x0000f004ff107984 */ /* 0x000ea20008000c00 */
[----:B0-----:R-:W-:Y:S01]  /*3500*/  DADD R48, R32, R24 ;  /* 0x0000000020307229 */ /* 0x001fe20000000018 */
[----:B------:R-:W-:-:S02]  /*3510*/  SEL R57, R55, R57, !P4 ;  /* 0x0000003937397207 */ /* 0x000fc40006000000 */
[----:B------:R-:W-:Y:S01]  /*3520*/  DADD R46, R34, R26 ;  /* 0x00000000222e7229 */ /* 0x000fe2000000001a */
[----:B------:R-:W-:Y:S02]  /*3530*/  ISETP.NE.AND P4, PT, R58, RZ, PT ;  /* 0x000000ff3a00720c */ /* 0x000fe40003f85270 */
[----:B------:R-:W-:Y:S02]  /*3540*/  FSEL R61, R29, R61, !P3 ;  /* 0x0000003d1d3d7208 */ /* 0x000fe40005800000 */
[----:B------:R-:W-:Y:S02]  /*3550*/  FSEL R55, R31, R63, !P3 ;  /* 0x0000003f1f377208 */ /* 0x000fe40005800000 */
[----:B------:R-:W-:Y:S02]  /*3560*/  FSEL R31, R49, R33, !P4 ;  /* 0x00000021311f7208 */ /* 0x000fe40006000000 */
[----:B------:R-:W-:Y:S02]  /*3570*/  FSEL R53, R30, R53, !P3 ;  /* 0x000000351e357208 */ /* 0x000fe40005800000 */
[----:B------:R-:W-:-:S02]  /*3580*/  FSEL R29, R24, R59, !P2 ;  /* 0x0000003b181d7208 */ /* 0x000fc40005000000 */
[----:B------:R-:W-:Y:S02]  /*3590*/  FSEL R49, R25, R61, !P2 ;  /* 0x0000003d19317208 */ /* 0x000fe40005000000 */
[----:B------:R-:W-:Y:S02]  /*35a0*/  FSEL R30, R48, R32, !P4 ;  /* 0x00000020301e7208 */ /* 0x000fe40006000000 */
[----:B------:R-:W-:Y:S02]  /*35b0*/  FSEL R24, R46, R34, !P4 ;  /* 0x000000222e187208 */ /* 0x000fe40006000000 */
[----:B------:R-:W-:Y:S01]  /*35c0*/  FSEL R25, R47, R35, !P4 ;  /* 0x000000232f197208 */ /* 0x000fe20006000000 */
[----:B------:R-:W-:Y:S01]  /*35d0*/  SHFL.UP PT, R34, R45, 0x1, RZ ;  /* 0x042000002d227989 */ /* 0x000fe200000e00ff */
[C---:B------:R-:W-:Y:S01]  /*35e0*/  SEL R57, R54.reuse, R57, !P3 ;  /* 0x0000003936397207 */ /* 0x040fe20005800000 */
[----:B------:R-:W-:Y:S01]  /*35f0*/  IMAD.IADD R54, R54, 0x1, R56 ;  /* 0x0000000136367824 */ /* 0x000fe200078e0238 */
[----:B------:R-:W-:Y:S01]  /*3600*/  FSEL R53, R26, R53, !P2 ;  /* 0x000000351a357208 */ /* 0x000fe20005000000 */
[----:B-1----:R-:W-:Y:S01]  /*3610*/  DADD R32, R20, R30 ;  /* 0x0000000014207229 */ /* 0x002fe2000000001e */
[----:B------:R-:W-:Y:S01]  /*3620*/  FSEL R35, R27, R55, !P2 ;  /* 0x000000371b237208 */ /* 0x000fe20005000000 */
[----:B------:R-:W-:Y:S01]  /*3630*/  DADD R26, R22, R24 ;  /* 0x00000000161a7229 */ /* 0x000fe20000000018 */
[C---:B------:R-:W-:Y:S01]  /*3640*/  SEL R57, R54.reuse, R57, !P2 ;  /* 0x0000003936397207 */ /* 0x040fe20005000000 */
[----:B------:R-:W-:Y:S01]  /*3650*/  IMAD.IADD R54, R54, 0x1, R58 ;  /* 0x0000000136367824 */ /* 0x000fe200078e023a */
[----:B------:R-:W-:-:S02]  /*3660*/  ISETP.NE.AND P2, PT, R44, RZ, PT ;  /* 0x000000ff2c00720c */ /* 0x000fc40003f45270 */
[----:B------:R-:W-:Y:S02]  /*3670*/  FSEL R47, R30, R29, !P1 ;  /* 0x0000001d1e2f7208 */ /* 0x000fe40004800000 */
[----:B------:R-:W0:Y:S01]  /*3680*/  SHFL.UP PT, R29, R51, 0x1, RZ ;  /* 0x04200000331d7989 */ /* 0x000e2200000e00ff */
[----:B------:R-:W-:Y:S01]  /*3690*/  FSEL R20, R32, R20, !P2 ;  /* 0x0000001420147208 */ /* 0x000fe20005000000 */
[----:B------:R-:W-:Y:S01]  /*36a0*/  IMAD.IADD R32, R54, 0x1, R44 ;  /* 0x0000000136207824 */ /* 0x000fe200078e022c */
[----:B------:R-:W-:Y:S01]  /*36b0*/  FSEL R21, R33, R21, !P2 ;  /* 0x0000001521157208 */ /* 0x000fe20005000000 */
[----:B------:R-:W1:Y:S01]  /*36c0*/  SHFL.UP PT, R30, R50, 0x1, RZ ;  /* 0x04200000321e7989 */ /* 0x000e6200000e00ff */
[----:B------:R-:W-:Y:S02]  /*36d0*/  FSEL R22, R26, R22, !P2 ;  /* 0x000000161a167208 */ /* 0x000fe40005000000 */
[----:B------:R-:W-:Y:S02]  /*36e0*/  FSEL R23, R27, R23, !P2 ;  /* 0x000000171b177208 */ /* 0x000fe40005000000 */
[----:B------:R-:W-:-:S02]  /*36f0*/  FSEL R49, R31, R49, !P1 ;  /* 0x000000311f317208 */ /* 0x000fc40004800000 */
[----:B------:R-:W-:Y:S02]  /*3700*/  FSEL R31, R24, R53, !P1 ;  /* 0x00000035181f7208 */ /* 0x000fe40004800000 */
[----:B------:R-:W-:Y:S01]  /*3710*/  FSEL R35, R25, R35, !P1 ;  /* 0x0000002319237208 */ /* 0x000fe20004800000 */
[----:B--2---:R-:W-:Y:S01]  /*3720*/  DADD R24, R16, R20 ;  /* 0x0000000010187229 */ /* 0x004fe20000000014 */
[----:B------:R-:W-:Y:S01]  /*3730*/  ISETP.GE.U32.AND P2, PT, R4, 0x20, PT ;  /* 0x000000200400780c */ /* 0x000fe20003f46070 */
[----:B------:R-:W-:Y:S01]  /*3740*/  DADD R26, R18, R22 ;  /* 0x00000000121a7229 */ /* 0x000fe20000000016 */
[----:B------:R-:W-:Y:S02]  /*3750*/  SEL R57, R54, R57, !P1 ;  /* 0x0000003936397207 */ /* 0x000fe40004800000 */
[----:B------:R-:W-:Y:S02]  /*3760*/  ISETP.NE.AND P1, PT, R28, RZ, PT ;  /* 0x000000ff1c00720c */ /* 0x000fe40003f25270 */
[----:B------:R-:W-:-:S02]  /*3770*/  FSEL R46, R21, R49, !P0 ;  /* 0x00000031152e7208 */ /* 0x000fc40004000000 */
[----:B------:R-:W-:Y:S02]  /*3780*/  FSEL R33, R20, R47, !P0 ;  /* 0x0000002f14217208 */ /* 0x000fe40004000000 */
[----:B------:R-:W-:Y:S01]  /*3790*/  FSEL R48, R24, R16, !P1 ;  /* 0x0000001018307208 */ /* 0x000fe20004800000 */
[----:B0-----:R-:W-:Y:S01]  /*37a0*/  IMAD.MOV.U32 R16, RZ, RZ, R29 ;  /* 0x000000ffff107224 */ /* 0x001fe200078e001d */
[----:B------:R-:W-:Y:S01]  /*37b0*/  FSEL R49, R25, R17, !P1 ;  /* 0x0000001119317208 */ /* 0x000fe20004800000 */
[----:B-1----:R-:W-:Y:S01]  /*37c0*/  IMAD.MOV.U32 R17, RZ, RZ, R30 ;  /* 0x000000ffff117224 */ /* 0x002fe200078e001e */
        /* <DEDUP_REMOVED lines=8> */
[C---:B------:R-:W-:Y:S01]  /*3850*/  SEL R57, R32.reuse, R57, !P0 ;  /* 0x0000003920397207 */ /* 0x040fe20004000000 */
[----:B------:R-:W-:Y:S01]  /*3860*/  IMAD.IADD R32, R32, 0x1, R28 ;  /* 0x0000000120207824 */ /* 0x000fe200078e021c */
[----:B------:R-:W-:Y:S01]  /*3870*/  MOV R22, R50 ;  /* 0x0000003200167202 */ /* 0x000fe20000000f00 */
[----:B------:R-:W-:Y:S01]  /*3880*/  IMAD.MOV.U32 R23, RZ, RZ, R51 ;  /* 0x000000ffff177224 */ /* 0x000fe200078e0033 */
[----:B------:R-:W-:Y:S06]  /*3890*/  @!P2 BRA `(.L_x_990) ;  /* 0x00000000004ca947 */ /* 0x000fec0003800000 */
[----:B------:R-:W-:Y:S01]  /*38a0*/  ISETP.NE.AND P1, PT, R6, RZ, PT ;  /* 0x000000ff0600720c */ /* 0x000fe20003f25270 */
[----:B------:R-:W-:Y:S01]  /*38b0*/  IMAD.MOV.U32 R6, RZ, RZ, R31 ;  /* 0x000000ffff067224 */ /* 0x000fe200078e001f */
[C---:B------:R-:W-:Y:S01]  /*38c0*/  ISETP.NE.AND P0, PT, R0.reuse, RZ, PT ;  /* 0x000000ff0000720c */ /* 0x040fe20003f05270 */
[----:B------:R-:W-:Y:S01]  /*38d0*/  IMAD.MOV.U32 R7, RZ, RZ, R44 ;  /* 0x000000ffff077224 */ /* 0x000fe200078e002c */
[----:B------:R-:W-:-:S05]  /*38e0*/  SEL R0, R0, RZ, P1 ;  /* 0x000000ff00007207 */ /* 0x000fca0000800000 */
[----:B------:R-:W-:Y:S01]  /*38f0*/  DADD R20, R18, R6 ;  /* 0x0000000012147229 */ /* 0x000fe20000000006 */
[----:B------:R-:W-:Y:S02]  /*3900*/  IMAD.IADD R0, R57, 0x1, R0 ;  /* 0x0000000139007824 */ /* 0x000fe400078e0200 */
[----:B------:R-:W-:Y:S02]  /*3910*/  IMAD.MOV.U32 R6, RZ, RZ, R33 ;  /* 0x000000ffff067224 */ /* 0x000fe400078e0021 */
[----:B------:R-:W-:-:S05]  /*3920*/  IMAD.MOV.U32 R7, RZ, RZ, R46 ;  /* 0x000000ffff077224 */ /* 0x000fca00078e002e */
[----:B------:R-:W-:Y:S01]  /*3930*/  @P1 FSEL R31, R20, R18, !P0 ;  /* 0x00000012141f1208 */ /* 0x000fe20004000000 */
[----:B------:R-:W-:Y:S01]  /*3940*/  DADD R6, R16, R6 ;  /* 0x0000000010067229 */ /* 0x000fe20000000006 */
[----:B------:R-:W-:-:S03]  /*3950*/  @P1 FSEL R44, R21, R19, !P0 ;  /* 0x00000013152c1208 */ /* 0x000fc60004000000 */
[----:B------:R-:W-:Y:S02]  /*3960*/  IMAD.MOV.U32 R18, RZ, RZ, R31 ;  /* 0x000000ffff127224 */ /* 0x000fe400078e001f */
[----:B------:R-:W-:-:S04]  /*3970*/  IMAD.MOV.U32 R19, RZ, RZ, R44 ;  /* 0x000000ffff137224 */ /* 0x000fc800078e002c */
[----:B------:R-:W-:Y:S02]  /*3980*/  @P1 FSEL R33, R6, R16, !P0 ;  /* 0x0000001006211208 */ /* 0x000fe40004000000 */
[----:B------:R-:W-:-:S03]  /*3990*/  @P1 FSEL R46, R7, R17, !P0 ;  /* 0x00000011072e1208 */ /* 0x000fc60004000000 */
[----:B------:R-:W-:Y:S02]  /*39a0*/  IMAD.MOV.U32 R16, RZ, RZ, R33 ;  /* 0x000000ffff107224 */ /* 0x000fe400078e0021 */
[----:B------:R-:W-:Y:S01]  /*39b0*/  IMAD.MOV.U32 R17, RZ, RZ, R46 ;  /* 0x000000ffff117224 */ /* 0x000fe200078e002e */
[----:B------:R-:W-:Y:S06]  /*39c0*/  BRA `(.L_x_991) ;  /* 0x00000020000c7947 */ /* 0x000fec0003800000 */
.L_x_990:
[----:B------:R-:W-:Y:S01]  /*39d0*/  ISETP.NE.AND P0, PT, R4, RZ, PT ;  /* 0x000000ff0400720c */ /* 0x000fe20003f05270 */
[----:B------:R-:W-:-:S12]  /*39e0*/  BSSY.RECONVERGENT B0, `(.L_x_992) ;  /* 0x0000014000007945 */ /* 0x000fd80003800200 */
[----:B------:R-:W-:Y:S05]  /*39f0*/  @P0 BRA `(.L_x_993) ;  /* 0x0000000000480947 */ /* 0x000fea0003800000 */
[----:B------:R-:W0:Y:S01]  /*3a00*/  LDC.64 R28, c[0x0][0x3b0] ;  /* 0x0000ec00ff1c7b82 */ /* 0x000e220000000a00 */
[----:B------:R-:W-:Y:S01]  /*3a10*/  IMAD.MOV.U32 R33, RZ, RZ, RZ ;  /* 0x000000ffff217224 */ /* 0x000fe200078e00ff */
[----:B------:R-:W-:Y:S02]  /*3a20*/  CS2R R34, SRZ ;  /* 0x0000000000227805 */ /* 0x000fe4000001ff00 */
[----:B------:R-:W-:Y:S01]  /*3a30*/  CS2R R26, SRZ ;  /* 0x00000000001a7805 */ /* 0x000fe2000001ff00 */
[----:B------:R-:W-:Y:S01]  /*3a40*/  IMAD.MOV.U32 R24, RZ, RZ, R32 ;  /* 0x000000ffff187224 */ /* 0x000fe200078e0020 */
[----:B------:R1:W-:Y:S01]  /*3a50*/  STS.128 [UR4+0x1a0], R20 ;  /* 0x0001a014ff007988 */ /* 0x0003e20008000c04 */
[----:B------:R-:W-:Y:S01]  /*3a60*/  IMAD.MOV.U32 R25, RZ, RZ, RZ ;  /* 0x000000ffff197224 */ /* 0x000fe200078e00ff */
[----:B------:R-:W2:Y:S01]  /*3a70*/  LDC.64 R30, c[0x0][0x3a8] ;  /* 0x0000ea00ff1e7b82 */ /* 0x000ea20000000a00 */
[----:B------:R-:W-:Y:S01]  /*3a80*/  IMAD.MOV.U32 R7, RZ, RZ, 0x64 ;  /* 0x00000064ff077424 */ /* 0x000fe200078e00ff */
[----:B------:R1:W-:Y:S01]  /*3a90*/  STS.128 [UR4+0x190], R32 ;  /* 0x00019020ff007988 */ /* 0x0003e20008000c04 */
[----:B0-----:R-:W-:-:S05]  /*3aa0*/  IMAD.WIDE.U32 R28, R2, 0x20, R28 ;  /* 0x00000020021c7825 */ /* 0x001fca00078e001c */
[----:B------:R1:W-:Y:S01]  /*3ab0*/  ST.E.128.STRONG.GPU desc[UR10][R28.64+0x400], R24 ;  /* 0x000400181c007985 */ /* 0x0003e2000c10fd0a */
[----:B--2---:R-:W-:-:S03]  /*3ac0*/  IMAD.WIDE.U32 R30, R2, 0x4, R30 ;  /* 0x00000004021e7825 */ /* 0x004fc600078e001e */
[----:B------:R1:W-:Y:S01]  /*3ad0*/  ST.E.128.STRONG.GPU desc[UR10][R28.64+0x410], R20 ;  /* 0x000410141c007985 */ /* 0x0003e2000c10fd0a */
[----:B------:R-:W-:Y:S06]  /*3ae0*/  MEMBAR.ALL.GPU ;  /* 0x0000000000007992 */ /* 0x000fec000000a000 */
[----:B------:R-:W-:-:S00]  /*3af0*/  ERRBAR ;  /* 0x00000000000079ab */ /* 0x000fc00000000000 */
[----:B------:R-:W-:Y:S06]  /*3b00*/  CGAERRBAR ;  /* 0x00000000000075ab */ /* 0x000fec0000000000 */
[----:B------:R1:W-:Y:S02]  /*3b10*/  ST.E.STRONG.GPU desc[UR10][R30.64+0x80], R7 ;  /* 0x000080071e007985 */ /* 0x0003e4000c10f90a */
.L_x_993:
[----:B------:R-:W-:Y:S05]  /*3b20*/  BSYNC.RECONVERGENT B0 ;  /* 0x0000000000007941 */ /* 0x000fea0003800200 */
.L_x_992:
[----:B------:R-:W0:Y:S01]  /*3b30*/  LDCU UR5, c[0x0][0x370] ;  /* 0x00006e00ff0577ac */ /* 0x000e220008000800 */
[----:B-1----:R-:W-:-:S05]  /*3b40*/  LOP3.LUT R7, RZ, R4, RZ, 0x33, !PT ;  /* 0x00000004ff077212 */ /* 0x002fca00078e33ff */
[----:B------:R-:W-:Y:S01]  /*3b50*/  IMAD.IADD R7, R7, 0x1, R2 ;  /* 0x0000000107077824 */ /* 0x000fe200078e0202 */
[----:B0-----:R-:W-:-:S09]  /*3b60*/  UISETP.GT.U32.AND UP0, UPT, UR5, 0x1f3, UPT ;  /* 0x000001f30500788c */ /* 0x001fd2000bf04070 */
[----:B------:R-:W-:Y:S05]  /*3b70*/  BRA.U UP0, `(.L_x_994) ;  /* 0x0000000100087547 */ /* 0x000fea000b800000 */
[----:B------:R0:W-:Y:S06]  /*3b80*/  MEMBAR.SC.CTA ;  /* 0x0000000000007992 */ /* 0x0001ec0000000000 */
[----:B0-----:R-:W-:Y:S05]  /*3b90*/  BRA `(.L_x_995) ;  /* 0x0000000000087947 */ /* 0x001fea0003800000 */
.L_x_994:
[----:B------:R-:W-:Y:S05]  /*3ba0*/  NANOSLEEP 0x1c2 ;  /* 0x000001c20000795d */ /* 0x000fea0003800000 */
[----:B------:R-:W-:Y:S01]  /*3bb0*/  NOP ;  /* 0x0000000000007918 */ /* 0x000fe20000000000 */
.L_x_995:
[----:B------:R-:W0:Y:S02]  /*3bc0*/  LDC.64 R20, c[0x0][0x3a8] ;  /* 0x0000ea00ff147b82 */ /* 0x000e240000000a00 */
[----:B0-----:R-:W-:-:S07]  /*3bd0*/  IMAD.WIDE R20, R7, 0x4, R20 ;  /* 0x0000000407147825 */ /* 0x001fce00078e0214 */
.L_x_997:
        /* <DEDUP_REMOVED lines=10> */
.L_x_1217:
        /* <DEDUP_REMOVED lines=10> */
[--C-:B--2---:R-:W-:Y:S02]  /*3d20*/  SHF.R.U32.HI R35, RZ, 0x8, R27.reuse ;  /* 0x00000008ff237819 */ /* 0x104fe4000001161b */
[C---:B------:R-:W-:Y:S02]  /*3d30*/  SHF.R.U64 R31, R26.reuse, 0x8, R27 ;  /* 0x000000081a1f7819 */ /* 0x040fe4000000121b */
[----:B------:R-:W-:Y:S02]  /*3d40*/  PRMT R34, R27, 0x3340, R35 ;  /* 0x000033401b227816 */ /* 0x000fe40000000023 */
[----:B------:R-:W-:-:S02]  /*3d50*/  SHF.R.U64 R46, R26, 0x10, R27 ;  /* 0x000000101a2e7819 */ /* 0x000fc4000000121b */
[--C-:B------:R-:W-:Y:S02]  /*3d60*/  SHF.R.U64 R45, R26, 0x18, R27.reuse ;  /* 0x000000181a2d7819 */ /* 0x100fe4000000121b */
[--C-:B------:R-:W-:Y:S02]  /*3d70*/  SHF.R.U32.HI R44, RZ, 0x10, R27.reuse ;  /* 0x00000010ff2c7819 */ /* 0x100fe4000001161b */
[----:B------:R-:W-:Y:S02]  /*3d80*/  SHF.R.U32.HI R33, RZ, 0x18, R27 ;  /* 0x00000018ff217819 */ /* 0x000fe4000001161b */
[--C-:B------:R-:W-:Y:S02]  /*3d90*/  SHF.R.U32.HI R52, RZ, 0x10, R25.reuse ;  /* 0x00000010ff347819 */ /* 0x100fe40000011619 */
[--C-:B------:R-:W-:Y:S02]  /*3da0*/  SHF.R.U32.HI R35, RZ, 0x18, R25.reuse ;  /* 0x00000018ff237819 */ /* 0x100fe40000011619 */
[----:B0-----:R-:W-:-:S02]  /*3db0*/  SHF.R.U32.HI R29, RZ, 0x8, R25 ;  /* 0x00000008ff1d7819 */ /* 0x001fc40000011619 */
[----:B------:R-:W-:Y:S02]  /*3dc0*/  PRMT R31, R26, 0x3340, R31 ;  /* 0x000033401a1f7816 */ /* 0x000fe4000000001f */
[----:B------:R-:W-:Y:S02]  /*3dd0*/  PRMT R26, R46, 0x3340, R45 ;  /* 0x000033402e1a7816 */ /* 0x000fe4000000002d */
[----:B------:R-:W-:Y:S02]  /*3de0*/  PRMT R27, R44, 0x3340, R33 ;  /* 0x000033402c1b7816 */ /* 0x000fe40000000021 */
[----:B------:R-:W-:Y:S02]  /*3df0*/  PRMT R28, R52, 0x3340, R35 ;  /* 0x00003340341c7816 */ /* 0x000fe40000000023 */
[----:B------:R-:W-:Y:S02]  /*3e00*/  PRMT R25, R25, 0x3340, R29 ;  /* 0x0000334019197816 */ /* 0x000fe4000000001d */
[----:B------:R-:W-:-:S02]  /*3e10*/  PRMT R26, R31, 0x5410, R26 ;  /* 0x000054101f1a7816 */ /* 0x000fc4000000001a */
[----:B------:R-:W-:Y:S02]  /*3e20*/  PRMT R27, R34, 0x5410, R27 ;  /* 0x00005410221b7816 */ /* 0x000fe4000000001b */
[----:B------:R-:W-:Y:S01]  /*3e30*/  PRMT R25, R25, 0x5410, R28 ;  /* 0x0000541019197816 */ /* 0x000fe2000000001c */
[----:B------:R-:W-:Y:S06]  /*3e40*/  BRA `(.L_x_1000) ;  /* 0x0000000000587947 */ /* 0x000fec0003800000 */
.L_x_999:
        /* <DEDUP_REMOVED lines=21> */
[----:B------:R-:W-:-:S07]  /*3fa0*/  PRMT R25, R25, 0x5410, R28 ;  /* 0x0000541019197816 */ /* 0x000fce000000001c */
.L_x_1000:
[----:B------:R-:W-:Y:S05]  /*3fb0*/  BSYNC.RECONVERGENT B0 ;  /* 0x0000000000007941 */ /* 0x000fea0003800200 */
.L_x_998:
        /* <DEDUP_REMOVED lines=8> */
[----:B0-----:R0:W1:Y:S02]  /*4040*/  SHFL.DOWN PT, R31, R24, 0x1, R61 ;  /* 0x08200000181f7989 */ /* 0x00106400000e003d */
.L_x_1221:
[----:B------:R-:W-:-:S03]  /*4050*/  UMOV UR5, 0xffffffff ;  /* 0xffffffff00057882 */ /* 0x000fc60000000000 */
[----:B------:R-:W-:Y:S05]  /*4060*/  BRA.DIV UR5, `(.L_x_1002) ;  /* 0x0000009a059c7947 */ /* 0x000fea000b800000 */
.L_x_1224:
[----:B------:R-:W-:-:S03]  /*4070*/  UMOV UR5, 0xffffffff ;  /* 0xffffffff00057882 */ /* 0x000fc60000000000 */
[----:B------:R-:W-:Y:S05]  /*4080*/  BRA.DIV UR5, `(.L_x_1003) ;  /* 0x0000009a05b87947 */ /* 0x000fea000b800000 */
.L_x_1227:
[----:B------:R-:W-:-:S03]  /*4090*/  UMOV UR5, 0xffffffff ;  /* 0xffffffff00057882 */ /* 0x000fc60000000000 */
[----:B------:R-:W-:Y:S05]  /*40a0*/  BRA.DIV UR5, `(.L_x_1004) ;  /* 0x0000009a05d47947 */ /* 0x000fea000b800000 */
.L_x_1230:
[----:B------:R-:W-:-:S03]  /*40b0*/  UMOV UR5, 0xffffffff ;  /* 0xffffffff00057882 */ /* 0x000fc60000000000 */
[----:B------:R-:W-:Y:S05]  /*40c0*/  BRA.DIV UR5, `(.L_x_1005) ;  /* 0x0000009a05f07947 */ /* 0x000fea000b800000 */
[----:B-----5:R2:W3:Y:S04]  /*40d0*/  SHFL.DOWN PT, R28, R20, 0x1, R61 ;  /* 0x08200000141c7989 */ /* 0x0204e800000e003d */
[----:B------:R2:W4:Y:S04]  /*40e0*/  SHFL.DOWN PT, R29, R21, 0x1, R61 ;  /* 0x08200000151d7989 */ /* 0x00052800000e003d */
[----:B------:R2:W0:Y:S04]  /*40f0*/  SHFL.DOWN PT, R34, R22, 0x1, R61 ;  /* 0x0820000016227989 */ /* 0x00042800000e003d */
[----:B------:R2:W0:Y:S02]  /*4100*/  SHFL.DOWN PT, R64, R23, 0x1, R61 ;  /* 0x0820000017407989 */ /* 0x00042400000e003d */
.L_x_1236:
[----:B------:R-:W-:Y:S01]  /*4110*/  ISETP.GE.AND P0, PT, R6, R61, PT ;  /* 0x0000003d0600720c */ /* 0x000fe20003f06270 */
[----:B------:R-:W-:-:S12]  /*4120*/  BSSY.RECONVERGENT B0, `(.L_x_1006) ;  /* 0x0000008000007945 */ /* 0x000fd80003800200 */
[----:B------:R-:W-:Y:S05]  /*4130*/  @P0 BRA `(.L_x_1007) ;  /* 0x0000000000180947 */ /* 0x000fea0003800000 */
[C---:B------:R-:W-:Y:S01]  /*4140*/  ISETP.NE.AND P0, PT, R24.reuse, RZ, PT ;  /* 0x000000ff1800720c */ /* 0x040fe20003f05270 */
[----:B01----:R-:W-:-:S12]  /*4150*/  IMAD.IADD R24, R24, 0x1, R31 ;  /* 0x0000000118187824 */ /* 0x003fd800078e021f */
[----:B--234-:R-:W-:Y:S01]  /*4160*/  @!P0 DADD R20, R20, R28 ;  /* 0x0000000014148229 */ /* 0x01cfe2000000001c */
[----:B------:R-:W-:Y:S02]  /*4170*/  @!P0 IMAD.MOV.U32 R28, RZ, RZ, R34 ;  /* 0x000000ffff1c8224 */ /* 0x000fe400078e0022 */
[----:B------:R-:W-:-:S06]  /*4180*/  @!P0 IMAD.MOV.U32 R29, RZ, RZ, R64 ;  /* 0x000000ffff1d8224 */ /* 0x000fcc00078e0040 */
[----:B------:R-:W-:-:S11]  /*4190*/  @!P0 DADD R22, R22, R28 ;  /* 0x0000000016168229 */ /* 0x000fd6000000001c */
.L_x_1007:
[----:B------:R-:W-:Y:S05]  /*41a0*/  BSYNC.RECONVERGENT B0 ;  /* 0x0000000000007941 */ /* 0x000fea0003800200 */
.L_x_1006:
[----:B------:R-:W-:-:S03]  /*41b0*/  UMOV UR5, 0xffffffff ;  /* 0xffffffff00057882 */ /* 0x000fc60000000000 */
[----:B------:R-:W-:Y:S05]  /*41c0*/  BRA.DIV UR5, `(.L_x_1008) ;  /* 0x0000009e05187947 */ /* 0x000fea000b800000 */
[----:B----4-:R4:W0:Y:S02]  /*41d0*/  SHFL.DOWN PT, R29, R24, 0x2, R61 ;  /* 0x08400000181d7989 */ /* 0x01082400000e003d */
.L_x_1239:
[----:B------:R-:W-:-:S03]  /*41e0*/  UMOV UR5, 0xffffffff ;  /* 0xffffffff00057882 */ /* 0x000fc60000000000 */
[----:B------:R-:W-:Y:S05]  /*41f0*/  BRA.DIV UR5, `(.L_x_1009) ;  /* 0x0000009e05347947 */ /* 0x000fea000b800000 */
.L_x_1242:
[----:B------:R-:W-:-:S03]  /*4200*/  UMOV UR5, 0xffffffff ;  /* 0xffffffff00057882 */ /* 0x000fc60000000000 */
[----:B------:R-:W-:Y:S05]  /*4210*/  BRA.DIV UR5, `(.L_x_1010) ;  /* 0x0000009e05507947 */ /* 0x000fea000b800000 */
.L_x_1245:
[----:B------:R-:W-:-:S03]  /*4220*/  UMOV UR5, 0xffffffff ;  /* 0xffffffff00057882 */ /* 0x000fc60000000000 */
[----:B------:R-:W-:Y:S05]  /*4230*/  BRA.DIV UR5, `(.L_x_1011) ;  /* 0x0000009e056c7947 */ /* 0x000fea000b800000 */
.L_x_1248:
[----:B------:R-:W-:-:S03]  /*4240*/  UMOV UR5, 0xffffffff ;  /* 0xffffffff00057882 */ /* 0x000fc60000000000 */
[----:B------:R-:W-:Y:S05]  /*4250*/  BRA.DIV UR5, `(.L_x_1012) ;  /* 0x0000009e05887947 */ /* 0x000fea000b800000 */
[----:B---3--:R3:W2:Y:S04]  /*4260*/  SHFL.DOWN PT, R28, R20, 0x2, R61 ;  /* 0x08400000141c7989 */ /* 0x0086a800000e003d */
[----:B-1----:R3:W1:Y:S04]  /*4270*/  SHFL.DOWN PT, R31, R21, 0x2, R61 ;  /* 0x08400000151f7989 */ /* 0x00266800000e003d */
[----:B------:R3:W1:Y:S04]  /*4280*/  SHFL.DOWN PT, R35, R22, 0x2, R61 ;  /* 0x0840000016237989 */ /* 0x00066800000e003d */
[----:B0-----:R3:W0:Y:S02]  /*4290*/  SHFL.DOWN PT, R64, R23, 0x2, R61 ;  /* 0x0840000017407989 */ /* 0x00162400000e003d */
.L_x_1254:
[----:B------:R-:W-:Y:S01]  /*42a0*/  VIADD R34, R6, 0x2 ;  /* 0x0000000206227836 */ /* 0x000fe20000000000 */
[----:B------:R-:W-:Y:S04]  /*42b0*/  BSSY.RECONVERGENT B0, `(.L_x_1013) ;  /* 0x000000a000007945 */ /* 0x000fe80003800200 */
[----:B------:R-:W-:-:S13]  /*42c0*/  ISETP.GT.AND P0, PT, R34, R61, PT ;  /* 0x0000003d2200720c */ /* 0x000fda0003f04270 */
[----:B------:R-:W-:Y:S05]  /*42d0*/  @P0 BRA `(.L_x_1014) ;  /* 0x00000000001c0947 */ /* 0x000fea0003800000 */
[C---:B------:R-:W-:Y:S02]  /*42e0*/  ISETP.NE.AND P0, PT, R24.reuse, RZ, PT ;  /* 0x000000ff1800720c */ /* 0x040fe40003f05270 */
[----:B----4-:R-:W-:-:S11]  /*42f0*/  IADD3 R24, PT, PT, R24, R29, RZ ;  /* 0x0000001d18187210 */ /* 0x010fd60007ffe0ff */
[----:B-1----:R-:W-:-:S06]  /*4300*/  @!P0 IMAD.MOV.U32 R29, RZ, RZ, R31 ;  /* 0x000000ffff1d8224 */ /* 0x002fcc00078e001f */
[----:B--23--:R-:W-:Y:S01]  /*4310*/  @!P0 DADD R20, R20, R28 ;  /* 0x0000000014148229 */ /* 0x00cfe2000000001c */
[----:B------:R-:W-:Y:S02]  /*4320*/  @!P0 IMAD.MOV.U32 R28, RZ, RZ, R35 ;  /* 0x000000ffff1c8224 */ /* 0x000fe400078e0023 */
[----:B0-----:R-:W-:-:S06]  /*4330*/  @!P0 IMAD.MOV.U32 R29, RZ, RZ, R64 ;  /* 0x000000ffff1d8224 */ /* 0x001fcc00078e0040 */
[----:B------:R-:W-:-:S11]  /*4340*/  @!P0 DADD R22, R22, R28 ;  /* 0x0000000016168229 */ /* 0x000fd6000000001c */
.L_x_1014:
[----:B------:R-:W-:Y:S05]  /*4350*/  BSYNC.RECONVERGENT B0 ;  /* 0x0000000000007941 */ /* 0x000fea0003800200 */
.L_x_1013:
[----:B------:R-:W-:-:S03]  /*4360*/  UMOV UR5, 0xffffffff ;  /* 0xffffffff00057882 */ /* 0x000fc60000000000 */
[----:B------:R-:W-:Y:S05]  /*4370*/  BRA.DIV UR5, `(.L_x_1015) ;  /* 0x0000009e05a87947 */ /* 0x000fea000b800000 */
[----:B------:R0:W0:Y:S02]  /*4380*/  SHFL.DOWN PT, R29, R24, 0x4, R61 ;  /* 0x08800000181d7989 */ /* 0x00002400000e003d */
.L_x_1257:
[----:B------:R-:W-:-:S03]  /*4390*/  UMOV UR5, 0xffffffff ;  /* 0xffffffff00057882 */ /* 0x000fc60000000000 */
[----:B------:R-:W-:Y:S05]  /*43a0*/  BRA.DIV UR5, `(.L_x_1016) ;  /* 0x0000009e05c47947 */ /* 0x000fea000b800000 */
.L_x_1260:
[----:B------:R-:W-:-:S03]  /*43b0*/  UMOV UR5, 0xffffffff ;  /* 0xffffffff00057882 */ /* 0x000fc60000000000 */
[----:B------:R-:W-:Y:S05]  /*43c0*/  BRA.DIV UR5, `(.L_x_1017) ;  /* 0x0000009e05e07947 */ /* 0x000fea000b800000 */
.L_x_1263:
[----:B------:R-:W-:-:S03]  /*43d0*/  UMOV UR5, 0xffffffff ;  /* 0xffffffff00057882 */ /* 0x000fc60000000000 */
[----:B------:R-:W-:Y:S05]  /*43e0*/  BRA.DIV UR5, `(.L_x_1018) ;  /* 0x0000009e05fc7947 */ /* 0x000fea000b800000 */
.L_x_1266:
[----:B------:R-:W-:-:S03]  /*43f0*/  UMOV UR5, 0xffffffff ;  /* 0xffffffff00057882 */ /* 0x000fc60000000000 */
[----:B------:R-:W-:Y:S05]  /*4400*/  BRA.DIV UR5, `(.L_x_1019) ;  /* 0x000000a205187947 */ /* 0x000fea000b800000 */
[----:B--2---:R2:W2:Y:S04]  /*4410*/  SHFL.DOWN PT, R28, R20, 0x4, R61 ;  /* 0x08800000141c7989 */ /* 0x0044a800000e003d */
[----:B-1----:R1:W1:Y:S04]  /*4420*/  SHFL.DOWN PT, R31, R21, 0x4, R61 ;  /* 0x08800000151f7989 */ /* 0x00226800000e003d */
[----:B------:R1:W1:Y:S04]  /*4430*/  SHFL.DOWN PT, R44, R22, 0x4, R61 ;  /* 0x08800000162c7989 */ /* 0x00026800000e003d */
[----:B0-----:R0:W0:Y:S02]  /*4440*/  SHFL.DOWN PT, R64, R23, 0x4, R61 ;  /* 0x0880000017407989 */ /* 0x00102400000e003d */
.L_x_1272:
[----:B------:R-:W-:Y:S01]  /*4450*/  VIADD R35, R6, 0x4 ;  /* 0x0000000406237836 */ /* 0x000fe20000000000 */
[----:B------:R-:W-:Y:S04]  /*4460*/  BSSY.RECONVERGENT B0, `(.L_x_1020) ;  /* 0x000000a000007945 */ /* 0x000fe80003800200 */
[----:B------:R-:W-:-:S13]  /*4470*/  ISETP.GT.AND P0, PT, R35, R61, PT ;  /* 0x0000003d2300720c */ /* 0x000fda0003f04270 */
[----:B------:R-:W-:Y:S05]  /*4480*/  @P0 BRA `(.L_x_1021) ;  /* 0x00000000001c0947 */ /* 0x000fea0003800000 */
[C---:B------:R-:W-:Y:S01]  /*4490*/  ISETP.NE.AND P0, PT, R24.reuse, RZ, PT ;  /* 0x000000ff1800720c */ /* 0x040fe20003f05270 */
[----:B----4-:R-:W-:-:S12]  /*44a0*/  IMAD.IADD R24, R24, 0x1, R29 ;  /* 0x0000000118187824 */ /* 0x010fd800078e021d */
[----:B-1----:R-:W-:-:S06]  /*44b0*/  @!P0 IMAD.MOV.U32 R29, RZ, RZ, R31 ;  /* 0x000000ffff1d8224 */ /* 0x002fcc00078e001f */
[----:B--23--:R-:W-:Y:S01]  /*44c0*/  @!P0 DADD R20, R20, R28 ;  /* 0x0000000014148229 */ /* 0x00cfe2000000001c */
[----:B------:R-:W-:Y:S02]  /*44d0*/  @!P0 IMAD.MOV.U32 R28, RZ, RZ, R44 ;  /* 0x000000ffff1c8224 */ /* 0x000fe400078e002c */
[----:B0-----:R-:W-:-:S06]  /*44e0*/  @!P0 IMAD.MOV.U32 R29, RZ, RZ, R64 ;  /* 0x000000ffff1d8224 */ /* 0x001fcc00078e0040 */
[----:B------:R-:W-:-:S11]  /*44f0*/  @!P0 DADD R22, R22, R28 ;  /* 0x0000000016168229 */ /* 0x000fd6000000001c */
.L_x_1021:
[----:B------:R-:W-:Y:S05]  /*4500*/  BSYNC.RECONVERGENT B0 ;  /* 0x0000000000007941 */ /* 0x000fea0003800200 */
.L_x_1020:
[----:B------:R-:W-:-:S03]  /*4510*/  UMOV UR5, 0xffffffff ;  /* 0xffffffff00057882 */ /* 0x000fc60000000000 */
[----:B------:R-:W-:Y:S05]  /*4520*/  BRA.DIV UR5, `(.L_x_1022) ;  /* 0x000000a205387947 */ /* 0x000fea000b800000 */
[----:B------:R0:W0:Y:S02]  /*4530*/  SHFL.DOWN PT, R29, R24, 0x8, R61 ;  /* 0x09000000181d7989 */ /* 0x00002400000e003d */
.L_x_1275:
[----:B------:R-:W-:-:S03]  /*4540*/  UMOV UR5, 0xffffffff ;  /* 0xffffffff00057882 */ /* 0x000fc60000000000 */
[----:B------:R-:W-:Y:S05]  /*4550*/  BRA.DIV UR5, `(.L_x_1023) ;  /* 0x000000a205547947 */ /* 0x000fea000b800000 */
.L_x_1278:
[----:B------:R-:W-:-:S03]  /*4560*/  UMOV UR5, 0xffffffff ;  /* 0xffffffff00057882 */ /* 0x000fc60000000000 */
[----:B------:R-:W-:Y:S05]  /*4570*/  BRA.DIV UR5, `(.L_x_1024) ;  /* 0x000000a205707947 */ /* 0x000fea000b800000 */
.L_x_1281:
[----:B------:R-:W-:-:S03]  /*4580*/  UMOV UR5, 0xffffffff ;  /* 0xffffffff00057882 */ /* 0x000fc60000000000 */
[----:B------:R-:W-:Y:S05]  /*4590*/  BRA.DIV UR5, `(.L_x_1025) ;  /* 0x000000a2058c7947 */ /* 0x000fea000b800000 */
.L_x_1284:
[----:B------:R-:W-:-:S03]  /*45a0*/  UMOV UR5, 0xffffffff ;  /* 0xffffffff00057882 */ /* 0x000fc60000000000 */
[----:B------:R-:W-:Y:S05]  /*45b0*/  BRA.DIV UR5, `(.L_x_1026) ;  /* 0x000000a205a87947 */ /* 0x000fea000b800000 */
[----:B--2---:R2:W2:Y:S04]  /*45c0*/  SHFL.DOWN PT, R28, R20, 0x8, R61 ;  /* 0x09000000141c7989 */ /* 0x0044a800000e003d */
[----:B-1----:R1:W1:Y:S04]  /*45d0*/  SHFL.DOWN PT, R31, R21, 0x8, R61 ;  /* 0x09000000151f7989 */ /* 0x00226800000e003d */
[----:B------:R1:W1:Y:S04]  /*45e0*/  SHFL.DOWN PT, R44, R22, 0x8, R61 ;  /* 0x09000000162c7989 */ /* 0x00026800000e003d */
[----:B0-----:R0:W0:Y:S02]  /*45f0*/  SHFL.DOWN PT, R64, R23, 0x8, R61 ;  /* 0x0900000017407989 */ /* 0x00102400000e003d */
.L_x_1290:
        /* <DEDUP_REMOVED lines=11> */
.L_x_1028:
[----:B------:R-:W-:Y:S05]  /*46b0*/  BSYNC.RECONVERGENT B0 ;  /* 0x0000000000007941 */ /* 0x000fea0003800200 */
.L_x_1027:
[----:B------:R-:W-:-:S03]  /*46c0*/  UMOV UR5, 0xffffffff ;  /* 0xffffffff00057882 */ /* 0x000fc60000000000 */
[----:B------:R-:W-:Y:S05]  /*46d0*/  BRA.DIV UR5, `(.L_x_1029) ;  /* 0x000000a205c87947 */ /* 0x000fea000b800000 */
[----:B------:R0:W0:Y:S02]  /*46e0*/  SHFL.DOWN PT, R29, R24, 0x10, R61 ;  /* 0x0a000000181d7989 */ /* 0x00002400000e003d */
.L_x_1293:
[----:B------:R-:W-:-:S03]  /*46f0*/  UMOV UR5, 0xffffffff ;  /* 0xffffffff00057882 */ /* 0x000fc60000000000 */
[----:B------:R-:W-:Y:S05]  /*4700*/  BRA.DIV UR5, `(.L_x_1030) ;  /* 0x000000a205e47947 */ /* 0x000fea000b800000 */
.L_x_1296:
[----:B------:R-:W-:-:S03]  /*4710*/  UMOV UR5, 0xffffffff ;  /* 0xffffffff00057882 */ /* 0x000fc60000000000 */
[----:B------:R-:W-:Y:S05]  /*4720*/  BRA.DIV UR5, `(.L_x_1031) ;  /* 0x000000a605007947 */ /* 0x000fea000b800000 */
.L_x_1299:
[----:B------:R-:W-:-:S03]  /*4730*/  UMOV UR5, 0xffffffff ;  /* 0xffffffff00057882 */ /* 0x000fc60000000000 */
[----:B------:R-:W-:Y:S05]  /*4740*/  BRA.DIV UR5, `(.L_x_1032) ;  /* 0x000000a6051c7947 */ /* 0x000fea000b800000 */
.L_x_1302:
[----:B------:R-:W-:-:S03]  /*4750*/  UMOV UR5, 0xffffffff ;  /* 0xffffffff00057882 */ /* 0x000fc60000000000 */
[----:B------:R-:W-:Y:S05]  /*4760*/  BRA.DIV UR5, `(.L_x_1033) ;  /* 0x000000a605387947 */ /* 0x000fea000b800000 */
[----:B--2---:R2:W2:Y:S04]  /*4770*/  SHFL.DOWN PT, R28, R20, 0x10, R61 ;  /* 0x0a000000141c7989 */ /* 0x0044a800000e003d */
[----:B-1----:R1:W1:Y:S04]  /*4780*/  SHFL.DOWN PT, R31, R21, 0x10, R61 ;  /* 0x0a000000151f7989 */ /* 0x00226800000e003d */
[----:B------:R1:W1:Y:S04]  /*4790*/  SHFL.DOWN PT, R44, R22, 0x10, R61 ;  /* 0x0a000000162c7989 */ /* 0x00026800000e003d */
[----:B0-----:R0:W0:Y:S02]  /*47a0*/  SHFL.DOWN PT, R64, R23, 0x10, R61 ;  /* 0x0a00000017407989 */ /* 0x00102400000e003d */
.L_x_1308:
[----:B------:R-:W-:Y:S01]  /*47b0*/  VIADD R53, R6, 0x10 ;  /* 0x0000001006357836 */ /* 0x000fe20000000000 */
[----:B------:R-:W-:Y:S01]  /*47c0*/  BSSY.RECONVERGENT B0, `(.L_x_1034) ;  /* 0x000000b000007945 */ /* 0x000fe20003800200 */
[----:B------:R-:W-:-:S03]  /*47d0*/  ISETP.NE.AND P0, PT, R30, 0x65, PT ;  /* 0x000000651e00780c */ /* 0x000fc60003f05270 */
        /* <DEDUP_REMOVED lines=9> */
.L_x_1035:
[----:B------:R-:W-:Y:S05]  /*4870*/  BSYNC.RECONVERGENT B0 ;  /* 0x0000000000007941 */ /* 0x000fea0003800200 */
.L_x_1034:
[----:B------:R-:W-:-:S03]  /*4880*/  UMOV UR5, 0xffffffff ;  /* 0xffffffff00057882 */ /* 0x000fc60000000000 */
[----:B------:R-:W-:Y:S05]  /*4890*/  BRA.DIV UR5, `(.L_x_1036) ;  /* 0x000000a605547947 */ /* 0x000fea000b800000 */
[----:B------:R-:W-:-:S13]  /*48a0*/  VOTE.ALL P0, P0 ;  /* 0x0000000000ff7806 */ /* 0x000fda0000000000 */
.L_x_1311:
[----:B------:R-:W-:Y:S05]  /*48b0*/  @!P0 BRA `(.L_x_1037) ;  /* 0x0000000c00888947 */ /* 0x000fea0003800000 */
.L_x_1079:
[----:B-1----:R-:W1:Y:S01]  /*48c0*/  LDC.64 R44, c[0x0][0x3a8] ;  /* 0x0000ea00ff2c7b82 */ /* 0x002e620000000a00 */
[----:B------:R-:W-:Y:S05]  /*48d0*/  YIELD ;  /* 0x0000000000007946 */ /* 0x000fea0003800000 */
[----:B-12---:R-:W-:-:S07]  /*48e0*/  IMAD.WIDE R44, R7, 0x4, R44 ;  /* 0x00000004072c7825 */ /* 0x006fce00078e022c */
.L_x_1039:
        /* <DEDUP_REMOVED lines=10> */
.L_x_1314:
        /* <DEDUP_REMOVED lines=8> */
[----:B------:R-:W3:Y:S04]  /*4a10*/  LD.E.128.STRONG.GPU R44, desc[UR10][R56.64] ;  /* 0x0000000a382c7980 */ /* 0x000ee8000c10fd00 */
[----:B--2---:R1:W5:Y:S01]  /*4a20*/  LD.E.128.STRONG.GPU R28, desc[UR10][R56.64+0x10] ;  /* 0x0000100a381c7980 */ /* 0x004362000c10fd00 */
[C-C-:B---3--:R-:W-:Y:S02]  /*4a30*/  SHF.R.U64 R59, R46.reuse, 0x8, R47.reuse ;  /* 0x000000082e3b7819 */ /* 0x148fe4000000122f */
[C-C-:B------:R-:W-:Y:S02]  /*4a40*/  SHF.R.U64 R63, R46.reuse, 0x10, R47.reuse ;  /* 0x000000102e3f7819 */ /* 0x140fe4000000122f */
[--C-:B------:R-:W-:Y:S02]  /*4a50*/  SHF.R.U64 R62, R46, 0x18, R47.reuse ;  /* 0x000000182e3e7819 */ /* 0x100fe4000000122f */
[----:B0---4-:R-:W-:-:S02]  /*4a60*/  SHF.R.U32.HI R61, RZ, 0x8, R47 ;  /* 0x00000008ff3d7819 */ /* 0x011fc4000001162f */
[----:B------:R-:W-:Y:S02]  /*4a70*/  PRMT R59, R46, 0x3340, R59 ;  /* 0x000033402e3b7816 */ /* 0x000fe4000000003b */
[--C-:B------:R-:W-:Y:S02]  /*4a80*/  SHF.R.U32.HI R60, RZ, 0x10, R47.reuse ;  /* 0x00000010ff3c7819 */ /* 0x100fe4000001162f */
[----:B------:R-:W-:Y:S02]  /*4a90*/  SHF.R.U32.HI R55, RZ, 0x18, R47 ;  /* 0x00000018ff377819 */ /* 0x000fe4000001162f */
[----:B------:R-:W-:Y:S02]  /*4aa0*/  PRMT R58, R47, 0x3340, R61 ;  /* 0x000033402f3a7816 */ /* 0x000fe4000000003d */
[----:B------:R-:W-:Y:S02]  /*4ab0*/  PRMT R46, R63, 0x3340, R62 ;  /* 0x000033403f2e7816 */ /* 0x000fe4000000003e */
[----:B------:R-:W-:-:S02]  /*4ac0*/  SHF.R.U32.HI R62, RZ, 0x10, R45 ;  /* 0x00000010ff3e7819 */ /* 0x000fc4000001162d */
[--C-:B------:R-:W-:Y:S02]  /*4ad0*/  SHF.R.U32.HI R47, RZ, 0x18, R45.reuse ;  /* 0x00000018ff2f7819 */ /* 0x100fe4000001162d */
[----:B------:R-:W-:Y:S02]  /*4ae0*/  SHF.R.U32.HI R61, RZ, 0x8, R45 ;  /* 0x00000008ff3d7819 */ /* 0x000fe4000001162d */
[----:B-1----:R-:W-:Y:S01]  /*4af0*/  PRMT R57, R60, 0x3340, R55 ;  /* 0x000033403c397816 */ /* 0x002fe20000000037 */
[----:B------:R-:W-:Y:S01]  /*4b00*/  IMAD.MOV.U32 R55, RZ, RZ, R44 ;  /* 0x000000ffff377224 */ /* 0x000fe200078e002c */
[----:B------:R-:W-:Y:S02]  /*4b10*/  PRMT R60, R62, 0x3340, R47 ;  /* 0x000033403e3c7816 */ /* 0x000fe4000000002f */
[----:B------:R-:W-:Y:S02]  /*4b20*/  PRMT R45, R45, 0x3340, R61 ;  /* 0x000033402d2d7816 */ /* 0x000fe4000000003d */
[----:B------:R-:W-:-:S02]  /*4b30*/  PRMT R56, R59, 0x5410, R46 ;  /* 0x000054103b387816 */ /* 0x000fc4000000002e */
[----:B------:R-:W-:Y:S02]  /*4b40*/  PRMT R57, R58, 0x5410, R57 ;  /* 0x000054103a397816 */ /* 0x000fe40000000039 */
[----:B------:R-:W-:Y:S01]  /*4b50*/  PRMT R60, R45, 0x5410, R60 ;  /* 0x000054102d3c7816 */ /* 0x000fe2000000003c */
[----:B------:R-:W-:Y:S06]  /*4b60*/  BRA `(.L_x_1042) ;  /* 0x00000000005c7947 */ /* 0x000fec0003800000 */
.L_x_1041:
        /* <DEDUP_REMOVED lines=22> */
[----:B------:R-:W-:-:S07]  /*4cd0*/  PRMT R60, R45, 0x5410, R60 ;  /* 0x000054102d3c7816 */ /* 0x000fce000000003c */
.L_x_1042:
[----:B------:R-:W-:Y:S05]  /*4ce0*/  BSYNC.RECONVERGENT B0 ;  /* 0x0000000000007941 */ /* 0x000fea0003800200 */
.L_x_1040:
[----:B------:R-:W-:-:S03]  /*4cf0*/  UMOV UR5, 0xffffffff ;  /* 0xffffffff00057882 */ /* 0x000fc60000000000 */
[----:B------:R-:W-:Y:S05]  /*4d00*/  BRA.DIV UR5, `(.L_x_1043) ;  /* 0x000000a205807947 */ /* 0x000fea000b800000 */
[----:B------:R-:W-:-:S04]  /*4d10*/  VOTE.ANY R58, PT, !P0 ;  /* 0x00000000003a7806 */ /* 0x000fc800040e0100 */
[----:B------:R-:W-:-:S04]  /*4d20*/  LOP3.LUT R58, R58, 0x80000000, R33, 0xec, !PT ;  /* 0x800000003a3a7812 */ /* 0x000fc800078eec21 */
[----:B------:R-:W-:-:S04]  /*4d30*/  IADD3 R45, PT, PT, R58, -0x1, RZ ;  /* 0xffffffff3a2d7810 */ /* 0x000fc80007ffe0ff */
[----:B------:R-:W-:-:S04]  /*4d40*/  LOP3.LUT R45, R58, R45, RZ, 0xc, !PT ;  /* 0x0000002d3a2d7212 */ /* 0x000fc800078e0cff */
[----:B0-234-:R-:W0:Y:S02]  /*4d50*/  POPC R61, R45 ;  /* 0x0000002d003d7309 */ /* 0x01de240000000000 */
[----:B0-----:R0:W1:Y:S02]  /*4d60*/  SHFL.DOWN PT, R62, R55, 0x1, R61 ;  /* 0x08200000373e7989 */ /* 0x00106400000e003d */
.L_x_1318:
[----:B------:R-:W-:-:S03]  /*4d70*/  UMOV UR5, 0xffffffff ;  /* 0xffffffff00057882 */ /* 0x000fc60000000000 */
[----:B------:R-:W-:Y:S05]  /*4d80*/  BRA.DIV UR5, `(.L_x_1044) ;  /* 0x000000a205ac7947 */ /* 0x000fea000b800000 */
.L_x_1321:
[----:B------:R-:W-:-:S03]  /*4d90*/  UMOV UR5, 0xffffffff ;  /* 0xffffffff00057882 */ /* 0x000fc60000000000 */
[----:B------:R-:W-:Y:S05]  /*4da0*/  BRA.DIV UR5, `(.L_x_1045) ;  /* 0x000000a205c87947 */ /* 0x000fea000b800000 */
.L_x_1324:
[----:B------:R-:W-:-:S03]  /*4db0*/  UMOV UR5, 0xffffffff ;  /* 0xffffffff00057882 */ /* 0x000fc60000000000 */
[----:B------:R-:W-:Y:S05]  /*4dc0*/  BRA.DIV UR5, `(.L_x_1046) ;  /* 0x000000a205e47947 */ /* 0x000fea000b800000 */
.L_x_1327:
[----:B------:R-:W-:-:S03]  /*4dd0*/  UMOV UR5, 0xffffffff ;  /* 0xffffffff00057882 */ /* 0x000fc60000000000 */
[----:B------:R-:W-:Y:S05]  /*4de0*/  BRA.DIV UR5, `(.L_x_1047) ;  /* 0x000000a605007947 */ /* 0x000fea000b800000 */
[----:B-----5:R2:W3:Y:S04]  /*4df0*/  SHFL.DOWN PT, R66, R28, 0x1, R61 ;  /* 0x082000001c427989 */ /* 0x0204e800000e003d */
[----:B------:R2:W4:Y:S04]  /*4e00*/  SHFL.DOWN PT, R67, R29, 0x1, R61 ;  /* 0x082000001d437989 */ /* 0x00052800000e003d */
[----:B------:R2:W0:Y:S04]  /*4e10*/  SHFL.DOWN PT, R68, R30, 0x1, R61 ;  /* 0x082000001e447989 */ /* 0x00042800000e003d */
[----:B------:R2:W0:Y:S02]  /*4e20*/  SHFL.DOWN PT, R64, R31, 0x1, R61 ;  /* 0x082000001f407989 */ /* 0x00042400000e003d */
.L_x_1333:
[----:B------:R-:W-:Y:S01]  /*4e30*/  ISETP.GE.AND P0, PT, R6, R61, PT ;  /* 0x0000003d0600720c */ /* 0x000fe20003f06270 */
[----:B------:R-:W-:Y:S01]  /*4e40*/  BSSY.RECONVERGENT B0, `(.L_x_1048) ;  /* 0x000000f000007945 */ /* 0x000fe20003800200 */
[----:B------:R-:W-:Y:S02]  /*4e50*/  IMAD.MOV.U32 R65, RZ, RZ, R55 ;  /* 0x000000ffff417224 */ /* 0x000fe400078e0037 */
[----:B------:R-:W-:Y:S02]  /*4e60*/  IMAD.MOV.U32 R44, RZ, RZ, R28 ;  /* 0x000000ffff2c7224 */ /* 0x000fe400078e001c */
[----:B------:R-:W-:Y:S02]  /*4e70*/  IMAD.MOV.U32 R45, RZ, RZ, R29 ;  /* 0x000000ffff2d7224 */ /* 0x000fe400078e001d */
[----:B------:R-:W-:Y:S02]  /*4e80*/  IMAD.MOV.U32 R46, RZ, RZ, R30 ;  /* 0x000000ffff2e7224 */ /* 0x000fe400078e001e */
[----:B------:R-:W-:-:S03]  /*4e90*/  IMAD.MOV.U32 R47, RZ, RZ, R31 ;  /* 0x000000ffff2f7224 */ /* 0x000fc600078e001f */
[----:B------:R-:W-:Y:S05]  /*4ea0*/  @P0 BRA `(.L_x_1049) ;  /* 0x0000000000200947 */ /* 0x000fea0003800000 */
[C---:B------:R-:W-:Y:S01]  /*4eb0*/  ISETP.NE.AND P0, PT, R55.reuse, RZ, PT ;  /* 0x000000ff3700720c */ /* 0x040fe20003f05270 */
[----:B-1----:R-:W-:-:S12]  /*4ec0*/  IMAD.IADD R65, R55, 0x1, R62 ;  /* 0x0000000137417824 */ /* 0x002fd800078e023e */
[----:B---3--:R-:W-:Y:S02]  /*4ed0*/  @!P0 IMAD.MOV.U32 R58, RZ, RZ, R66 ;  /* 0x000000ffff3a8224 */ /* 0x008fe400078e0042 */
[----:B----4-:R-:W-:-:S06]  /*4ee0*/  @!P0 IMAD.MOV.U32 R59, RZ, RZ, R67 ;  /* 0x000000ffff3b8224 */ /* 0x010fcc00078e0043 */
[----:B------:R-:W-:Y:S01]  /*4ef0*/  @!P0 DADD R44, R28, R58 ;  /* 0x000000001c2c8229 */ /* 0x000fe2000000003a */
[----:B0-----:R-:W-:Y:S02]  /*4f00*/  @!P0 IMAD.MOV.U32 R58, RZ, RZ, R68 ;  /* 0x000000ffff3a8224 */ /* 0x001fe400078e0044 */
[----:B------:R-:W-:-:S06]  /*4f10*/  @!P0 IMAD.MOV.U32 R59, RZ, RZ, R64 ;  /* 0x000000ffff3b8224 */ /* 0x000fcc00078e0040 */
[----:B------:R-:W-:-:S11]  /*4f20*/  @!P0 DADD R46, R30, R58 ;  /* 0x000000001e2e8229 */ /* 0x000fd6000000003a */
.L_x_1049:
[----:B------:R-:W-:Y:S05]  /*4f30*/  BSYNC.RECONVERGENT B0 ;  /* 0x0000000000007941 */ /* 0x000fea0003800200 */
.L_x_1048:
[----:B------:R-:W-:-:S03]  /*4f40*/  UMOV UR5, 0xffffffff ;  /* 0xffffffff00057882 */ /* 0x000fc60000000000 */
[----:B------:R-:W-:Y:S05]  /*4f50*/  BRA.DIV UR5, `(.L_x_1050) ;  /* 0x000000a6050c7947 */ /* 0x000fea000b800000 */
[----:B-1----:R1:W0:Y:S02]  /*4f60*/  SHFL.DOWN PT, R62, R65, 0x2, R61 ;  /* 0x08400000413e7989 */ /* 0x00222400000e003d */
.L_x_1336:
[----:B------:R-:W-:-:S03]  /*4f70*/  UMOV UR5, 0xffffffff ;  /* 0xffffffff00057882 */ /* 0x000fc60000000000 */
[----:B------:R-:W-:Y:S05]  /*4f80*/  BRA.DIV UR5, `(.L_x_1051) ;  /* 0x000000a605287947 */ /* 0x000fea000b800000 */
.L_x_1339:
[----:B------:R-:W-:-:S03]  /*4f90*/  UMOV UR5, 0xffffffff ;  /* 0xffffffff00057882 */ /* 0x000fc60000000000 */
[----:B------:R-:W-:Y:S05]  /*4fa0*/  BRA.DIV UR5, `(.L_x_1052) ;  /* 0x000000a605447947 */ /* 0x000fea000b800000 */
.L_x_1342:
[----:B------:R-:W-:-:S03]  /*4fb0*/  UMOV UR5, 0xffffffff ;  /* 0xffffffff00057882 */ /* 0x000fc60000000000 */
[----:B------:R-:W-:Y:S05]  /*4fc0*/  BRA.DIV UR5, `(.L_x_1053) ;  /* 0x000000a605607947 */ /* 0x000fea000b800000 */
.L_x_1345:
[----:B------:R-:W-:-:S03]  /*4fd0*/  UMOV UR5, 0xffffffff ;  /* 0xffffffff00057882 */ /* 0x000fc60000000000 */
[----:B------:R-:W-:Y:S05]  /*4fe0*/  BRA.DIV UR5, `(.L_x_1054) ;  /* 0x000000a6057c7947 */ /* 0x000fea000b800000 */
[----:B---3--:R3:W1:Y:S04]  /*4ff0*/  SHFL.DOWN PT, R66, R44, 0x2, R61 ;  /* 0x084000002c427989 */ /* 0x00866800000e003d */
[----:B----4-:R3:W4:Y:S04]  /*5000*/  SHFL.DOWN PT, R67, R45, 0x2, R61 ;  /* 0x084000002d437989 */ /* 0x01072800000e003d */
[----:B0-----:R3:W0:Y:S04]  /*5010*/  SHFL.DOWN PT, R68, R46, 0x2, R61 ;  /* 0x084000002e447989 */ /* 0x00162800000e003d */
[----:B------:R3:W0:Y:S02]  /*5020*/  SHFL.DOWN PT, R64, R47, 0x2, R61 ;  /* 0x084000002f407989 */ /* 0x00062400000e003d */
.L_x_1351:
[----:B------:R-:W-:Y:S01]  /*5030*/  ISETP.GT.AND P0, PT, R34, R61, PT ;  /* 0x0000003d2200720c */ /* 0x000fe20003f04270 */
[----:B------:R-:W-:-:S12]  /*5040*/  BSSY.RECONVERGENT B0, `(.L_x_1055) ;  /* 0x000000a000007945 */ /* 0x000fd80003800200 */
[----:B------:R-:W-:Y:S05]  /*5050*/  @P0 BRA `(.L_x_1056) ;  /* 0x0000000000200947 */ /* 0x000fea0003800000 */
[C---:B------:R-:W-:Y:S01]  /*5060*/  ISETP.NE.AND P0, PT, R65.reuse, RZ, PT ;  /* 0x000000ff4100720c */ /* 0x040fe20003f05270 */
[----:B-1----:R-:W-:-:S12]  /*5070*/  IMAD.IADD R65, R65, 0x1, R62 ;  /* 0x0000000141417824 */ /* 0x002fd800078e023e */
[----:B------:R-:W-:Y:S02]  /*5080*/  @!P0 IMAD.MOV.U32 R58, RZ, RZ, R66 ;  /* 0x000000ffff3a8224 */ /* 0x000fe400078e0042 */
[----:B----4-:R-:W-:-:S06]  /*5090*/  @!P0 IMAD.MOV.U32 R59, RZ, RZ, R67 ;  /* 0x000000ffff3b8224 */ /* 0x010fcc00078e0043 */
[----:B---3--:R-:W-:Y:S01]  /*50a0*/  @!P0 DADD R44, R44, R58 ;  /* 0x000000002c2c8229 */ /* 0x008fe2000000003a */
[----:B0-----:R-:W-:Y:S02]  /*50b0*/  @!P0 IMAD.MOV.U32 R58, RZ, RZ, R68 ;  /* 0x000000ffff3a8224 */ /* 0x001fe400078e0044 */
[----:B------:R-:W-:-:S06]  /*50c0*/  @!P0 IMAD.MOV.U32 R59, RZ, RZ, R64 ;  /* 0x000000ffff3b8224 */ /* 0x000fcc00078e0040 */
[----:B------:R-:W-:-:S11]  /*50d0*/  @!P0 DADD R46, R46, R58 ;  /* 0x000000002e2e8229 */ /* 0x000fd6000000003a */
.L_x_1056:
[----:B------:R-:W-:Y:S05]  /*50e0*/  BSYNC.RECONVERGENT B0 ;  /* 0x0000000000007941 */ /* 0x000fea0003800200 */
.L_x_1055:
[----:B------:R-:W-:-:S03]  /*50f0*/  UMOV UR5, 0xffffffff ;  /* 0xffffffff00057882 */ /* 0x000fc60000000000 */
[----:B------:R-:W-:Y:S05]  /*5100*/  BRA.DIV UR5, `(.L_x_1057) ;  /* 0x000000a6059c7947 */ /* 0x000fea000b800000 */
[----:B------:R0:W0:Y:S02]  /*5110*/  SHFL.DOWN PT, R62, R65, 0x4, R61 ;  /* 0x08800000413e7989 */ /* 0x00002400000e003d */
.L_x_1354:
[----:B------:R-:W-:-:S03]  /*5120*/  UMOV UR5, 0xffffffff ;  /* 0xffffffff00057882 */ /* 0x000fc60000000000 */
[----:B------:R-:W-:Y:S05]  /*5130*/  BRA.DIV UR5, `(.L_x_1058) ;  /* 0x000000a605b87947 */ /* 0x000fea000b800000 */
.L_x_1357:
[----:B------:R-:W-:-:S03]  /*5140*/  UMOV UR5, 0xffffffff ;  /* 0xffffffff00057882 */ /* 0x000fc60000000000 */
[----:B------:R-:W-:Y:S05]  /*5150*/  BRA.DIV UR5, `(.L_x_1059) ;  /* 0x000000a605d47947 */ /* 0x000fea000b800000 */
.L_x_1360:
[----:B------:R-:W-:-:S03]  /*5160*/  UMOV UR5, 0xffffffff ;  /* 0xffffffff00057882 */ /* 0x000fc60000000000 */
[----:B------:R-:W-:Y:S05]  /*5170*/  BRA.DIV UR5, `(.L_x_1060) ;  /* 0x000000a605f07947 */ /* 0x000fea000b800000 */
.L_x_1363:
[----:B------:R-:W-:-:S03]  /*5180*/  UMOV UR5, 0xffffffff ;  /* 0xffffffff00057882 */ /* 0x000fc60000000000 */
[----:B------:R-:W-:Y:S05]  /*5190*/  BRA.DIV UR5, `(.L_x_1061) ;  /* 0x000000aa050c7947 */ /* 0x000fea000b800000 */
[----:B-1----:R1:W1:Y:S04]  /*51a0*/  SHFL.DOWN PT, R66, R44, 0x4, R61 ;  /* 0x088000002c427989 */ /* 0x00226800000e003d */
[----:B----4-:R4:W1:Y:S04]  /*51b0*/  SHFL.DOWN PT, R67, R45, 0x4, R61 ;  /* 0x088000002d437989 */ /* 0x01086800000e003d */
[----:B0-----:R4:W0:Y:S04]  /*51c0*/  SHFL.DOWN PT, R68, R46, 0x4, R61 ;  /* 0x088000002e447989 */ /* 0x00182800000e003d */
[----:B------:R4:W0:Y:S02]  /*51d0*/  SHFL.DOWN PT, R64, R47, 0x4, R61 ;  /* 0x088000002f407989 */ /* 0x00082400000e003d */
.L_x_1369:
[----:B------:R-:W-:Y:S01]  /*51e0*/  ISETP.GT.AND P0, PT, R35, R61, PT ;  /* 0x0000003d2300720c */ /* 0x000fe20003f04270 */
[----:B------:R-:W-:-:S12]  /*51f0*/  BSSY.RECONVERGENT B0, `(.L_x_1062) ;  /* 0x000000a000007945 */ /* 0x000fd80003800200 */
[----:B------:R-:W-:Y:S05]  /*5200*/  @P0 BRA `(.L_x_1063) ;  /* 0x0000000000200947 */ /* 0x000fea0003800000 */
[C---:B------:R-:W-:Y:S01]  /*5210*/  ISETP.NE.AND P0, PT, R65.reuse, RZ, PT ;  /* 0x000000ff4100720c */ /* 0x040fe20003f05270 */
[----:B------:R-:W-:-:S12]  /*5220*/  IMAD.IADD R65, R65, 0x1, R62 ;  /* 0x0000000141417824 */ /* 0x000fd800078e023e */
[----:B-1----:R-:W-:Y:S02]  /*5230*/  @!P0 IMAD.MOV.U32 R58, RZ, RZ, R66 ;  /* 0x000000ffff3a8224 */ /* 0x002fe400078e0042 */
[----:B------:R-:W-:-:S06]  /*5240*/  @!P0 IMAD.MOV.U32 R59, RZ, RZ, R67 ;  /* 0x000000ffff3b8224 */ /* 0x000fcc00078e0043 */
[----:B---34-:R-:W-:Y:S01]  /*5250*/  @!P0 DADD R44, R44, R58 ;  /* 0x000000002c2c8229 */ /* 0x018fe2000000003a */
[----:B0-----:R-:W-:Y:S02]  /*5260*/  @!P0 IMAD.MOV.U32 R58, RZ, RZ, R68 ;  /* 0x000000ffff3a8224 */ /* 0x001fe400078e0044 */
[----:B------:R-:W-:-:S06]  /*5270*/  @!P0 IMAD.MOV.U32 R59, RZ, RZ, R64 ;  /* 0x000000ffff3b8224 */ /* 0x000fcc00078e0040 */
[----:B------:R-:W-:-:S11]  /*5280*/  @!P0 DADD R46, R46, R58 ;  /* 0x000000002e2e8229 */ /* 0x000fd6000000003a */
.L_x_1063:
[----:B------:R-:W-:Y:S05]  /*5290*/  BSYNC.RECONVERGENT B0 ;  /* 0x0000000000007941 */ /* 0x000fea0003800200 */
.L_x_1062:
[----:B------:R-:W-:-:S03]  /*52a0*/  UMOV UR5, 0xffffffff ;  /* 0xffffffff00057882 */ /* 0x000fc60000000000 */
[----:B------:R-:W-:Y:S05]  /*52b0*/  BRA.DIV UR5, `(.L_x_1064) ;  /* 0x000000aa052c7947 */ /* 0x000fea000b800000 */
[----:B------:R0:W0:Y:S02]  /*52c0*/  SHFL.DOWN PT, R62, R65, 0x8, R61 ;  /* 0x09000000413e7989 */ /* 0x00002400000e003d */
.L_x_1372:
[----:B------:R-:W-:-:S03]  /*52d0*/  UMOV UR5, 0xffffffff ;  /* 0xffffffff00057882 */ /* 0x000fc60000000000 */
[----:B------:R-:W-:Y:S05]  /*52e0*/  BRA.DIV UR5, `(.L_x_1065) ;  /* 0x000000aa05487947 */ /* 0x000fea000b800000 */
.L_x_1375:
[----:B------:R-:W-:-:S03]  /*52f0*/  UMOV UR5, 0xffffffff ;  /* 0xffffffff00057882 */ /* 0x000fc60000000000 */
[----:B------:R-:W-:Y:S05]  /*5300*/  BRA.DIV UR5, `(.L_x_1066) ;  /* 0x000000aa05647947 */ /* 0x000fea000b800000 */
.L_x_1378:
[----:B------:R-:W-:-:S03]  /*5310*/  UMOV UR5, 0xffffffff ;  /* 0xffffffff00057882 */ /* 0x000fc60000000000 */
[----:B------:R-:W-:Y:S05]  /*5320*/  BRA.DIV UR5, `(.L_x_1067) ;  /* 0x000000aa05807947 */ /* 0x000fea000b800000 */
.L_x_1381:
[----:B------:R-:W-:-:S03]  /*5330*/  UMOV UR5, 0xffffffff ;  /* 0xffffffff00057882 */ /* 0x000fc60000000000 */
[----:B------:R-:W-:Y:S05]  /*5340*/  BRA.DIV UR5, `(.L_x_1068) ;  /* 0x000000aa059c7947 */ /* 0x000fea000b800000 */
[----:B-1----:R1:W1:Y:S04]  /*5350*/  SHFL.DOWN PT, R66, R44, 0x8, R61 ;  /* 0x090000002c427989 */ /* 0x00226800000e003d */
[----:B------:R1:W1:Y:S04]  /*5360*/  SHFL.DOWN PT, R67, R45, 0x8, R61 ;  /* 0x090000002d437989 */ /* 0x00026800000e003d */
[----:B0-----:R0:W0:Y:S04]  /*5370*/  SHFL.DOWN PT, R68, R46, 0x8, R61 ;  /* 0x090000002e447989 */ /* 0x00102800000e003d */
[----:B------:R0:W0:Y:S02]  /*5380*/  SHFL.DOWN PT, R64, R47, 0x8, R61 ;  /* 0x090000002f407989 */ /* 0x00002400000e003d */
.L_x_1387:
[----:B------:R-:W-:Y:S01]  /*5390*/  ISETP.GT.AND P0, PT, R52, R61, PT ;  /* 0x0000003d3400720c */ /* 0x000fe20003f04270 */
[----:B------:R-:W-:-:S12]  /*53a0*/  BSSY.RECONVERGENT B0, `(.L_x_1069) ;  /* 0x000000a000007945 */ /* 0x000fd80003800200 */
[----:B------:R-:W-:Y:S05]  /*53b0*/  @P0 BRA `(.L_x_1070) ;  /* 0x0000000000200947 */ /* 0x000fea0003800000 */
[C---:B------:R-:W-:Y:S01]  /*53c0*/  ISETP.NE.AND P0, PT, R65.reuse, RZ, PT ;  /* 0x000000ff4100720c */ /* 0x040fe20003f05270 */
[----:B------:R-:W-:-:S12]  /*53d0*/  IMAD.IADD R65, R65, 0x1, R62 ;  /* 0x0000000141417824 */ /* 0x000fd800078e023e */
[----:B-1----:R-:W-:Y:S01]  /*53e0*/  @!P0 MOV R58, R66 ;  /* 0x00000042003a8202 */ /* 0x002fe20000000f00 */
[----:B------:R-:W-:-:S06]  /*53f0*/  @!P0 IMAD.MOV.U32 R59, RZ, RZ, R67 ;  /* 0x000000ffff3b8224 */ /* 0x000fcc00078e0043 */
[----:B---34-:R-:W-:Y:S01]  /*5400*/  @!P0 DADD R44, R44, R58 ;  /* 0x000000002c2c8229 */ /* 0x018fe2000000003a */
[----:B0-----:R-:W-:Y:S02]  /*5410*/  @!P0 IMAD.MOV.U32 R58, RZ, RZ, R68 ;  /* 0x000000ffff3a8224 */ /* 0x001fe400078e0044 */
[----:B------:R-:W-:-:S06]  /*5420*/  @!P0 IMAD.MOV.U32 R59, RZ, RZ, R64 ;  /* 0x000000ffff3b8224 */ /* 0x000fcc00078e0040 */
[----:B------:R-:W-:-:S11]  /*5430*/  @!P0 DADD R46, R46, R58 ;  /* 0x000000002e2e8229 */ /* 0x000fd6000000003a */
.L_x_1070:
[----:B------:R-:W-:Y:S05]  /*5440*/  BSYNC.RECONVERGENT B0 ;  /* 0x0000000000007941 */ /* 0x000fea0003800200 */
.L_x_1069:
[----:B------:R-:W-:-:S03]  /*5450*/  UMOV UR5, 0xffffffff ;  /* 0xffffffff00057882 */ /* 0x000fc60000000000 */
[----:B------:R-:W-:Y:S05]  /*5460*/  BRA.DIV UR5, `(.L_x_1071) ;  /* 0x000000aa05bc7947 */ /* 0x000fea000b800000 */
[----:B------:R0:W0:Y:S02]  /*5470*/  SHFL.DOWN PT, R62, R65, 0x10, R61 ;  /* 0x0a000000413e7989 */ /* 0x00002400000e003d */
.L_x_1390:
[----:B------:R-:W-:-:S03]  /*5480*/  UMOV UR5, 0xffffffff ;  /* 0xffffffff00057882 */ /* 0x000fc60000000000 */
[----:B------:R-:W-:Y:S05]  /*5490*/  BRA.DIV UR5, `(.L_x_1072) ;  /* 0x000000aa05d87947 */ /* 0x000fea000b800000 */
.L_x_1393:
[----:B------:R-:W-:-:S03]  /*54a0*/  UMOV UR5, 0xffffffff ;  /* 0xffffffff00057882 */ /* 0x000fc60000000000 */
[----:B------:R-:W-:Y:S05]  /*54b0*/  BRA.DIV UR5, `(.L_x_1073) ;  /* 0x000000aa05f47947 */ /* 0x000fea000b800000 */
.L_x_1396:
[----:B------:R-:W-:-:S03]  /*54c0*/  UMOV UR5, 0xffffffff ;  /* 0xffffffff00057882 */ /* 0x000fc60000000000 */
[----:B------:R-:W-:Y:S05]  /*54d0*/  BRA.DIV UR5, `(.L_x_1074) ;  /* 0x000000ae05107947 */ /* 0x000fea000b800000 */
.L_x_1399:
[----:B------:R-:W-:-:S03]  /*54e0*/  UMOV UR5, 0xffffffff ;  /* 0xffffffff00057882 */ /* 0x000fc60000000000 */
[----:B------:R-:W-:Y:S05]  /*54f0*/  BRA.DIV UR5, `(.L_x_1075) ;  /* 0x000000ae052c7947 */ /* 0x000fea000b800000 */
[----:B-1----:R1:W1:Y:S04]  /*5500*/  SHFL.DOWN PT, R66, R44, 0x10, R61 ;  /* 0x0a0000002c427989 */ /* 0x00226800000e003d */
[----:B------:R1:W1:Y:S04]  /*5510*/  SHFL.DOWN PT, R67, R45, 0x10, R61 ;  /* 0x0a0000002d437989 */ /* 0x00026800000e003d */
[----:B0-----:R0:W0:Y:S04]  /*5520*/  SHFL.DOWN PT, R68, R46, 0x10, R61 ;  /* 0x0a0000002e447989 */ /* 0x00102800000e003d */
[----:B------:R0:W0:Y:S02]  /*5530*/  SHFL.DOWN PT, R64, R47, 0x10, R61 ;  /* 0x0a0000002f407989 */ /* 0x00002400000e003d */
.L_x_1405:
        /* <DEDUP_REMOVED lines=11> */
.L_x_1077:
[----:B------:R-:W-:Y:S05]  /*55f0*/  BSYNC.RECONVERGENT B0 ;  /* 0x0000000000007941 */ /* 0x000fea0003800200 */
.L_x_1076:
[----:B-1-34-:R-:W-:Y:S01]  /*5600*/  DADD R44, R44, R20 ;  /* 0x000000002c2c7229 */ /* 0x01afe20000000014 */
[----:B------:R-:W-:Y:S01]  /*5610*/  UMOV UR5, 0xffffffff ;  /* 0xffffffff00057882 */ /* 0x000fe20000000000 */
[----:B0-----:R-:W-:Y:S01]  /*5620*/  DADD R46, R46, R22 ;  /* 0x000000002e2e7229 */ /* 0x001fe20000000016 */
[----:B------:R-:W-:Y:S01]  /*5630*/  ISETP.NE.AND P1, PT, R24, RZ, PT ;  /* 0x000000ff1800720c */ /* 0x000fe20003f25270 */
[----:B------:R-:W-:Y:S01]  /*5640*/  IMAD.IADD R24, R65, 0x1, R24 ;  /* 0x0000000141187824 */ /* 0x000fe200078e0218 */
[----:B------:R-:W-:Y:S01]  /*5650*/  ISETP.NE.AND P0, PT, R54, 0x65, PT ;  /* 0x000000653600780c */ /* 0x000fe20003f05270 */
[----:B------:R-:W-:-:S04]  /*5660*/  VIADD R7, R7, 0xffffffe0 ;  /* 0xffffffe007077836 */ /* 0x000fc80000000000 */
[----:B------:R-:W-:Y:S02]  /*5670*/  FSEL R20, R44, R20, !P1 ;  /* 0x000000142c147208 */ /* 0x000fe40004800000 */
[----:B------:R-:W-:Y:S02]  /*5680*/  FSEL R21, R45, R21, !P1 ;  /* 0x000000152d157208 */ /* 0x000fe40004800000 */
[----:B------:R-:W-:Y:S02]  /*5690*/  FSEL R22, R46, R22, !P1 ;  /* 0x000000162e167208 */ /* 0x000fe40004800000 */
[----:B------:R-:W-:Y:S01]  /*56a0*/  FSEL R23, R47, R23, !P1 ;  /* 0x000000172f177208 */ /* 0x000fe20004800000 */
[----:B------:R-:W-:Y:S06]  /*56b0*/  BRA.DIV UR5, `(.L_x_1078) ;  /* 0x000000ae05247947 */ /* 0x000fec000b800000 */
[----:B------:R-:W-:-:S13]  /*56c0*/  VOTE.ALL P0, P0 ;  /* 0x0000000000ff7806 */ /* 0x000fda0000000000 */
.L_x_1408:
[----:B------:R-:W-:Y:S05]  /*56d0*/  @P0 BRA `(.L_x_1079) ;  /* 0xfffffff000780947 */ /* 0x000fea000383ffff */
.L_x_1037:
[----:B------:R-:W-:Y:S01]  /*56e0*/  ISETP.NE.AND P1, PT, R6, RZ, PT ;  /* 0x000000ff0600720c */ /* 0x000fe20003f25270 */
[----:B------:R-:W-:Y:S01]  /*56f0*/  BSSY.RECONVERGENT B0, `(.L_x_1080) ;  /* 0x0000029000007945 */ /* 0x000fe20003800200 */
[----:B------:R-:W-:-:S11]  /*5700*/  ISETP.NE.AND P0, PT, R4, RZ, PT ;  /* 0x000000ff0400720c */ /* 0x000fd60003f05270 */
[----:B------:R-:W5:Y:S01]  /*5710*/  @!P1 S2R R7, SR_CgaCtaId ;  /* 0x0000000000079919 */ /* 0x000f620000008800 */
[----:B------:R-:W-:-:S04]  /*5720*/  @!P1 MOV R6, 0x400 ;  /* 0x0000040000069802 */ /* 0x000fc80000000f00 */
[----:B-----5:R-:W-:Y:S01]  /*5730*/  @!P1 LEA R53, R7, R6, 0x18 ;  /* 0x0000000607359211 */ /* 0x020fe200078ec0ff */
[----:B------:R-:W-:Y:S06]  /*5740*/  @P0 BRA `(.L_x_1081) ;  /* 0x00000000008c0947 */ /* 0x000fec0003800000 */
[----:B-1----:R-:W1:Y:S01]  /*5750*/  LDC.64 R44, c[0x0][0x3b8] ;  /* 0x0000ee00ff2c7b82 */ /* 0x002e620000000a00 */
[----:B------:R-:W-:Y:S01]  /*5760*/  DADD R6, R48, R20 ;  /* 0x0000000030067229 */ /* 0x000fe20000000014 */
[C---:B------:R-:W-:Y:S01]  /*5770*/  ISETP.NE.AND P0, PT, R32.reuse, RZ, PT ;  /* 0x000000ff2000720c */ /* 0x040fe20003f05270 */
[----:B--2---:R-:W-:Y:S01]  /*5780*/  DADD R28, R50, R22 ;  /* 0x00000000321c7229 */ /* 0x004fe20000000016 */
[----:B------:R-:W-:Y:S01]  /*5790*/  IMAD.IADD R32, R32, 0x1, R24 ;  /* 0x0000000120207824 */ /* 0x000fe200078e0218 */
[----:B------:R-:W-:Y:S01]  /*57a0*/  CS2R R30, SRZ ;  /* 0x00000000001e7805 */ /* 0x000fe2000001ff00 */
[----:B------:R-:W-:Y:S01]  /*57b0*/  UMOV UR5, 0x400 ;  /* 0x0000040000057882 */ /* 0x000fe20000000000 */
[----:B------:R-:W-:Y:S01]  /*57c0*/  IMAD.MOV.U32 R33, RZ, RZ, RZ ;  /* 0x000000ffff217224 */ /* 0x000fe200078e00ff */
[----:B------:R-:W2:Y:S03]  /*57d0*/  S2UR UR6, SR_CgaCtaId ;  /* 0x00000000000679c3 */ /* 0x000ea60000008800 */
[----:B------:R-:W-:-:S02]  /*57e0*/  FSEL R46, R6, R48, !P0 ;  /* 0x00000030062e7208 */ /* 0x000fc40004000000 */
[----:B------:R-:W-:Y:S02]  /*57f0*/  FSEL R47, R7, R49, !P0 ;  /* 0x00000031072f7208 */ /* 0x000fe40004000000 */
[----:B------:R-:W-:Y:S01]  /*5800*/  FSEL R48, R28, R50, !P0 ;  /* 0x000000321c307208 */ /* 0x000fe20004000000 */
[----:B------:R-:W5:Y:S01]  /*5810*/  LDC.64 R34, c[0x0][0x3a8] ;  /* 0x0000ea00ff227b82 */ /* 0x000f620000000a00 */
[----:B------:R-:W-:Y:S01]  /*5820*/  FSEL R49, R29, R51, !P0 ;  /* 0x000000331d317208 */ /* 0x000fe20004000000 */
[----:B------:R-:W-:Y:S02]  /*5830*/  IMAD.MOV.U32 R28, RZ, RZ, R32 ;  /* 0x000000ffff1c7224 */ /* 0x000fe400078e0020 */
[----:B------:R-:W-:Y:S02]  /*5840*/  IMAD.MOV.U32 R29, RZ, RZ, RZ ;  /* 0x000000ffff1d7224 */ /* 0x000fe400078e00ff */
[----:B------:R-:W-:Y:S02]  /*5850*/  IMAD.MOV.U32 R51, RZ, RZ, 0x65 ;  /* 0x00000065ff337424 */ /* 0x000fe400078e00ff */
[----:B-1----:R-:W-:-:S05]  /*5860*/  IMAD.WIDE.U32 R44, R2, 0x20, R44 ;  /* 0x00000020022c7825 */ /* 0x002fca00078e002c */
[----:B------:R1:W-:Y:S01]  /*5870*/  ST.E.128.STRONG.GPU desc[UR10][R44.64+0x400], R28 ;  /* 0x0004001c2c007985 */ /* 0x0003e2000c10fd0a */
[----:B--2---:R-:W-:Y:S01]  /*5880*/  ULEA UR5, UR6, UR5, 0x18 ;  /* 0x0000000506057291 */ /* 0x004fe2000f8ec0ff */
[----:B-----5:R-:W-:Y:S01]  /*5890*/  IMAD.WIDE.U32 R6, R2, 0x4, R34 ;  /* 0x0000000402067825 */ /* 0x020fe200078e0022 */
[----:B------:R-:W-:-:S03]  /*58a0*/  CS2R R34, SRZ ;  /* 0x0000000000227805 */ /* 0x000fc6000001ff00 */
[----:B-1----:R-:W-:Y:S02]  /*58b0*/  IMAD.MOV.U32 R28, RZ, RZ, R46 ;  /* 0x000000ffff1c7224 */ /* 0x002fe400078e002e */
[----:B------:R-:W-:Y:S02]  /*58c0*/  IMAD.MOV.U32 R29, RZ, RZ, R47 ;  /* 0x000000ffff1d7224 */ /* 0x000fe400078e002f */
        /* <DEDUP_REMOVED lines=8> */
[----:B------:R1:W-:Y:S04]  /*5950*/  STS.128 [UR5+0x180], R28 ;  /* 0x0001801cff007988 */ /* 0x0003e80008000c05 */
[----:B------:R1:W-:Y:S04]  /*5960*/  STS.128 [UR5+0x150], R24 ;  /* 0x00015018ff007988 */ /* 0x0003e80008000c05 */
[----:B------:R1:W-:Y:S02]  /*5970*/  STS.128 [UR5+0x160], R20 ;  /* 0x00016014ff007988 */ /* 0x0003e40008000c05 */
.L_x_1081:
[----:B------:R-:W-:Y:S05]  /*5980*/  BSYNC.RECONVERGENT B0 ;  /* 0x0000000000007941 */ /* 0x000fea0003800200 */
.L_x_1080:
[----:B------:R0:W-:Y:S01]  /*5990*/  @!P1 STS.128 [R53+0x110], R24 ;  /* 0x0001101835009388 */ /* 0x0001e20000000c00 */
[----:B------:R-:W-:Y:S01]  /*59a0*/  @!P1 MOV R18, R22 ;  /* 0x0000001600129202 */ /* 0x000fe20000000f00 */
[----:B------:R-:W-:Y:S02]  /*59b0*/  @!P1 IMAD.MOV.U32 R19, RZ, RZ, R23 ;  /* 0x000000ffff139224 */ /* 0x000fe400078e0017 */
[----:B------:R0:W-:Y:S01]  /*59c0*/  @!P1 STS.128 [R53+0x120], R20 ;  /* 0x0001201435009388 */ /* 0x0001e20000000c00 */
[----:B------:R-:W-:Y:S02]  /*59d0*/  @!P1 IMAD.MOV.U32 R16, RZ, RZ, R20 ;  /* 0x000000ffff109224 */ /* 0x000fe400078e0014 */
[----:B------:R-:W-:Y:S02]  /*59e0*/  @!P1 IMAD.MOV.U32 R17, RZ, RZ, R21 ;  /* 0x000000ffff119224 */ /* 0x000fe400078e0015 */
[----:B------:R-:W-:-:S07]  /*59f0*/  @!P1 IMAD.MOV.U32 R0, RZ, RZ, R24 ;  /* 0x000000ffff009224 */ /* 0x000fce00078e0018 */
.L_x_991:
[----:B------:R-:W-:Y:S01]  /*5a00*/  ISETP.NE.AND P0, PT, R4, RZ, PT ;  /* 0x000000ff0400720c */ /* 0x000fe20003f05270 */
[----:B------:R-:W-:Y:S05]  /*5a10*/  WARPSYNC.ALL ;  /* 0x0000000000007948 */ /* 0x000fea0003800000 */
[----:B------:R-:W-:Y:S06]  /*5a20*/  BAR.SYNC.DEFER_BLOCKING 0x0 ;  /* 0x0000000000007b1d */ /* 0x000fec0000010000 */
[----:B------:R-:W-:Y:S04]  /*5a30*/  BSSY.RECONVERGENT B0, `(.L_x_1082) ;  /* 0x000000b000007945 */ /* 0x000fe80003800200 */
[----:B------:R-:W-:Y:S05]  /*5a40*/  @!P0 BRA `(.L_x_1083) ;  /* 0x0000000000248947 */ /* 0x000fea0003800000 */
[----:B------:R-:W5:Y:S01]  /*5a50*/  S2UR UR6, SR_CgaCtaId ;  /* 0x00000000000679c3 */ /* 0x000f620000008800 */
[----:B------:R-:W-:Y:S01]  /*5a60*/  ISETP.NE.AND P0, PT, R0, RZ, PT ;  /* 0x000000ff0000720c */ /* 0x000fe20003f05270 */
[----:B------:R-:W-:Y:S02]  /*5a70*/  UMOV UR5, 0x400 ;  /* 0x0000040000057882 */ /* 0x000fe40000000000 */
[----:B-----5:R-:W-:-:S10]  /*5a80*/  ULEA UR5, UR6, UR5, 0x18 ;  /* 0x0000000506057291 */ /* 0x020fd4000f8ec0ff */
[----:B0123--:R-:W0:Y:S04]  /*5a90*/  @!P0 LDS.128 R20, [UR5+0x120] ;  /* 0x00012005ff148984 */ /* 0x00fe280008000c00 */
[----:B------:R-:W1:Y:S01]  /*5aa0*/  LDS R7, [UR5+0x110] ;  /* 0x00011005ff077984 */ /* 0x000e620008000800 */
[----:B0-----:R-:W-:Y:S02]  /*5ab0*/  @!P0 DADD R16, R16, R20 ;  /* 0x0000000010108229 */ /* 0x001fe40000000014 */
[----:B------:R-:W-:Y:S01]  /*5ac0*/  @!P0 DADD R18, R18, R22 ;  /* 0x0000000012128229 */ /* 0x000fe20000000016 */
[----:B-1----:R-:W-:-:S10]  /*5ad0*/  IMAD.IADD R0, R0, 0x1, R7 ;  /* 0x0000000100007824 */ /* 0x002fd400078e0207 */
.L_x_1083:
[----:B------:R-:W-:Y:S05]  /*5ae0*/  BSYNC.RECONVERGENT B0 ;  /* 0x0000000000007941 */ /* 0x000fea0003800200 */
.L_x_1082:
[----:B------:R-:W5:Y:S01]  /*5af0*/  S2UR UR5, SR_CgaCtaId ;  /* 0x00000000000579c3 */ /* 0x000f620000008800 */
[----:B------:R-:W-:Y:S01]  /*5b00*/  UMOV UR4, 0x400 ;  /* 0x0000040000047882 */ /* 0x000fe20000000000 */
[----:B01-3--:R-:W-:Y:S01]  /*5b10*/  DADD R22, R10, R18 ;  /* 0x000000000a167229 */ /* 0x00bfe20000000012 */
[----:B------:R-:W-:Y:S01]  /*5b20*/  ISETP.NE.U32.AND P0, PT, R36, R38, PT ;  /* 0x000000262400720c */ /* 0x000fe20003f05070 */
[----:B--2---:R-:W-:Y:S01]  /*5b30*/  DADD R20, R8, R16 ;  /* 0x0000000008147229 */ /* 0x004fe20000000010 */
[----:B------:R-:W-:Y:S02]  /*5b40*/  IMAD.IADD R25, R3, 0x1, R0 ;  /* 0x0000000103197824 */ /* 0x000fe400078e0200 */
[----:B------:R-:W-:-:S05]  /*5b50*/  ISETP.NE.AND.EX P0, PT, R37, R39, PT, P0 ;  /* 0x000000272500720c */ /* 0x000fca0003f05300 */
[----:B------:R-:W-:Y:S02]  /*5b60*/  FSEL R10, R10, R22, P0 ;  /* 0x000000160a0a7208 */ /* 0x000fe40000000000 */
[----:B------:R-:W-:Y:S02]  /*5b70*/  FSEL R11, R11, R23, P0 ;  /* 0x000000170b0b7208 */ /* 0x000fe40000000000 */
[----:B------:R-:W-:Y:S02]  /*5b80*/  FSEL R8, R8, R20, P0 ;  /* 0x0000001408087208 */ /* 0x000fe40000000000 */
[----:B------:R-:W-:Y:S02]  /*5b90*/  FSEL R9, R9, R21, P0 ;  /* 0x0000001509097208 */ /* 0x000fe40000000000 */
[----:B------:R-:W-:Y:S01]  /*5ba0*/  DADD R22, R14, R10 ;  /* 0x000000000e167229 */ /* 0x000fe2000000000a */
[----:B------:R-:W-:Y:S01]  /*5bb0*/  ISETP.NE.U32.AND P0, PT, R38, R40, PT ;  /* 0x000000282600720c */ /* 0x000fe20003f05070 */
[----:B-----5:R-:W-:-:S02]  /*5bc0*/  ULEA UR8, UR5, UR4, 0x18 ;  /* 0x0000000405087291 */ /* 0x020fc4000f8ec0ff */
[----:B------:R-:W-:Y:S01]  /*5bd0*/  DADD R20, R12, R8 ;  /* 0x000000000c147229 */ /* 0x000fe20000000008 */
[----:B------:R-:W-:-:S05]  /*5be0*/  ISETP.NE.AND.EX P0, PT, R39, R41, PT, P0 ;  /* 0x000000292700720c */ /* 0x000fca0003f05300 */
[----:B------:R-:W-:Y:S01]  /*5bf0*/  FSEL R15, R15, R23, P0 ;  /* 0x000000170f0f7208 */ /* 0x000fe20000000000 */
[----:B------:R-:W-:Y:S01]  /*5c00*/  IMAD.IADD R23, R5, 0x1, R0 ;  /* 0x0000000105177824 */ /* 0x000fe200078e0200 */
[----:B------:R-:W-:Y:S01]  /*5c10*/  FSEL R14, R14, R22, P0 ;  /* 0x000000160e0e7208 */ /* 0x000fe20000000000 */
[----:B------:R-:W0:Y:S01]  /*5c20*/  LDS R7, [UR8+0x190] ;  /* 0x00019008ff077984 */ /* 0x000e220008000800 */
[----:B------:R-:W-:Y:S02]  /*5c30*/  FSEL R12, R12, R20, P0 ;  /* 0x000000140c0c7208 */ /* 0x000fe40000000000 */
[----:B------:R-:W-:Y:S02]  /*5c40*/  FSEL R13, R13, R21, P0 ;  /* 0x000000150d0d7208 */ /* 0x000fe40000000000 */
[----:B0-----:R-:W-:-:S13]  /*5c50*/  ISETP.GE.AND P1, PT, R7, 0x101, PT ;  /* 0x000001010700780c */ /* 0x001fda0003f26270 */
[----:B------:R-:W-:Y:S05]  /*5c60*/  @!P1 BRA `(.L_x_1084) ;  /* 0x0000000c00749947 */ /* 0x000fea0003800000 */
[----:B------:R-:W0:Y:S01]  /*5c70*/  LDS R5, [UR8+0x150] ;  /* 0x00015008ff057984 */ /* 0x000e220008000800 */
[----:B------:R-:W-:Y:S01]  /*5c80*/  BAR.SYNC.DEFER_BLOCKING 0x0 ;  /* 0x0000000000007b1d */ /* 0x000fe20000010000 */
[----:B------:R-:W-:Y:S02]  /*5c90*/  ISETP.NE.U32.AND P0, PT, R36, R38, PT ;  /* 0x000000262400720c */ /* 0x000fe40003f05070 */
[----:B------:R-:W-:Y:S02]  /*5ca0*/  ISETP.NE.U32.AND P1, PT, R38, R40, PT ;  /* 0x000000282600720c */ /* 0x000fe40003f25070 */
[----:B------:R-:W-:Y:S02]  /*5cb0*/  ISETP.NE.AND.EX P0, PT, R37, R39, PT, P0 ;  /* 0x000000272500720c */ /* 0x000fe40003f05300 */
[----:B------:R-:W-:Y:S02]  /*5cc0*/  ISETP.NE.U32.AND P2, PT, R40, R42, PT ;  /* 0x0000002a2800720c */ /* 0x000fe40003f45070 */
[----:B------:R-:W-:-:S02]  /*5cd0*/  ISETP.NE.AND.EX P1, PT, R39, R41, PT, P1 ;  /* 0x000000292700720c */ /* 0x000fc40003f25310 */
[----:B------:R-:W-:Y:S02]  /*5ce0*/  ISETP.NE.AND.EX P2, PT, R41, R43, PT, P2 ;  /* 0x0000002b2900720c */ /* 0x000fe40003f45320 */
[----:B------:R-:W-:-:S05]  /*5cf0*/  ISETP.GE.AND P3, PT, R4, R7, PT ;  /* 0x000000070400720c */ /* 0x000fca0003f66270 */
[----:B0-----:R-:W-:-:S04]  /*5d00*/  @P0 IMAD.IADD R0, R0, 0x1, -R5 ;  /* 0x0000000100000824 */ /* 0x001fc800078e0a05 */
[--C-:B------:R-:W-:Y:S01]  /*5d10*/  @P1 IMAD.IADD R2, R23, 0x1, -R5.reuse ;  /* 0x0000000117021824 */ /* 0x100fe200078e0a05 */
[----:B------:R-:W-:Y:S01]  /*5d20*/  @P0 LEA R3, R0, UR8, 0x5 ;  /* 0x0000000800030c11 */ /* 0x000fe2000f8e28ff */
[----:B------:R-:W-:-:S03]  /*5d30*/  @P2 IMAD.IADD R0, R25, 0x1, -R5 ;  /* 0x0000000119002824 */ /* 0x000fc600078e0a05 */
[----:B------:R-:W-:Y:S01]  /*5d40*/  @P1 LEA R21, R2, UR8, 0x5 ;  /* 0x0000000802151c11 */ /* 0x000fe2000f8e28ff */
[----:B------:R0:W-:Y:S01]  /*5d50*/  @P0 STS.128 [R3+0x10], R16 ;  /* 0x0000101003000388 */ /* 0x0001e20000000c00 */
[----:B------:R-:W-:-:S03]  /*5d60*/  @P2 LEA R23, R0, UR8, 0x5 ;  /* 0x0000000800172c11 */ /* 0x000fc6000f8e28ff */
        /* <DEDUP_REMOVED lines=10> */
[C---:B------:R-:W-:Y:S02]  /*5e10*/  LOP3.LUT R2, R0.reuse, 0x300, RZ, 0xc0, !PT ;  /* 0x0000030000027812 */ /* 0x040fe400078ec0ff */
[----:B------:R-:W-:Y:S02]  /*5e20*/  ISETP.GE.U32.AND P1, PT, R0, 0x300, PT ;  /* 0x000003000000780c */ /* 0x000fe40003f26070 */
[----:B------:R-:W-:-:S13]  /*5e30*/  ISETP.NE.AND P0, PT, R2, 0x300, PT ;  /* 0x000003000200780c */ /* 0x000fda0003f05270 */
[----:B------:R-:W-:Y:S05]  /*5e40*/  @!P0 BRA `(.L_x_1086) ;  /* 0x0000000000588947 */ /* 0x000fea0003800000 */
[----:B0-----:R-:W0:Y:S01]  /*5e50*/  LDC.64 R18, c[0x0][0x390] ;  /* 0x0000e400ff127b82 */ /* 0x001e220000000a00 */
[----:B------:R-:W-:Y:S01]  /*5e60*/  LEA.HI R0, R0, 0x1, RZ, 0x18 ;  /* 0x0000000100007811 */ /* 0x000fe200078fc0ff */
[----:B------:R-:W-:-:S04]  /*5e70*/  IMAD.IADD R21, R4, 0x1, R5 ;  /* 0x0000000104157824 */ /* 0x000fc800078e0205 */
[C---:B------:R-:W-:Y:S01]  /*5e80*/  IMAD.SHL.U32 R2, R0.reuse, 0x100, RZ ;  /* 0x0000010000027824 */ /* 0x040fe200078e00ff */
[----:B------:R-:W-:Y:S01]  /*5e90*/  LOP3.LUT R0, R0, 0x3, RZ, 0xc0, !PT ;  /* 0x0000000300007812 */ /* 0x000fe200078ec0ff */
[----:B------:R-:W1:Y:S03]  /*5ea0*/  LDC.64 R16, c[0x0][0x398] ;  /* 0x0000e600ff107b82 */ /* 0x000e660000000a00 */
[----:B------:R-:W-:Y:S01]  /*5eb0*/  LOP3.LUT R3, R2, 0x300, RZ, 0xc0, !PT ;  /* 0x0000030002037812 */ /* 0x000fe200078ec0ff */
[----:B------:R-:W-:Y:S01]  /*5ec0*/  IMAD.MOV R0, RZ, RZ, -R0 ;  /* 0x000000ffff007224 */ /* 0x000fe200078e0a00 */
[----:B------:R-:W-:-:S03]  /*5ed0*/  LEA R2, R4, UR8, 0x5 ;  /* 0x0000000804027c11 */ /* 0x000fc6000f8e28ff */
[----:B------:R-:W-:Y:S02]  /*5ee0*/  IMAD.IADD R4, R4, 0x1, R3 ;  /* 0x0000000104047824 */ /* 0x000fe400078e0203 */
[----:B------:R-:W-:-:S07]  /*5ef0*/  VIADD R6, R2, 0x10 ;  /* 0x0000001002067836 */ /* 0x000fce0000000000 */
.L_x_1087:
[----:B--2---:R-:W2:Y:S01]  /*5f00*/  LDS.64 R10, [R6+-0x10] ;  /* 0xfffff000060a7984 */ /* 0x004ea20000000a00 */
[----:B0-----:R-:W-:-:S03]  /*5f10*/  IMAD.WIDE R8, R21, 0x8, R18 ;  /* 0x0000000815087825 */ /* 0x001fc600078e0212 */
[----:B------:R0:W3:Y:S01]  /*5f20*/  LDS.128 R12, [R6] ;  /* 0x00000000060c7984 */ /* 0x0000e20000000c00 */
[----:B-1----:R-:W-:-:S04]  /*5f30*/  IMAD.WIDE R2, R21, 0x10, R16 ;  /* 0x0000001015027825 */ /* 0x002fc800078e0210 */
[----:B------:R-:W-:Y:S02]  /*5f40*/  VIADD R0, R0, 0x1 ;  /* 0x0000000100007836 */ /* 0x000fe40000000000 */
[----:B------:R-:W-:Y:S02]  /*5f50*/  VIADD R21, R21, 0x100 ;  /* 0x0000010015157836 */ /* 0x000fe40000000000 */
[----:B0-----:R-:W-:Y:S01]  /*5f60*/  VIADD R6, R6, 0x2000 ;  /* 0x0000200006067836 */ /* 0x001fe20000000000 */
[----:B------:R-:W-:Y:S01]  /*5f70*/  ISETP.NE.AND P0, PT, R0, RZ, PT ;  /* 0x000000ff0000720c */ /* 0x000fe20003f05270 */
[----:B--2---:R2:W-:Y:S04]  /*5f80*/  STG.E.64 desc[UR10][R8.64], R10 ;  /* 0x0000000a08007986 */ /* 0x0045e8000c101b0a */
[----:B---3--:R2:W-:Y:S08]  /*5f90*/  STG.E.128 desc[UR10][R2.64], R12 ;  /* 0x0000000c02007986 */ /* 0x0085f0000c101d0a */
[----:B------:R-:W-:Y:S05]  /*5fa0*/  @P0 BRA `(.L_x_1087) ;  /* 0xfffffffc00d40947 */ /* 0x000fea000383ffff */
.L_x_1086:
[----:B------:R-:W-:Y:S05]  /*5fb0*/  BSYNC.RECONVERGENT B0 ;  /* 0x0000000000007941 */ /* 0x000fea0003800200 */
.L_x_1085:
[----:B------:R-:W-:Y:S05]  /*5fc0*/  @!P1 EXIT ;  /* 0x000000000000994d */ /* 0x000fea0003800000 */
[----:B------:R-:W1:Y:S01]  /*5fd0*/  LDCU.128 UR4, c[0x0][0x390] ;  /* 0x00007200ff0477ac */ /* 0x000e620008000c00 */
[----:B------:R-:W-:Y:S01]  /*5fe0*/  IMAD.IADD R0, R7, 0x1, -R4 ;  /* 0x0000000107007824 */ /* 0x000fe200078e0a04 */
[----:B------:R-:W-:Y:S01]  /*5ff0*/  BSSY.RECONVERGENT B0, `(.L_x_1088) ;  /* 0x0000061000007945 */ /* 0x000fe20003800200 */
[----:B------:R-:W-:Y:S01]  /*6000*/  IMAD.IADD R5, R4, 0x1, R5 ;  /* 0x0000000104057824 */ /* 0x000fe200078e0205 */
[----:B------:R-:W-:Y:S02]  /*6010*/  PLOP3.LUT P0, PT, PT, PT, PT, 0x80, 0x8 ;  /* 0x000000000008781c */ /* 0x000fe40003f0f070 */
[----:B------:R-:W-:Y:S02]  /*6020*/  ISETP.GT.AND P1, PT, R0, 0xc00, PT ;  /* 0x00000c000000780c */ /* 0x000fe40003f24270 */
[----:B------:R-:W-:-:S05]  /*6030*/  LEA R0, R4, UR8, 0x5 ;  /* 0x0000000804007c11 */ /* 0x000fca000f8e28ff */
[----:B------:R-:W-:Y:S01]  /*6040*/  VIADD R0, R0, 0x4000 ;  /* 0x0000400000007836 */ /* 0x000fe20000000000 */
[----:B-1----:R-:W-:Y:S02]  /*6050*/  UIADD3 UR4, UP0, UPT, UR4, 0x1000, URZ ;  /* 0x0000100004047890 */ /* 0x002fe4000ff1e0ff */
[----:B------:R-:W-:Y:S02]  /*6060*/  UIADD3 UR6, UP1, UPT, UR6, 0x2000, URZ ;  /* 0x0000200006067890 */ /* 0x000fe4000ff3e0ff */
[----:B------:R-:W-:Y:S02]  /*6070*/  UIADD3.X UR5, UPT, UPT, URZ, UR5, URZ, UP0, !UPT ;  /* 0x00000005ff057290 */ /* 0x000fe400087fe4ff */
[----:B------:R-:W-:Y:S01]  /*6080*/  UIADD3.X UR7, UPT, UPT, URZ, UR7, URZ, UP1, !UPT ;  /* 0x00000007ff077290 */ /* 0x000fe20008ffe4ff */
[----:B--2---:R-:W-:Y:S01]  /*6090*/  MOV R2, UR4 ;  /* 0x0000000400027c02 */ /* 0x004fe20008000f00 */
[----:B0-----:R-:W-:Y:S02]  /*60a0*/  IMAD.U32 R12, RZ, RZ, UR6 ;  /* 0x00000006ff0c7e24 */ /* 0x001fe4000f8e00ff */
[----:B------:R-:W-:-:S02]  /*60b0*/  IMAD.U32 R3, RZ, RZ, UR5 ;  /* 0x00000005ff037e24 */ /* 0x000fc4000f8e00ff */
[----:B------:R-:W-:Y:S01]  /*60c0*/  IMAD.U32 R13, RZ, RZ, UR7 ;  /* 0x00000007ff0d7e24 */ /* 0x000fe2000f8e00ff */
[----:B------:R-:W-:Y:S06]  /*60d0*/  @!P1 BRA `(.L_x_1089) ;  /* 0x0000000400489947 */ /* 0x000fec0003800000 */
[----:B------:R-:W-:Y:S01]  /*60e0*/  PLOP3.LUT P0, PT, PT, PT, PT, 0x8, 0x80 ;  /* 0x000000000080781c */ /* 0x000fe20003f0e170 */
[----:B------:R-:W-:-:S12]  /*60f0*/  VIADD R15, R7, 0xfffff400 ;  /* 0xfffff400070f7836 */ /* 0x000fd80000000000 */
.L_x_1090:
[----:B0-----:R-:W0:Y:S01]  /*6100*/  LDS.64 R52, [R0+-0x4000] ;  /* 0xffc0000000347984 */ /* 0x001e220000000a00 */
[----:B------:R-:W-:-:S03]  /*6110*/  IMAD.WIDE R48, R5, 0x8, R2 ;  /* 0x0000000805307825 */ /* 0x000fc600078e0202 */
[----:B------:R-:W1:Y:S01]  /*6120*/  LDS.128 R20, [R0+-0x3ff0] ;  /* 0xffc0100000147984 */ /* 0x000e620000000c00 */
[----:B------:R-:W-:-:S03]  /*6130*/  IMAD.WIDE R50, R5, 0x10, R12 ;  /* 0x0000001005327825 */ /* 0x000fc600078e020c */
[----:B------:R-:W2:Y:S01]  /*6140*/  LDS.64 R54, [R0+-0x2000] ;  /* 0xffe0000000367984 */ /* 0x000ea20000000a00 */
[C---:B------:R-:W-:Y:S02]  /*6150*/  VIADD R29, R5.reuse, 0x400 ;  /* 0x00000400051d7836 */ /* 0x040fe40000000000 */
[----:B------:R-:W-:Y:S01]  /*6160*/  VIADD R73, R5, 0xc00 ;  /* 0x00000c0005497836 */ /* 0x000fe20000000000 */
[----:B------:R-:W3:Y:S01]  /*6170*/  LDS.128 R44, [R0+-0x1ff0] ;  /* 0xffe01000002c7984 */ /* 0x000ee20000000c00 */
[----:B------:R-:W-:-:S03]  /*6180*/  IMAD.WIDE R68, R29, 0x8, R2 ;  /* 0x000000081d447825 */ /* 0x000fc600078e0202 */
[----:B------:R-:W5:Y:S01]  /*6190*/  LDS.64 R56, [R0] ;  /* 0x0000000000387984 */ /* 0x000f620000000a00 */
[----:B------:R-:W-:-:S03]  /*61a0*/  IMAD.WIDE R28, R29, 0x10, R12 ;  /* 0x000000101d1c7825 */ /* 0x000fc600078e020c */
[----:B----4-:R-:W4:Y:S01]  /*61b0*/  LDS.128 R24, [R0+0x10] ;  /* 0x0000100000187984 */ /* 0x010f220000000c00 */
[----:B------:R-:W-:-:S03]  /*61c0*/  VIADD R4, R4, 0x1000 ;  /* 0x0000100004047836 */ /* 0x000fc60000000000 */
[----:B------:R-:W4:Y:S02]  /*61d0*/  LDS.64 R58, [R0+0x2000] ;  /* 0x00200000003a7984 */ /* 0x000f240000000a00 */
[----:B------:R-:W-:Y:S02]  /*61e0*/  ISETP.GE.AND P1, PT, R4, R15, PT ;  /* 0x0000000f0400720c */ /* 0x000fe40003f26270 */
[----:B------:R-:W4:Y:S04]  /*61f0*/  LDS.128 R40, [R0+0x2010] ;  /* 0x0020100000287984 */ /* 0x000f280000000c00 */
[----:B------:R-:W4:Y:S04]  /*6200*/  LDS.64 R60, [R0+0x4000] ;  /* 0x00400000003c7984 */ /* 0x000f280000000a00 */
[----:B------:R-:W4:Y:S04]  /*6210*/  LDS.128 R32, [R0+0x4010] ;  /* 0x0040100000207984 */ /* 0x000f280000000c00 */
[----:B------:R-:W4:Y:S04]  /*6220*/  LDS.64 R62, [R0+0x6000] ;  /* 0x00600000003e7984 */ /* 0x000f280000000a00 */
[----:B------:R-:W4:Y:S04]  /*6230*/  LDS.128 R36, [R0+0x6010] ;  /* 0x0060100000247984 */ /* 0x000f280000000c00 */
[----:B------:R-:W4:Y:S04]  /*6240*/  LDS.64 R70, [R0+0x8000] ;  /* 0x0080000000467984 */ /* 0x000f280000000a00 */
[----:B------:R-:W4:Y:S04]  /*6250*/  LDS.128 R16, [R0+0x8010] ;  /* 0x0080100000107984 */ /* 0x000f280000000c00 */
[----:B------:R-:W4:Y:S04]  /*6260*/  LDS.64 R30, [R0+0xa000] ;  /* 0x00a00000001e7984 */ /* 0x000f280000000a00 */
[----:B0-----:R-:W-:Y:S04]  /*6270*/  STG.E.64 desc[UR10][R48.64+-0x1000], R52 ;  /* 0xfff0003430007986 */ /* 0x001fe8000c101b0a */
[----:B-1----:R-:W-:Y:S04]  /*6280*/  STG.E.128 desc[UR10][R50.64+-0x2000], R20 ;  /* 0xffe0001432007986 */ /* 0x002fe8000c101d0a */
[----:B--2---:R-:W-:Y:S04]  /*6290*/  STG.E.64 desc[UR10][R48.64+-0x800], R54 ;  /* 0xfff8003630007986 */ /* 0x004fe8000c101b0a */
[----:B---3--:R-:W-:Y:S04]  /*62a0*/  STG.E.128 desc[UR10][R50.64+-0x1000], R44 ;  /* 0xfff0002c32007986 */ /* 0x008fe8000c101d0a */
[----:B------:R-:W0:Y:S04]  /*62b0*/  LDS.128 R8, [R0+0xa010] ;  /* 0x00a0100000087984 */ /* 0x000e280000000c00 */
[----:B-----5:R-:W-:Y:S04]  /*62c0*/  STG.E.64 desc[UR10][R48.64], R56 ;  /* 0x0000003830007986 */ /* 0x020fe8000c101b0a */
[----:B----4-:R-:W-:Y:S04]  /*62d0*/  STG.E.128 desc[UR10][R50.64], R24 ;  /* 0x0000001832007986 */ /* 0x010fe8000c101d0a */
[----:B------:R-:W1:Y:S04]  /*62e0*/  LDS.64 R52, [R0+0xc000] ;  /* 0x00c0000000347984 */ /* 0x000e680000000a00 */
[----:B------:R-:W-:Y:S04]  /*62f0*/  STG.E.64 desc[UR10][R48.64+0x800], R58 ;  /* 0x0008003a30007986 */ /* 0x000fe8000c101b0a */
[----:B------:R-:W2:Y:S04]  /*6300*/  LDS.128 R20, [R0+0xc010] ;  /* 0x00c0100000147984 */ /* 0x000ea80000000c00 */
[----:B------:R-:W-:Y:S04]  /*6310*/  STG.E.128 desc[UR10][R50.64+0x1000], R40 ;  /* 0x0010002832007986 */ /* 0x000fe8000c101d0a */
[----:B------:R-:W3:Y:S04]  /*6320*/  LDS.64 R56, [R0+0xe000] ;  /* 0x00e0000000387984 */ /* 0x000ee80000000a00 */
[----:B------:R-:W-:Y:S04]  /*6330*/  STG.E.64 desc[UR10][R68.64+-0x1000], R60 ;  /* 0xfff0003c44007986 */ /* 0x000fe8000c101b0a */
[----:B------:R-:W4:Y:S04]  /*6340*/  LDS.128 R24, [R0+0xe010] ;  /* 0x00e0100000187984 */ /* 0x000f280000000c00 */
[----:B------:R-:W-:Y:S04]  /*6350*/  STG.E.128 desc[UR10][R28.64+-0x2000], R32 ;  /* 0xffe000201c007986 */ /* 0x000fe8000c101d0a */
[----:B------:R-:W5:Y:S04]  /*6360*/  LDS.64 R54, [R0+0x10000] ;  /* 0x0100000000367984 */ /* 0x000f680000000a00 */
[----:B------:R-:W-:Y:S04]  /*6370*/  STG.E.64 desc[UR10][R68.64+-0x800], R62 ;  /* 0xfff8003e44007986 */ /* 0x000fe8000c101b0a */
[----:B------:R-:W5:Y:S04]  /*6380*/  LDS.128 R32, [R0+0x10010] ;  /* 0x0100100000207984 */ /* 0x000f680000000c00 */
[----:B------:R-:W-:Y:S04]  /*6390*/  STG.E.128 desc[UR10][R28.64+-0x1000], R36 ;  /* 0xfff000241c007986 */ /* 0x000fe8000c101d0a */
[----:B------:R-:W5:Y:S04]  /*63a0*/  LDS.64 R66, [R0+0x12000] ;  /* 0x0120000000427984 */ /* 0x000f680000000a00 */
[----:B------:R-:W5:Y:S04]  /*63b0*/  LDS.128 R36, [R0+0x12010] ;  /* 0x0120100000247984 */ /* 0x000f680000000c00 */
[----:B------:R-:W5:Y:S04]  /*63c0*/  LDS.64 R64, [R0+0x14000] ;  /* 0x0140000000407984 */ /* 0x000f680000000a00 */
[----:B------:R-:W5:Y:S04]  /*63d0*/  LDS.128 R40, [R0+0x14010] ;  /* 0x0140100000287984 */ /* 0x000f680000000c00 */
[----:B------:R-:W5:Y:S04]  /*63e0*/  LDS.64 R62, [R0+0x16000] ;  /* 0x01600000003e7984 */ /* 0x000f680000000a00 */
[----:B------:R-:W5:Y:S04]  /*63f0*/  LDS.128 R44, [R0+0x16010] ;  /* 0x01601000002c7984 */ /* 0x000f680000000c00 */
[----:B------:R-:W5:Y:S04]  /*6400*/  LDS.64 R60, [R0+0x18000] ;  /* 0x01800000003c7984 */ /* 0x000f680000000a00 */
[----:B------:R0:W-:Y:S04]  /*6410*/  STG.E.64 desc[UR10][R68.64], R70 ;  /* 0x0000004644007986 */ /* 0x0001e8000c101b0a */
[----:B------:R-:W5:Y:S04]  /*6420*/  LDS.128 R48, [R0+0x18010] ;  /* 0x0180100000307984 */ /* 0x000f680000000c00 */
[----:B------:R-:W-:Y:S04]  /*6430*/  STG.E.128 desc[UR10][R28.64], R16 ;  /* 0x000000101c007986 */ /* 0x000fe8000c101d0a */
[----:B------:R-:W5:Y:S01]  /*6440*/  LDS.64 R58, [R0+0x1a000] ;  /* 0x01a00000003a7984 */ /* 0x000f620000000a00 */
[----:B0-----:R-:W-:-:S03]  /*6450*/  IMAD.WIDE R70, R73, 0x8, R2 ;  /* 0x0000000849467825 */ /* 0x001fc600078e0202 */
[----:B------:R0:W5:Y:S04]  /*6460*/  LDS.128 R16, [R0+0x1a010] ;  /* 0x01a0100000107984 */ /* 0x0001680000000c00 */
[----:B------:R1:W-:Y:S04]  /*6470*/  STG.E.64 desc[UR10][R68.64+0x800], R30 ;  /* 0x0008001e44007986 */ /* 0x0003e8000c101b0a */
[----:B------:R2:W-:Y:S01]  /*6480*/  STG.E.128 desc[UR10][R28.64+0x1000], R8 ;  /* 0x001000081c007986 */ /* 0x0005e2000c101d0a */
[----:B0-----:R-:W-:Y:S02]  /*6490*/  VIADD R0, R0, 0x20000 ;  /* 0x0002000000007836 */ /* 0x001fe40000000000 */
[----:B-1----:R-:W-:-:S02]  /*64a0*/  VIADD R69, R5, 0x800 ;  /* 0x0000080005457836 */ /* 0x002fc40000000000 */
[----:B------:R-:W-:Y:S02]  /*64b0*/  VIADD R5, R5, 0x1000 ;  /* 0x0000100005057836 */ /* 0x000fe40000000000 */
[----:B------:R-:W-:-:S04]  /*64c0*/  IMAD.WIDE R30, R69, 0x8, R2 ;  /* 0x00000008451e7825 */ /* 0x000fc800078e0202 */
[--C-:B------:R-:W-:Y:S01]  /*64d0*/  IMAD.WIDE R68, R69, 0x10, R12.reuse ;  /* 0x0000001045447825 */ /* 0x100fe200078e020c */
[----:B------:R0:W-:Y:S03]  /*64e0*/  STG.E.64 desc[UR10][R30.64+-0x1000], R52 ;  /* 0xfff000341e007986 */ /* 0x0001e6000c101b0a */
[----:B--2---:R-:W-:Y:S01]  /*64f0*/  IMAD.WIDE R8, R73, 0x10, R12 ;  /* 0x0000001049087825 */ /* 0x004fe200078e020c */
[----:B------:R0:W-:Y:S04]  /*6500*/  STG.E.128 desc[UR10][R68.64+-0x2000], R20 ;  /* 0xffe0001444007986 */ /* 0x0001e8000c101d0a */
[----:B---3--:R0:W-:Y:S04]  /*6510*/  STG.E.64 desc[UR10][R30.64+-0x800], R56 ;  /* 0xfff800381e007986 */ /* 0x0081e8000c101b0a */
[----:B----4-:R0:W-:Y:S04]  /*6520*/  STG.E.128 desc[UR10][R68.64+-0x1000], R24 ;  /* 0xfff0001844007986 */ /* 0x0101e8000c101d0a */
[----:B-----5:R0:W-:Y:S04]  /*6530*/  STG.E.64 desc[UR10][R30.64], R54 ;  /* 0x000000361e007986 */ /* 0x0201e8000c101b0a */
[----:B------:R0:W-:Y:S04]  /*6540*/  STG.E.128 desc[UR10][R68.64], R32 ;  /* 0x0000002044007986 */ /* 0x0001e8000c101d0a */
[----:B------:R0:W-:Y:S04]  /*6550*/  STG.E.64 desc[UR10][R30.64+0x800], R66 ;  /* 0x000800421e007986 */ /* 0x0001e8000c101b0a */
        /* <DEDUP_REMOVED lines=8> */
[----:B------:R0:W-:Y:S01]  /*65e0*/  STG.E.128 desc[UR10][R8.64+0x1000], R16 ;  /* 0x0010001008007986 */ /* 0x0001e2000c101d0a */
[----:B------:R-:W-:Y:S05]  /*65f0*/  @!P1 BRA `(.L_x_1090) ;  /* 0xfffffff800c09947 */ /* 0x000fea000383ffff */
.L_x_1089:
[----:B------:R-:W-:Y:S05]  /*6600*/  BSYNC.RECONVERGENT B0 ;  /* 0x0000000000007941 */ /* 0x000fea0003800200 */
.L_x_1088:
[----:B------:R-:W-:Y:S01]  /*6610*/  IMAD.IADD R6, R7, 0x1, -R4 ;  /* 0x0000000107067824 */ /* 0x000fe200078e0a04 */
[----:B------:R-:W-:Y:S04]  /*6620*/  BSSY.RECONVERGENT B0, `(.L_x_1091) ;  /* 0x000002c000007945 */ /* 0x000fe80003800200 */
[----:B------:R-:W-:-:S13]  /*6630*/  ISETP.GT.AND P1, PT, R6, 0x400, PT ;  /* 0x000004000600780c */ /* 0x000fda0003f24270 */
[----:B------:R-:W-:Y:S05]  /*6640*/  @!P1 BRA `(.L_x_1092) ;  /* 0x0000000000a49947 */ /* 0x000fea0003800000 */
[----:B0-----:R-:W0:Y:S01]  /*6650*/  LDS.64 R46, [R0+-0x4000] ;  /* 0xffc00000002e7984 */ /* 0x001e220000000a00 */
[C---:B------:R-:W-:Y:S01]  /*6660*/  IMAD.WIDE R14, R5.reuse, 0x8, R2 ;  /* 0x00000008050e7825 */ /* 0x040fe200078e0202 */
[----:B------:R-:W-:Y:S02]  /*6670*/  PLOP3.LUT P0, PT, PT, PT, PT, 0x8, 0x80 ;  /* 0x000000000080781c */ /* 0x000fe40003f0e170 */
[----:B------:R-:W1:Y:S01]  /*6680*/  LDS.128 R16, [R0+-0x3ff0] ;  /* 0xffc0100000107984 */ /* 0x000e620000000c00 */
[----:B------:R-:W-:-:S03]  /*6690*/  IMAD.WIDE R44, R5, 0x10, R12 ;  /* 0x00000010052c7825 */ /* 0x000fc600078e020c */
[----:B------:R-:W2:Y:S01]  /*66a0*/  LDS.64 R48, [R0+-0x2000] ;  /* 0xffe0000000307984 */ /* 0x000ea20000000a00 */
[----:B------:R-:W-:Y:S02]  /*66b0*/  VIADD R57, R5, 0x400 ;  /* 0x0000040005397836 */ /* 0x000fe40000000000 */
[----:B------:R-:W-:Y:S01]  /*66c0*/  VIADD R4, R4, 0x800 ;  /* 0x0000080004047836 */ /* 0x000fe20000000000 */
[----:B------:R-:W3:Y:S01]  /*66d0*/  LDS.128 R8, [R0+-0x1ff0] ;  /* 0xffe0100000087984 */ /* 0x000ee20000000c00 */
[----:B------:R-:W-:-:S03]  /*66e0*/  IMAD.WIDE R54, R57, 0x8, R2 ;  /* 0x0000000839367825 */ /* 0x000fc600078e0202 */
[----:B------:R-:W5:Y:S01]  /*66f0*/  LDS.64 R50, [R0] ;  /* 0x0000000000327984 */ /* 0x000f620000000a00 */
[----:B------:R-:W-:-:S03]  /*6700*/  IMAD.WIDE R56, R57, 0x10, R12 ;  /* 0x0000001039387825 */ /* 0x000fc600078e020c */
[----:B------:R-:W5:Y:S01]  /*6710*/  LDS.128 R20, [R0+0x10] ;  /* 0x0000100000147984 */ /* 0x000f620000000c00 */
[----:B------:R-:W-:-:S03]  /*6720*/  VIADD R5, R5, 0x800 ;  /* 0x0000080005057836 */ /* 0x000fc60000000000 */
[----:B------:R-:W5:Y:S04]  /*6730*/  LDS.64 R52, [R0+0x2000] ;  /* 0x0020000000347984 */ /* 0x000f680000000a00 */
[----:B----4-:R-:W4:Y:S04]  /*6740*/  LDS.128 R24, [R0+0x2010] ;  /* 0x0020100000187984 */ /* 0x010f280000000c00 */
[----:B------:R-:W4:Y:S04]  /*6750*/  LDS.64 R58, [R0+0x4000] ;  /* 0x00400000003a7984 */ /* 0x000f280000000a00 */
[----:B------:R-:W4:Y:S04]  /*6760*/  LDS.128 R28, [R0+0x4010] ;  /* 0x00401000001c7984 */ /* 0x000f280000000c00 */
[----:B------:R-:W4:Y:S04]  /*6770*/  LDS.64 R60, [R0+0x6000] ;  /* 0x00600000003c7984 */ /* 0x000f280000000a00 */
[----:B------:R-:W4:Y:S04]  /*6780*/  LDS.128 R32, [R0+0x6010] ;  /* 0x0060100000207984 */ /* 0x000f280000000c00 */
[----:B------:R-:W4:Y:S04]  /*6790*/  LDS.64 R62, [R0+0x8000] ;  /* 0x00800000003e7984 */ /* 0x000f280000000a00 */
[----:B------:R-:W4:Y:S04]  /*67a0*/  LDS.128 R36, [R0+0x8010] ;  /* 0x0080100000247984 */ /* 0x000f280000000c00 */
[----:B------:R-:W4:Y:S04]  /*67b0*/  LDS.64 R64, [R0+0xa000] ;  /* 0x00a0000000407984 */ /* 0x000f280000000a00 */
[----:B------:R2:W4:Y:S04]  /*67c0*/  LDS.128 R40, [R0+0xa010] ;  /* 0x00a0100000287984 */ /* 0x0005280000000c00 */
[----:B0-----:R0:W-:Y:S04]  /*67d0*/  STG.E.64 desc[UR10][R14.64+-0x1000], R46 ;  /* 0xfff0002e0e007986 */ /* 0x0011e8000c101b0a */
[----:B-1----:R0:W-:Y:S01]  /*67e0*/  STG.E.128 desc[UR10][R44.64+-0x2000], R16 ;  /* 0xffe000102c007986 */ /* 0x0021e2000c101d0a */
[----:B--2---:R-:W-:-:S03]  /*67f0*/  VIADD R0, R0, 0x10000 ;  /* 0x0001000000007836 */ /* 0x004fc60000000000 */
[----:B------:R0:W-:Y:S04]  /*6800*/  STG.E.64 desc[UR10][R14.64+-0x800], R48 ;  /* 0xfff800300e007986 */ /* 0x0001e8000c101b0a */
[----:B---3--:R0:W-:Y:S04]  /*6810*/  STG.E.128 desc[UR10][R44.64+-0x1000], R8 ;  /* 0xfff000082c007986 */ /* 0x0081e8000c101d0a */
[----:B-----5:R0:W-:Y:S04]  /*6820*/  STG.E.64 desc[UR10][R14.64], R50 ;  /* 0x000000320e007986 */ /* 0x0201e8000c101b0a */
[----:B------:R0:W-:Y:S04]  /*6830*/  STG.E.128 desc[UR10][R44.64], R20 ;  /* 0x000000142c007986 */ /* 0x0001e8000c101d0a */
[----:B------:R0:W-:Y:S04]  /*6840*/  STG.E.64 desc[UR10][R14.64+0x800], R52 ;  /* 0x000800340e007986 */ /* 0x0001e8000c101b0a */
[----:B----4-:R0:W-:Y:S04]  /*6850*/  STG.E.128 desc[UR10][R44.64+0x1000], R24 ;  /* 0x001000182c007986 */ /* 0x0101e8000c101d0a */
[----:B------:R0:W-:Y:S04]  /*6860*/  STG.E.64 desc[UR10][R54.64+-0x1000], R58 ;  /* 0xfff0003a36007986 */ /* 0x0001e8000c101b0a */
[----:B------:R0:W-:Y:S04]  /*6870*/  STG.E.128 desc[UR10][R56.64+-0x2000], R28 ;  /* 0xffe0001c38007986 */ /* 0x0001e8000c101d0a */
[----:B------:R0:W-:Y:S04]  /*6880*/  STG.E.64 desc[UR10][R54.64+-0x800], R60 ;  /* 0xfff8003c36007986 */ /* 0x0001e8000c101b0a */
[----:B------:R0:W-:Y:S04]  /*6890*/  STG.E.128 desc[UR10][R56.64+-0x1000], R32 ;  /* 0xfff0002038007986 */ /* 0x0001e8000c101d0a */
[----:B------:R0:W-:Y:S04]  /*68a0*/  STG.E.64 desc[UR10][R54.64], R62 ;  /* 0x0000003e36007986 */ /* 0x0001e8000c101b0a */
[----:B------:R0:W-:Y:S04]  /*68b0*/  STG.E.128 desc[UR10][R56.64], R36 ;  /* 0x0000002438007986 */ /* 0x0001e8000c101d0a */
[----:B------:R0:W-:Y:S04]  /*68c0*/  STG.E.64 desc[UR10][R54.64+0x800], R64 ;  /* 0x0008004036007986 */ /* 0x0001e8000c101b0a */
[----:B------:R0:W-:Y:S02]  /*68d0*/  STG.E.128 desc[UR10][R56.64+0x1000], R40 ;  /* 0x0010002838007986 */ /* 0x0001e4000c101d0a */
.L_x_1092:
[----:B------:R-:W-:Y:S05]  /*68e0*/  BSYNC.RECONVERGENT B0 ;  /* 0x0000000000007941 */ /* 0x000fea0003800200 */
.L_x_1091:
[----:B------:R-:W-:-:S13]  /*68f0*/  ISETP.LT.OR P0, PT, R4, R7, P0 ;  /* 0x000000070400720c */ /* 0x000fda0000701670 */
[----:B------:R-:W-:Y:S05]  /*6900*/  @!P0 EXIT ;  /* 0x000000000000894d */ /* 0x000fea0003800000 */
[----:B------:R-:W1:Y:S01]  /*6910*/  LDS.64 R6, [R0+-0x4000] ;  /* 0xffc0000000067984 */ /* 0x000e620000000a00 */
[----:B------:R-:W-:-:S03]  /*6920*/  IMAD.WIDE R2, R5, 0x8, R2 ;  /* 0x0000000805027825 */ /* 0x000fc600078e0202 */
[----:B0-----:R-:W0:Y:S01]  /*6930*/  LDS.128 R8, [R0+-0x3ff0] ;  /* 0xffc0100000087984 */ /* 0x001e220000000c00 */
[----:B------:R-:W-:-:S03]  /*6940*/  IMAD.WIDE R12, R5, 0x10, R12 ;  /* 0x00000010050c7825 */ /* 0x000fc600078e020c */
[----:B------:R-:W2:Y:S04]  /*6950*/  LDS.64 R14, [R0+-0x2000] ;  /* 0xffe00000000e7984 */ /* 0x000ea80000000a00 */
[----:B------:R-:W3:Y:S04]  /*6960*/  LDS.128 R16, [R0+-0x1ff0] ;  /* 0xffe0100000107984 */ /* 0x000ee80000000c00 */
[----:B------:R-:W5:Y:S04]  /*6970*/  LDS.64 R20, [R0] ;  /* 0x0000000000147984 */ /* 0x000f680000000a00 */
[----:B----4-:R-:W4:Y:S04]  /*6980*/  LDS.128 R24, [R0+0x10] ;  /* 0x0000100000187984 */ /* 0x010f280000000c00 */
[----:B------:R-:W4:Y:S04]  /*6990*/  LDS.64 R22, [R0+0x2000] ;  /* 0x0020000000167984 */ /* 0x000f280000000a00 */
[----:B------:R-:W4:Y:S04]  /*69a0*/  LDS.128 R28, [R0+0x2010] ;  /* 0x00201000001c7984 */ /* 0x000f280000000c00 */
[----:B-1----:R-:W-:Y:S04]  /*69b0*/  STG.E.64 desc[UR10][R2.64+-0x1000], R6 ;  /* 0xfff0000602007986 */ /* 0x002fe8000c101b0a */
[----:B0-----:R-:W-:Y:S04]  /*69c0*/  STG.E.128 desc[UR10][R12.64+-0x2000], R8 ;  /* 0xffe000080c007986 */ /* 0x001fe8000c101d0a */
[----:B--2---:R-:W-:Y:S04]  /*69d0*/  STG.E.64 desc[UR10][R2.64+-0x800], R14 ;  /* 0xfff8000e02007986 */ /* 0x004fe8000c101b0a */
[----:B---3--:R-:W-:Y:S04]  /*69e0*/  STG.E.128 desc[UR10][R12.64+-0x1000], R16 ;  /* 0xfff000100c007986 */ /* 0x008fe8000c101d0a */
[----:B-----5:R-:W-:Y:S04]  /*69f0*/  STG.E.64 desc[UR10][R2.64], R20 ;  /* 0x0000001402007986 */ /* 0x020fe8000c101b0a */
[----:B----4-:R-:W-:Y:S04]  /*6a00*/  STG.E.128 desc[UR10][R12.64], R24 ;  /* 0x000000180c007986 */ /* 0x010fe8000c101d0a */
[----:B------:R-:W-:Y:S04]  /*6a10*/  STG.E.64 desc[UR10][R2.64+0x800], R22 ;  /* 0x0008001602007986 */ /* 0x000fe8000c101b0a */
[----:B------:R-:W-:Y:S01]  /*6a20*/  STG.E.128 desc[UR10][R12.64+0x1000], R28 ;  /* 0x0010001c0c007986 */ /* 0x000fe2000c101d0a */
[----:B------:R-:W-:Y:S05]  /*6a30*/  EXIT ;  /* 0x000000000000794d */ /* 0x000fea0003800000 */
.L_x_1084:
[----:B------:R-:W0:Y:S01]  /*6a40*/  LDC.64 R2, c[0x0][0x390] ;  /* 0x0000e400ff027b82 */ /* 0x000e220000000a00 */
[----:B------:R-:W-:Y:S02]  /*6a50*/  ISETP.NE.U32.AND P0, PT, R36, R38, PT ;  /* 0x000000262400720c */ /* 0x000fe40003f05070 */
[----:B------:R-:W-:Y:S02]  /*6a60*/  ISETP.NE.U32.AND P1, PT, R38, R40, PT ;  /* 0x000000282600720c */ /* 0x000fe40003f25070 */
[----:B------:R-:W-:Y:S02]  /*6a70*/  ISETP.NE.AND.EX P0, PT, R37, R39, PT, P0 ;  /* 0x000000272500720c */ /* 0x000fe40003f05300 */
[----:B------:R-:W-:Y:S01]  /*6a80*/  ISETP.NE.AND.EX P1, PT, R39, R41, PT, P1 ;  /* 0x000000292700720c */ /* 0x000fe20003f25310 */
[----:B------:R-:W1:Y:S01]  /*6a90*/  LDC.64 R4, c[0x0][0x398] ;  /* 0x0000e600ff047b82 */ /* 0x000e620000000a00 */
[----:B------:R-:W-:-:S04]  /*6aa0*/  ISETP.NE.U32.AND P2, PT, R40, R42, PT ;  /* 0x0000002a2800720c */ /* 0x000fc80003f45070 */
[----:B------:R-:W-:-:S03]  /*6ab0*/  ISETP.NE.AND.EX P2, PT, R41, R43, PT, P2 ;  /* 0x0000002b2900720c */ /* 0x000fc60003f45320 */
        /* <DEDUP_REMOVED lines=18> */
.L_x_973:
[----:B------:R-:W-:-:S13]  /*6be0*/  ISETP.GE.AND P0, PT, R0, 0x1, PT ;  /* 0x000000010000780c */ /* 0x000fda0003f06270 */
[----:B------:R-:W-:Y:S05]  /*6bf0*/  @!P0 EXIT ;  /* 0x000000000000894d */ /* 0x000fea0003800000 */
[----:B------:R-:W-:-:S13]  /*6c00*/  ISETP.NE.AND P0, PT, R2, RZ, PT ;  /* 0x000000ff0200720c */ /* 0x000fda0003f05270 */
[----:B------:R-:W-:Y:S05]  /*6c10*/  @P0 BRA `(.L_x_1093) ;  /* 0x00000024006c0947 */ /* 0x000fea0003800000 */
[----:B------:R-:W0:Y:S08]  /*6c20*/  LDC.64 R2, c[0x0][0x380] ;  /* 0x0000e000ff027b82 */ /* 0x000e300000000a00 */
[----:B------:R-:W1:Y:S01]  /*6c30*/  LDC.64 R18, c[0x0][0x388] ;  /* 0x0000e200ff127b82 */ /* 0x000e620000000a00 */
[----:B0-----:R-:W-:-:S05]  /*6c40*/  IMAD.WIDE.U32 R20, R33, 0x8, R2 ;  /* 0x0000000821147825 */ /* 0x001fca00078e0002 */
[----:B------:R0:W2:Y:S01]  /*6c50*/  LDG.E.64.CONSTANT R6, desc[UR10][R20.64] ;  /* 0x0000000a14067981 */ /* 0x0000a2000c1e9b00 */
[----:B-1----:R-:W-:-:S05]  /*6c60*/  IMAD.WIDE.U32 R18, R33, 0x10, R18 ;  /* 0x0000001021127825 */ /* 0x002fca00078e0012 */
[----:B------:R1:W3:Y:S01]  /*6c70*/  LDG.E.128.CONSTANT R12, desc[UR10][R18.64] ;  /* 0x0000000a120c7981 */ /* 0x0002e2000c1e9d00 */
[----:B------:R-:W4:Y:S02]  /*6c80*/  S2R R2, SR_TID.X ;  /* 0x0000000000027919 */ /* 0x000f240000002100 */
[C---:B----4-:R-:W-:Y:S02]  /*6c90*/  LOP3.LUT R3, R2.reuse, 0x1f, RZ, 0xc0, !PT ;  /* 0x0000001f02037812 */ /* 0x050fe400078ec0ff */
        /* <DEDUP_REMOVED lines=8> */
[----:B------:R-:W-:-:S06]  /*6d20*/  IMAD.X R11, RZ, RZ, R21, P3 ;  /* 0x000000ffff0b7224 */ /* 0x000fcc00018e0615 */
[C---:B------:R-:W-:Y:S01]  /*6d30*/  @!P0 IMAD.WIDE.U32 R8, R3.reuse, 0x8, R20 ;  /* 0x0000000803088825 */ /* 0x040fe200078e0014 */
[----:B0-----:R-:W-:-:S05]  /*6d40*/  LEA R20, P3, R3, R18, 0x4 ;  /* 0x0000001203147211 */ /* 0x001fca00078620ff */
[--C-:B------:R-:W-:Y:S02]  /*6d50*/  IMAD.X R21, RZ, RZ, R19.reuse, P3 ;  /* 0x000000ffff157224 */ /* 0x100fe400018e0613 */
[----:B-1----:R-:W-:Y:S01]  /*6d60*/  @!P0 IMAD.WIDE.U32 R18, R3, 0x10, R18 ;  /* 0x0000001003128825 */ /* 0x002fe200078e0012 */
[----:B--2---:R-:W-:-:S03]  /*6d70*/  MOV R5, R7 ;  /* 0x0000000700057202 */ /* 0x004fc60000000f00 */
[----:B------:R-:W-:Y:S02]  /*6d80*/  IMAD.MOV.U32 R4, RZ, RZ, R6 ;  /* 0x000000ffff047224 */ /* 0x000fe400078e0006 */
[----:B------:R0:W2:Y:S02]  /*6d90*/  @!P0 LDG.E.64.CONSTANT R6, desc[UR10][R8.64] ;  /* 0x0000000a08068981 */ /* 0x0000a4000c1e9b00 */
[----:B------:R-:W-:Y:S02]  /*6da0*/  IMAD.MOV.U32 R22, RZ, RZ, R4 ;  /* 0x000000ffff167224 */ /* 0x000fe400078e0004 */
[----:B------:R-:W-:Y:S02]  /*6db0*/  IMAD.MOV.U32 R23, RZ, RZ, R5 ;  /* 0x000000ffff177224 */ /* 0x000fe400078e0005 */
[----:B------:R-:W4:Y:S04]  /*6dc0*/  @!P2 LDG.E.64.CONSTANT R4, desc[UR10][R10.64+0x200] ;  /* 0x0002000a0a04a981 */ /* 0x000f28000c1e9b00 */
[----:B------:R1:W5:Y:S01]  /*6dd0*/  @!P1 LDG.E.64.CONSTANT R22, desc[UR10][R10.64+0x100] ;  /* 0x0001000a0a169981 */ /* 0x000362000c1e9b00 */
[----:B---3--:R-:W-:-:S02]  /*6de0*/  IMAD.MOV.U32 R32, RZ, RZ, R12 ;  /* 0x000000ffff207224 */ /* 0x008fc400078e000c */
[----:B------:R-:W-:Y:S02]  /*6df0*/  IMAD.MOV.U32 R33, RZ, RZ, R13 ;  /* 0x000000ffff217224 */ /* 0x000fe400078e000d */
[----:B------:R-:W-:Y:S02]  /*6e00*/  IMAD.MOV.U32 R34, RZ, RZ, R14 ;  /* 0x000000ffff227224 */ /* 0x000fe400078e000e */
[----:B------:R-:W-:Y:S02]  /*6e10*/  IMAD.MOV.U32 R35, RZ, RZ, R15 ;  /* 0x000000ffff237224 */ /* 0x000fe400078e000f */
[----:B------:R-:W-:Y:S01]  /*6e20*/  IMAD.MOV.U32 R28, RZ, RZ, R32 ;  /* 0x000000ffff1c7224 */ /* 0x000fe200078e0020 */
[----:B------:R-:W3:Y:S01]  /*6e30*/  @!P0 LDG.E.128.CONSTANT R12, desc[UR10][R18.64] ;  /* 0x0000000a120c8981 */ /* 0x000ee2000c1e9d00 */
[----:B------:R-:W-:Y:S02]  /*6e40*/  IMAD.MOV.U32 R29, RZ, RZ, R33 ;  /* 0x000000ffff1d7224 */ /* 0x000fe400078e0021 */
[----:B------:R-:W-:-:S02]  /*6e50*/  IMAD.MOV.U32 R30, RZ, RZ, R34 ;  /* 0x000000ffff1e7224 */ /* 0x000fc400078e0022 */
        /* <DEDUP_REMOVED lines=10> */
[C-C-:B------:R-:W-:Y:S02]  /*6f00*/  IMAD R36, R3.reuse, 0x10, R9.reuse ;  /* 0x0000001003247824 */ /* 0x140fe400078e0209 */
[----:B------:R-:W-:Y:S02]  /*6f10*/  IMAD R11, R3, 0x2, R8 ;  /* 0x00000002030b7824 */ /* 0x000fe400078e0208 */
[----:B------:R-:W-:Y:S02]  /*6f20*/  IMAD R37, R8, 0x8, R9 ;  /* 0x0000000808257824 */ /* 0x000fe400078e0209 */
[----:B------:R-:W-:Y:S01]  /*6f30*/  IMAD R38, R11, 0x8, R36 ;  /* 0x000000080b267824 */ /* 0x000fe200078e0224 */
[C---:B------:R-:W-:Y:S02]  /*6f40*/  LEA R39, R2.reuse, UR4, 0x3 ;  /* 0x0000000402277c11 */ /* 0x040fe4000f8e18ff */
[----:B------:R-:W-:Y:S01]  /*6f50*/  ISETP.NE.AND P3, PT, R2, RZ, PT ;  /* 0x000000ff0200720c */ /* 0x000fe20003f65270 */
        /* <DEDUP_REMOVED lines=8> */
[----:B---3--:R1:W-:Y:S04]  /*6fe0*/  STS.128 [R37+0x200], R28 ;  /* 0x0002001c25007388 */ /* 0x0083e80000000c00 */
[----:B------:R-:W-:Y:S04]  /*6ff0*/  STS.128 [R37], R12 ;  /* 0x0000000c25007388 */ /* 0x000fe80000000c00 */
        /* <DEDUP_REMOVED lines=8> */
[----:B------:R-:W-:Y:S01]  /*7080*/  IMAD R23, R2, 0x3, RZ ;  /* 0x0000000302177824 */ /* 0x000fe200078e02ff */
[----:B------:R-:W-:-:S03]  /*7090*/  ISETP.NE.U32.AND P0, PT, R20, R18, PT ;  /* 0x000000121400720c */ /* 0x000fc60003f05070 */
[----:B-1----:R-:W-:Y:S01]  /*70a0*/  VIADD R29, R23, 0x1 ;  /* 0x00000001171d7836 */ /* 0x002fe20000000000 */
[----:B--2---:R-:W-:Y:S01]  /*70b0*/  DADD R12, R4, R8 ;  /* 0x00000000040c7229 */ /* 0x004fe20000000008 */
[----:B------:R-:W-:Y:S01]  /*70c0*/  ISETP.NE.AND.EX P0, PT, R21, R19, PT, P0 ;  /* 0x000000131500720c */ /* 0x000fe20003f05300 */
[----:B------:R-:W-:Y:S01]  /*70d0*/  DADD R14, R6, R10 ;  /* 0x00000000060e7229 */ /* 0x000fe2000000000a */
[----:B------:R-:W0:Y:S02]  /*70e0*/  @P3 LDS.64 R16, [R39+0x9a8] ;  /* 0x0009a80027103984 */ /* 0x000e240000000a00 */
[----:B------:R-:W-:-:S05]  /*70f0*/  ISETP.EQ.OR P0, PT, R29, R0, P0 ;  /* 0x000000001d00720c */ /* 0x000fca0000702670 */
[----:B------:R-:W-:Y:S02]  /*7100*/  FSEL R12, R4, R12, P0 ;  /* 0x0000000c040c7208 */ /* 0x000fe40000000000 */
[----:B------:R-:W-:Y:S02]  /*7110*/  FSEL R13, R5, R13, P0 ;  /* 0x0000000d050d7208 */ /* 0x000fe40000000000 */
[----:B------:R-:W-:Y:S02]  /*7120*/  FSEL R14, R6, R14, P0 ;  /* 0x0000000e060e7208 */ /* 0x000fe40000000000 */
[----:B------:R-:W-:Y:S02]  /*7130*/  FSEL R15, R7, R15, P0 ;  /* 0x0000000f070f7208 */ /* 0x000fe40000000000 */
[----:B------:R-:W-:Y:S01]  /*7140*/  ISETP.NE.U32.AND P1, PT, R18, R48, PT ;  /* 0x000000301200720c */ /* 0x000fe20003f25070 */
[----:B---3--:R-:W-:Y:S01]  /*7150*/  DADD R12, R24, R12 ;  /* 0x00000000180c7229 */ /* 0x008fe2000000000c */
[----:B------:R-:W-:-:S02]  /*7160*/  VIADD R29, R23, 0x2 ;  /* 0x00000002171d7836 */ /* 0x000fc40000000000 */
[----:B------:R-:W-:Y:S01]  /*7170*/  DADD R14, R26, R14 ;  /* 0x000000001a0e7229 */ /* 0x000fe2000000000e */
[----:B------:R-:W-:-:S04]  /*7180*/  ISETP.NE.AND.EX P1, PT, R19, R49, PT, P1 ;  /* 0x000000311300720c */ /* 0x000fc80003f25310 */
[----:B------:R-:W-:-:S04]  /*7190*/  ISETP.EQ.OR P1, PT, R29, R0, P1 ;  /* 0x000000001d00720c */ /* 0x000fc80000f22670 */
[----:B------:R-:W-:Y:S02]  /*71a0*/  FSEL R42, R24, R12, P1 ;  /* 0x0000000c182a7208 */ /* 0x000fe40000800000 */
[----:B------:R-:W-:Y:S02]  /*71b0*/  FSEL R43, R25, R13, P1 ;  /* 0x0000000d192b7208 */ /* 0x000fe40000800000 */
[----:B------:R-:W-:Y:S02]  /*71c0*/  FSEL R44, R26, R14, P1 ;  /* 0x0000000e1a2c7208 */ /* 0x000fe40000800000 */
[----:B------:R-:W-:Y:S01]  /*71d0*/  FSEL R45, R27, R15, P1 ;  /* 0x0000000f1b2d7208 */ /* 0x000fe20000800000 */
[----:B------:R-:W-:Y:S01]  /*71e0*/  SHFL.UP PT, R12, R42, 0x1, RZ ;  /* 0x042000002a0c7989 */ /* 0x000fe200000e00ff */
[----:B------:R-:W-:-:S03]  /*71f0*/  ISETP.NE.AND P4, PT, R23, R0, PT ;  /* 0x000000001700720c */ /* 0x000fc60003f85270 */
[----:B------:R-:W1:Y:S01]  /*7200*/  SHFL.UP PT, R13, R43, 0x1, RZ ;  /* 0x042000002b0d7989 */ /* 0x000e6200000e00ff */
[----:B0-----:R-:W-:-:S03]  /*7210*/  @P3 ISETP.NE.U32.AND P2, PT, R16, R20, PT ;  /* 0x000000141000320c */ /* 0x001fc60003f45070 */
[----:B------:R-:W-:Y:S01]  /*7220*/  SHFL.UP PT, R14, R44, 0x1, RZ ;  /* 0x042000002c0e7989 */ /* 0x000fe200000e00ff */
[----:B------:R-:W-:-:S03]  /*7230*/  @P3 ISETP.NE.AND.EX P2, PT, R17, R21, PT, P2 ;  /* 0x000000151100320c */ /* 0x000fc60003f45320 */
[----:B------:R-:W0:Y:S01]  /*7240*/  SHFL.UP PT, R15, R45, 0x1, RZ ;  /* 0x042000002d0f7989 */ /* 0x000e2200000e00ff */
[----:B------:R-:W-:Y:S01]  /*7250*/  IMAD.MOV.U32 R23, RZ, RZ, 0x1 ;  /* 0x00000001ff177424 */ /* 0x000fe200078e00ff */
[----:B------:R-:W-:Y:S02]  /*7260*/  SEL R22, RZ, 0x1, P4 ;  /* 0x00000001ff167807 */ /* 0x000fe40002000000 */
[----:B------:R-:W-:-:S04]  /*7270*/  @P3 SEL R23, RZ, 0x1, !P2 ;  /* 0x00000001ff173807 */ /* 0x000fc80005000000 */
[----:B------:R-:W-:Y:S02]  /*7280*/  @P3 SEL R22, R22, R23, !P4 ;  /* 0x0000001716163207 */ /* 0x000fe40006000000 */
[----:B------:R-:W-:-:S05]  /*7290*/  SEL R23, RZ, 0x1, !P0 ;  /* 0x00000001ff177807 */ /* 0x000fca0004000000 */
[----:B------:R-:W-:Y:S01]  /*72a0*/  IMAD.IADD R24, R22, 0x1, R23 ;  /* 0x0000000116187824 */ /* 0x000fe200078e0217 */
[----:B------:R-:W-:-:S04]  /*72b0*/  ISETP.GE.AND P4, PT, R3, 0x1, PT ;  /* 0x000000010300780c */ /* 0x000fc80003f86270 */
[----:B------:R-:W-:Y:S01]  /*72c0*/  IADD3 R25, PT, PT, R24, 0x1, RZ ;  /* 0x0000000118197810 */ /* 0x000fe20007ffe0ff */
[----:B------:R-:W-:Y:S01]  /*72d0*/  @!P1 IMAD.MOV R25, RZ, RZ, R24 ;  /* 0x000000ffff199224 */ /* 0x000fe200078e0218 */
[----:B-1----:R-:W-:Y:S02]  /*72e0*/  DADD R12, R12, R42 ;  /* 0x000000000c0c7229 */ /* 0x002fe4000000002a */
[----:B0-----:R-:W-:Y:S02]  /*72f0*/  DADD R14, R14, R44 ;  /* 0x000000000e0e7229 */ /* 0x001fe4000000002c */
[----:B------:R-:W0:Y:S01]  /*7300*/  SHFL.UP PT, R24, R25, 0x1, RZ ;  /* 0x0420000019187989 */ /* 0x000e2200000e00ff */
[----:B------:R-:W-:-:S05]  /*7310*/  ISETP.NE.AND P2, PT, R25, RZ, PT ;  /* 0x000000ff1900720c */ /* 0x000fca0003f45270 */
[----:B------:R-:W-:Y:S02]  /*7320*/  @P4 FSEL R42, R12, R42, !P2 ;  /* 0x0000002a0c2a4208 */ /* 0x000fe40005000000 */
[----:B------:R-:W-:Y:S02]  /*7330*/  @P4 FSEL R43, R13, R43, !P2 ;  /* 0x0000002b0d2b4208 */ /* 0x000fe40005000000 */
[----:B------:R-:W-:Y:S02]  /*7340*/  @P4 FSEL R44, R14, R44, !P2 ;  /* 0x0000002c0e2c4208 */ /* 0x000fe40005000000 */
[----:B------:R-:W-:Y:S01]  /*7350*/  @P4 FSEL R45, R15, R45, !P2 ;  /* 0x0000002d0f2d4208 */ /* 0x000fe20005000000 */
[----:B------:R-:W-:Y:S04]  /*7360*/  SHFL.UP PT, R12, R42, 0x2, RZ ;  /* 0x044000002a0c7989 */ /* 0x000fe800000e00ff */
[----:B------:R-:W1:Y:S04]  /*7370*/  SHFL.UP PT, R13, R43, 0x2, RZ ;  /* 0x044000002b0d7989 */ /* 0x000e6800000e00ff */
[----:B------:R-:W-:Y:S04]  /*7380*/  SHFL.UP PT, R14, R44, 0x2, RZ ;  /* 0x044000002c0e7989 */ /* 0x000fe800000e00ff */
[----:B------:R-:W2:Y:S01]  /*7390*/  SHFL.UP PT, R15, R45, 0x2, RZ ;  /* 0x044000002d0f7989 */ /* 0x000ea200000e00ff */
[----:B0-----:R-:W-:-:S05]  /*73a0*/  SEL R24, R24, RZ, P4 ;  /* 0x000000ff18187207 */ /* 0x001fca0002000000 */
[----:B------:R-:W-:Y:S01]  /*73b0*/  IMAD.IADD R24, R24, 0x1, R25 ;  /* 0x0000000118187824 */ /* 0x000fe200078e0219 */
[----:B------:R-:W-:-:S04]  /*73c0*/  ISETP.GE.AND P4, PT, R3, 0x2, PT ;  /* 0x000000020300780c */ /* 0x000fc80003f86270 */
[----:B------:R-:W0:Y:S01]  /*73d0*/  SHFL.UP PT, R25, R24, 0x2, RZ ;  /* 0x0440000018197989 */ /* 0x000e2200000e00ff */
[----:B-1----:R-:W-:Y:S01]  /*73e0*/  DADD R12, R12, R42 ;  /* 0x000000000c0c7229 */ /* 0x002fe2000000002a */
[----:B------:R-:W-:Y:S01]  /*73f0*/  ISETP.NE.AND P2, PT, R24, RZ, PT ;  /* 0x000000ff1800720c */ /* 0x000fe20003f45270 */
[----:B--2---:R-:W-:-:S08]  /*7400*/  DADD R14, R14, R44 ;  /* 0x000000000e0e7229 */ /* 0x004fd0000000002c */
        /* <DEDUP_REMOVED lines=9> */
[----:B------:R-:W-:-:S05]  /*74a0*/  IMAD.IADD R25, R24, 0x1, R25 ;  /* 0x0000000118197824 */ /* 0x000fca00078e0219 */
[----:B------:R-:W0:Y:S01]  /*74b0*/  SHFL.UP PT, R24, R25, 0x4, RZ ;  /* 0x0480000019187989 */ /* 0x000e2200000e00ff */
[----:B------:R-:W-:Y:S01]  /*74c0*/  ISETP.GE.AND P4, PT, R3, 0x4, PT ;  /* 0x000000040300780c */ /* 0x000fe20003f86270 */
[----:B-1----:R-:W-:Y:S01]  /*74d0*/  DADD R12, R12, R42 ;  /* 0x000000000c0c7229 */ /* 0x002fe2000000002a */
[----:B------:R-:W-:Y:S01]  /*74e0*/  ISETP.NE.AND P2, PT, R25, RZ, PT ;  /* 0x000000ff1900720c */ /* 0x000fe20003f45270 */
[----:B--2---:R-:W-:-:S10]  /*74f0*/  DADD R14, R14, R44 ;  /* 0x000000000e0e7229 */ /* 0x004fd4000000002c */
[----:B------:R-:W-:Y:S02]  /*7500*/  @P4 FSEL R42, R12, R42, !P2 ;  /* 0x0000002a0c2a4208 */ /* 0x000fe40005000000 */
[----:B------:R-:W-:Y:S02]  /*7510*/  @P4 FSEL R43, R13, R43, !P2 ;  /* 0x0000002b0d2b4208 */ /* 0x000fe40005000000 */
[----:B------:R-:W-:Y:S02]  /*7520*/  @P4 FSEL R44, R14, R44, !P2 ;  /* 0x0000002c0e2c4208 */ /* 0x000fe40005000000 */
[----:B------:R-:W-:Y:S01]  /*7530*/  @P4 FSEL R45, R15, R45, !P2 ;  /* 0x0000002d0f2d4208 */ /* 0x000fe20005000000 */
[----:B------:R-:W-:Y:S01]  /*7540*/  SHFL.UP PT, R12, R42, 0x8, RZ ;  /* 0x050000002a0c7989 */ /* 0x000fe200000e00ff */
[----:B0-----:R-:W-:-:S03]  /*7550*/  SEL R24, R24, RZ, P4 ;  /* 0x000000ff18187207 */ /* 0x001fc60002000000 */
[----:B------:R-:W0:Y:S04]  /*7560*/  SHFL.UP PT, R13, R43, 0x8, RZ ;  /* 0x050000002b0d7989 */ /* 0x000e2800000e00ff */
[----:B------:R-:W-:Y:S04]  /*7570*/  SHFL.UP PT, R14, R44, 0x8, RZ ;  /* 0x050000002c0e7989 */ /* 0x000fe800000e00ff */
[----:B------:R-:W1:Y:S01]  /*7580*/  SHFL.UP PT, R15, R45, 0x8, RZ ;  /* 0x050000002d0f7989 */ /* 0x000e6200000e00ff */
[----:B------:R-:W-:-:S05]  /*7590*/  IMAD.IADD R24, R25, 0x1, R24 ;  /* 0x0000000119187824 */ /* 0x000fca00078e0218 */
[----:B------:R-:W2:Y:S01]  /*75a0*/  SHFL.UP PT, R25, R24, 0x8, RZ ;  /* 0x0500000018197989 */ /* 0x000ea200000e00ff */
[----:B------:R-:W-:Y:S02]  /*75b0*/  ISETP.GE.AND P4, PT, R3, 0x8, PT ;  /* 0x000000080300780c */ /* 0x000fe40003f86270 */
[----:B------:R-:W-:Y:S01]  /*75c0*/  ISETP.NE.AND P2, PT, R24, RZ, PT ;  /* 0x000000ff1800720c */ /* 0x000fe20003f45270 */
[----:B0-----:R-:W-:Y:S02]  /*75d0*/  DADD R12, R12, R42 ;  /* 0x000000000c0c7229 */ /* 0x001fe4000000002a */
[----:B-1----:R-:W-:-:S08]  /*75e0*/  DADD R14, R14, R44 ;  /* 0x000000000e0e7229 */ /* 0x002fd0000000002c */
[----:B------:R-:W-:Y:S02]  /*75f0*/  @P4 FSEL R42, R12, R42, !P2 ;  /* 0x0000002a0c2a4208 */ /* 0x000fe40005000000 */
[----:B------:R-:W-:Y:S02]  /*7600*/  @P4 FSEL R43, R13, R43, !P2 ;  /* 0x0000002b0d2b4208 */ /* 0x000fe40005000000 */
[----:B--2---:R-:W-:Y:S02]  /*7610*/  SEL R25, R25, RZ, P4 ;  /* 0x000000ff19197207 */ /* 0x004fe40002000000 */
[----:B------:R-:W-:Y:S02]  /*7620*/  @P4 FSEL R44, R14, R44, !P2 ;  /* 0x0000002c0e2c4208 */ /* 0x000fe40005000000 */
[----:B------:R-:W-:Y:S01]  /*7630*/  @P4 FSEL R45, R15, R45, !P2 ;  /* 0x0000002d0f2d4208 */ /* 0x000fe20005000000 */
[----:B------:R-:W-:Y:S01]  /*7640*/  SHFL.UP PT, R12, R42, 0x10, RZ ;  /* 0x060000002a0c7989 */ /* 0x000fe200000e00ff */
[----:B------:R-:W-:-:S03]  /*7650*/  IMAD.IADD R26, R24, 0x1, R25 ;  /* 0x00000001181a7824 */ /* 0x000fc600078e0219 */
[----:B------:R-:W0:Y:S04]  /*7660*/  SHFL.UP PT, R13, R43, 0x10, RZ ;  /* 0x060000002b0d7989 */ /* 0x000e2800000e00ff */
[----:B------:R-:W-:Y:S04]  /*7670*/  SHFL.UP PT, R14, R44, 0x10, RZ ;  /* 0x060000002c0e7989 */ /* 0x000fe800000e00ff */
[----:B------:R-:W1:Y:S04]  /*7680*/  SHFL.UP PT, R15, R45, 0x10, RZ ;  /* 0x060000002d0f7989 */ /* 0x000e6800000e00ff */
[----:B------:R-:W2:Y:S01]  /*7690*/  SHFL.UP PT, R27, R26, 0x10, RZ ;  /* 0x060000001a1b7989 */ /* 0x000ea200000e00ff */
[----:B------:R-:W-:-:S02]  /*76a0*/  ISETP.NE.AND P5, PT, R3, 0x1f, PT ;  /* 0x0000001f0300780c */ /* 0x000fc40003fa5270 */
[----:B------:R-:W-:Y:S02]  /*76b0*/  ISETP.GE.AND P4, PT, R3, 0x10, PT ;  /* 0x000000100300780c */ /* 0x000fe40003f86270 */
[----:B------:R-:W-:Y:S01]  /*76c0*/  ISETP.NE.AND P2, PT, R26, RZ, PT ;  /* 0x000000ff1a00720c */ /* 0x000fe20003f45270 */
[----:B0-----:R-:W-:Y:S02]  /*76d0*/  DADD R12, R12, R42 ;  /* 0x000000000c0c7229 */ /* 0x001fe4000000002a */
[----:B-1----:R-:W-:Y:S01]  /*76e0*/  DADD R24, R14, R44 ;  /* 0x000000000e187229 */ /* 0x002fe2000000002c */
[----:B--2---:R-:W-:Y:S02]  /*76f0*/  SEL R27, R27, RZ, P4 ;  /* 0x000000ff1b1b7207 */ /* 0x004fe40002000000 */
[----:B------:R-:W-:-:S05]  /*7700*/  CS2R R14, SRZ ;  /* 0x00000000000e7805 */ /* 0x000fca000001ff00 */
[----:B------:R-:W-:Y:S02]  /*7710*/  FSEL R52, R12, R42, !P2 ;  /* 0x0000002a0c347208 */ /* 0x000fe40005000000 */
[----:B------:R-:W-:Y:S01]  /*7720*/  FSEL R53, R13, R43, !P2 ;  /* 0x0000002b0d357208 */ /* 0x000fe20005000000 */
[----:B------:R-:W-:Y:S01]  /*7730*/  IMAD.IADD R12, R26, 0x1, R27 ;  /* 0x000000011a0c7824 */ /* 0x000fe200078e021b */
[----:B------:R-:W-:Y:S01]  /*7740*/  @!P5 LEA R41, R40, UR4, 0x5 ;  /* 0x000000042829dc11 */ /* 0x000fe2000f8e28ff */
[----:B------:R-:W-:Y:S01]  /*7750*/  IMAD.MOV.U32 R13, RZ, RZ, RZ ;  /* 0x000000ffff0d7224 */ /* 0x000fe200078e00ff */
[----:B------:R-:W-:Y:S02]  /*7760*/  FSEL R54, R24, R44, !P2 ;  /* 0x0000002c18367208 */ /* 0x000fe40005000000 */
[----:B------:R-:W-:Y:S02]  /*7770*/  FSEL R55, R25, R45, !P2 ;  /* 0x0000002d19377208 */ /* 0x000fe40005000000 */
[----:B------:R-:W-:Y:S04]  /*7780*/  @!P5 STS.128 [R41], R12 ;  /* 0x0000000c2900d388 */ /* 0x000fe80000000c00 */
[----:B------:R0:W-:Y:S01]  /*7790*/  @!P5 STS.128 [R41+0x10], R52 ;  /* 0x000010342900d388 */ /* 0x0001e20000000c00 */
[----:B------:R-:W-:Y:S06]  /*77a0*/  BAR.SYNC.DEFER_BLOCKING 0x0 ;  /* 0x0000000000007b1d */ /* 0x000fec0000010000 */
[----:B------:R-:W-:Y:S04]  /*77b0*/  LDS.128 R36, [UR4+0x10] ;  /* 0x00001004ff247984 */ /* 0x000fe80008000c00 */
[----:B------:R-:W1:Y:S04]  /*77c0*/  LDS.128 R28, [UR4+0x30] ;  /* 0x00003004ff1c7984 */ /* 0x000e680008000c00 */
[----:B------:R-:W2:Y:S04]  /*77d0*/  LDS R56, [UR4+0x20] ;  /* 0x00002004ff387984 */ /* 0x000ea80008000800 */
[----:B------:R-:W3:Y:S04]  /*77e0*/  LDS.128 R32, [UR4+0x50] ;  /* 0x00005004ff207984 */ /* 0x000ee80008000c00 */
[----:B------:R-:W4:Y:S04]  /*77f0*/  LDS R50, [UR4+0x40] ;  /* 0x00004004ff327984 */ /* 0x000f280008000800 */
[----:B------:R-:W5:Y:S04]  /*7800*/  LDS R51, [UR4] ;  /* 0x00000004ff337984 */ /* 0x000f680008000800 */
[----:B------:R-:W5:Y:S04]  /*7810*/  LDS.128 R24, [UR4+0x70] ;  /* 0x00007004ff187984 */ /* 0x000f680008000c00 */
[----:B------:R-:W5:Y:S01]  /*7820*/  LDS R13, [UR4+0x60] ;  /* 0x00006004ff0d7984 */ /* 0x000f620008000800 */
[----:B0-----:R-:W-:-:S02]  /*7830*/  FSEL R41, R42, R52, !P4 ;  /* 0x000000342a297208 */ /* 0x001fc40006000000 */
[----:B------:R-:W-:Y:S02]  /*7840*/  FSEL R42, R43, R53, !P4 ;  /* 0x000000352b2a7208 */ /* 0x000fe40006000000 */
[----:B------:R-:W-:Y:S01]  /*7850*/  FSEL R44, R44, R54, !P4 ;  /* 0x000000362c2c7208 */ /* 0x000fe20006000000 */
[----:B-1----:R-:W-:Y:S02]  /*7860*/  DADD R46, R36, R28 ;  /* 0x00000000242e7229 */ /* 0x002fe4000000001c */
[----:B------:R-:W-:Y:S01]  /*7870*/  DADD R14, R38, R30 ;  /* 0x00000000260e7229 */ /* 0x000fe2000000001e */
[----:B--2---:R-:W-:Y:S02]  /*7880*/  ISETP.NE.AND P2, PT, R56, RZ, PT ;  /* 0x000000ff3800720c */ /* 0x004fe40003f45270 */
[----:B------:R-:W-:Y:S02]  /*7890*/  FSEL R43, R45, R55, !P4 ;  /* 0x000000372d2b7208 */ /* 0x000fe40006000000 */
[----:B------:R-:W-:-:S03]  /*78a0*/  ISETP.NE.AND P4, PT, R40, 0x2, PT ;  /* 0x000000022800780c */ /* 0x000fc60003f85270 */
[----:B------:R-:W-:Y:S02]  /*78b0*/  FSEL R46, R46, R28, !P2 ;  /* 0x0000001c2e2e7208 */ /* 0x000fe40005000000 */
[----:B------:R-:W-:Y:S02]  /*78c0*/  FSEL R47, R47, R29, !P2 ;  /* 0x0000001d2f2f7208 */ /* 0x000fe40005000000 */
[----:B------:R-:W-:Y:S02]  /*78d0*/  FSEL R14, R14, R30, !P2 ;  /* 0x0000001e0e0e7208 */ /* 0x000fe40005000000 */
[----:B------:R-:W-:Y:S02]  /*78e0*/  FSEL R15, R15, R31, !P2 ;  /* 0x0000001f0f0f7208 */ /* 0x000fe40005000000 */
[----:B------:R-:W0:Y:S01]  /*78f0*/  LDS.128 R28, [UR4+0x90] ;  /* 0x00009004ff1c7984 */ /* 0x000e220008000c00 */
[----:B------:R-:W-:Y:S02]  /*7900*/  FSEL R45, R46, R36, !P4 ;  /* 0x000000242e2d7208 */ /* 0x000fe40006000000 */
[----:B------:R-:W-:Y:S01]  /*7910*/  FSEL R53, R47, R37, !P4 ;  /* 0x000000252f357208 */ /* 0x000fe20006000000 */
[----:B---3--:R-:W-:Y:S01]  /*7920*/  DADD R46, R32, R46 ;  /* 0x00000000202e7229 */ /* 0x008fe2000000002e */
[----:B------:R-:W-:Y:S01]  /*7930*/  FSEL R55, R14, R38, !P4 ;  /* 0x000000260e377208 */ /* 0x000fe20006000000 */
[----:B------:R-:W-:Y:S01]  /*7940*/  DADD R36, R34, R14 ;  /* 0x0000000022247229 */ /* 0x000fe2000000000e */
[----:B------:R-:W1:Y:S01]  /*7950*/  LDS R14, [UR4+0x80] ;  /* 0x00008004ff0e7984 */ /* 0x000e620008000800 */
[----:B----4-:R-:W-:Y:S01]  /*7960*/  ISETP.NE.AND P2, PT, R50, RZ, PT ;  /* 0x000000ff3200720c */ /* 0x010fe20003f45270 */
[----:B-----5:R-:W-:Y:S01]  /*7970*/  IMAD.IADD R56, R51, 0x1, R56 ;  /* 0x0000000133387824 */ /* 0x020fe200078e0238 */
[----:B------:R-:W-:-:S04]  /*7980*/  FSEL R57, R15, R39, !P4 ;  /* 0x000000270f397208 */ /* 0x000fc80006000000 */
[----:B------:R-:W-:Y:S02]  /*7990*/  FSEL R46, R46, R32, !P2 ;  /* 0x000000202e2e7208 */ /* 0x000fe40005000000 */
[----:B------:R-:W-:Y:S02]  /*79a0*/  FSEL R47, R47, R33, !P2 ;  /* 0x000000212f2f7208 */ /* 0x000fe40005000000 */
[----:B------:R-:W-:Y:S02]  /*79b0*/  FSEL R36, R36, R34, !P2 ;  /* 0x0000002224247208 */ /* 0x000fe40005000000 */
[----:B------:R-:W-:Y:S02]  /*79c0*/  FSEL R37, R37, R35, !P2 ;  /* 0x0000002325257208 */ /* 0x000fe40005000000 */
[----:B------:R-:W2:Y:S01]  /*79d0*/  LDS.128 R32, [UR4+0xb0] ;  /* 0x0000b004ff207984 */ /* 0x000ea20008000c00 */
[----:B------:R-:W-:Y:S02]  /*79e0*/  SEL R51, R56, R51, !P4 ;  /* 0x0000003338337207 */ /* 0x000fe40006000000 */
[----:B------:R-:W-:Y:S01]  /*79f0*/  ISETP.NE.AND P4, PT, R40, 0x3, PT ;  /* 0x000000032800780c */ /* 0x000fe20003f85270 */
[----:B------:R-:W-:-:S03]  /*7a00*/  DADD R38, R26, R36 ;  /* 0x000000001a267229 */ /* 0x000fc60000000024 */
[----:B------:R-:W-:Y:S02]  /*7a10*/  FSEL R45, R46, R45, !P4 ;  /* 0x0000002d2e2d7208 */ /* 0x000fe40006000000 */
[----:B------:R-:W-:Y:S01]  /*7a20*/  FSEL R53, R47, R53, !P4 ;  /* 0x000000352f357208 */ /* 0x000fe20006000000 */
[----:B------:R-:W-:Y:S01]  /*7a30*/  DADD R46, R24, R46 ;  /* 0x00000000182e7229 */ /* 0x000fe2000000002e */
[----:B------:R-:W-:Y:S02]  /*7a40*/  FSEL R55, R36, R55, !P4 ;  /* 0x0000003724377208 */ /* 0x000fe40006000000 */
[----:B------:R-:W3:Y:S01]  /*7a50*/  LDS R36, [UR4+0xa0] ;  /* 0x0000a004ff247984 */ /* 0x000ee20008000800 */
[----:B------:R-:W-:Y:S01]  /*7a60*/  IMAD.IADD R50, R56, 0x1, R50 ;  /* 0x0000000138327824 */ /* 0x000fe200078e0232 */
[----:B------:R-:W-:Y:S02]  /*7a70*/  ISETP.NE.AND P2, PT, R13, RZ, PT ;  /* 0x000000ff0d00720c */ /* 0x000fe40003f45270 */
[----:B------:R-:W-:Y:S01]  /*7a80*/  FSEL R57, R37, R57, !P4 ;  /* 0x0000003925397208 */ /* 0x000fe20006000000 */
[C---:B------:R-:W-:Y:S01]  /*7a90*/  IMAD.IADD R13, R50.reuse, 0x1, R13 ;  /* 0x00000001320d7824 */ /* 0x040fe200078e020d */
[----:B------:R-:W-:-:S02]  /*7aa0*/  SEL R15, R50, R51, !P4 ;  /* 0x00000033320f7207 */ /* 0x000fc40006000000 */
[----:B------:R-:W-:Y:S02]  /*7ab0*/  FSEL R46, R46, R24, !P2 ;  /* 0x000000182e2e7208 */ /* 0x000fe40005000000 */
[----:B------:R-:W-:Y:S02]  /*7ac0*/  FSEL R47, R47, R25, !P2 ;  /* 0x000000192f2f7208 */ /* 0x000fe40005000000 */
[----:B------:R-:W-:Y:S02]  /*7ad0*/  ISETP.NE.AND P4, PT, R40, 0x4, PT ;  /* 0x000000042800780c */ /* 0x000fe40003f85270 */
[----:B------:R-:W-:Y:S02]  /*7ae0*/  FSEL R50, R38, R26, !P2 ;  /* 0x0000001a26327208 */ /* 0x000fe40005000000 */
[----:B------:R-:W-:Y:S01]  /*7af0*/  FSEL R51, R39, R27, !P2 ;  /* 0x0000001b27337208 */ /* 0x000fe20005000000 */
[----:B------:R-:W-:Y:S01]  /*7b00*/  LDS R38, [UR4+0xc0] ;  /* 0x0000c004ff267984 */ /* 0x000fe20008000800 */
[----:B------:R-:W-:-:S03]  /*7b10*/  FSEL R45, R46, R45, !P4 ;  /* 0x0000002d2e2d7208 */ /* 0x000fc60006000000 */
[----:B------:R-:W4:Y:S01]  /*7b20*/  LDS.128 R24, [UR4+0xd0] ;  /* 0x0000d004ff187984 */ /* 0x000f220008000c00 */
[----:B------:R-:W-:Y:S01]  /*7b30*/  FSEL R53, R47, R53, !P4 ;  /* 0x000000352f357208 */ /* 0x000fe20006000000 */
[----:B0-----:R-:W-:Y:S01]  /*7b40*/  DADD R46, R28, R46 ;  /* 0x000000001c2e7229 */ /* 0x001fe2000000002e */
[----:B------:R-:W-:Y:S02]  /*7b50*/  FSEL R55, R50, R55, !P4 ;  /* 0x0000003732377208 */ /* 0x000fe40006000000 */
[----:B------:R-:W-:Y:S01]  /*7b60*/  FSEL R57, R51, R57, !P4 ;  /* 0x0000003933397208 */ /* 0x000fe20006000000 */
[----:B------:R-:W-:Y:S01]  /*7b70*/  DADD R50, R30, R50 ;  /* 0x000000001e327229 */ /* 0x000fe20000000032 */
[----:B-1----:R-:W-:Y:S02]  /*7b80*/  ISETP.NE.AND P6, PT, R14, RZ, PT ;  /* 0x000000ff0e00720c */ /* 0x002fe40003fc5270 */
[----:B------:R-:W-:Y:S02]  /*7b90*/  SEL R39, R13, R15, !P4 ;  /* 0x0000000f0d277207 */ /* 0x000fe40006000000 */
[----:B------:R-:W-:-:S02]  /*7ba0*/  ISETP.NE.AND P5, PT, R40, 0x5, PT ;  /* 0x000000052800780c */ /* 0x000fc40003fa5270 */
[C---:B------:R-:W-:Y:S02]  /*7bb0*/  ISETP.NE.AND P2, PT, R40.reuse, 0x6, PT ;  /* 0x000000062800780c */ /* 0x040fe40003f45270 */
[----:B------:R-:W-:Y:S01]  /*7bc0*/  ISETP.NE.AND P4, PT, R40, 0x7, PT ;  /* 0x000000072800780c */ /* 0x000fe20003f85270 */
[----:B------:R-:W-:Y:S01]  /*7bd0*/  IMAD.IADD R40, R13, 0x1, R14 ;  /* 0x000000010d287824 */ /* 0x000fe200078e020e */
[----:B------:R-:W-:Y:S02]  /*7be0*/  FSEL R14, R46, R28, !P6 ;  /* 0x0000001c2e0e7208 */ /* 0x000fe40007000000 */
[----:B------:R-:W-:Y:S01]  /*7bf0*/  FSEL R15, R47, R29, !P6 ;  /* 0x0000001d2f0f7208 */ /* 0x000fe20007000000 */
[----:B------:R-:W-:Y:S01]  /*7c00*/  SHFL.UP PT, R37, R12, 0x1, RZ ;  /* 0x042000000c257989 */ /* 0x000fe200000e00ff */
[----:B------:R-:W-:Y:S02]  /*7c10*/  FSEL R46, R50, R30, !P6 ;  /* 0x0000001e322e7208 */ /* 0x000fe40007000000 */
[----:B------:R-:W-:Y:S01]  /*7c20*/  FSEL R47, R51, R31, !P6 ;  /* 0x0000001f332f7208 */ /* 0x000fe20007000000 */
[----:B------:R-:W-:Y:S01]  /*7c30*/  LDS R28, [UR4+0xe0] ;  /* 0x0000e004ff1c7984 */ /* 0x000fe20008000800 */
[----:B------:R-:W-:Y:S01]  /*7c40*/  FSEL R51, R14, R45, !P5 ;  /* 0x0000002d0e337208 */ /* 0x000fe20006800000 */
[----:B--2---:R-:W-:Y:S01]  /*7c50*/  DADD R30, R32, R14 ;  /* 0x00000000201e7229 */ /* 0x004fe2000000000e */
[----:B------:R-:W-:-:S02]  /*7c60*/  FSEL R53, R15, R53, !P5 ;  /* 0x000000350f357208 */ /* 0x000fc40006800000 */
[----:B------:R-:W-:Y:S01]  /*7c70*/  LDS.128 R12, [UR4+0xf0] ;  /* 0x0000f004ff0c7984 */ /* 0x000fe20008000c00 */
[----:B------:R-:W-:Y:S02]  /*7c80*/  FSEL R55, R46, R55, !P5 ;  /* 0x000000372e377208 */ /* 0x000fe40006800000 */
[----:B------:R-:W-:Y:S01]  /*7c90*/  FSEL R57, R47, R57, !P5 ;  /* 0x000000392f397208 */ /* 0x000fe20006800000 */
[----:B------:R-:W-:Y:S01]  /*7ca0*/  DADD R46, R34, R46 ;  /* 0x00000000222e7229 */ /* 0x000fe2000000002e */
[----:B---3--:R-:W-:Y:S01]  /*7cb0*/  ISETP.NE.AND P6, PT, R36, RZ, PT ;  /* 0x000000ff2400720c */ /* 0x008fe20003fc5270 */
[----:B------:R0:W1:Y:S04]  /*7cc0*/  SHFL.UP PT, R29, R41, 0x1, RZ ;  /* 0x04200000291d7989 */ /* 0x00006800000e00ff */
[----:B------:R-:W2:Y:S04]  /*7cd0*/  SHFL.UP PT, R42, R42, 0x1, RZ ;  /* 0x042000002a2a7989 */ /* 0x000ea800000e00ff */
[----:B------:R3:W5:Y:S01]  /*7ce0*/  SHFL.UP PT, R45, R43, 0x1, RZ ;  /* 0x042000002b2d7989 */ /* 0x00076200000e00ff */
[----:B------:R-:W-:-:S02]  /*7cf0*/  FSEL R34, R46, R34, !P6 ;  /* 0x000000222e227208 */ /* 0x000fc40007000000 */
[----:B------:R-:W-:Y:S01]  /*7d00*/  FSEL R35, R47, R35, !P6 ;  /* 0x000000232f237208 */ /* 0x000fe20007000000 */
[----:B------:R-:W5:Y:S01]  /*7d10*/  SHFL.UP PT, R44, R44, 0x1, RZ ;  /* 0x042000002c2c7989 */ /* 0x000f6200000e00ff */
[----:B------:R-:W-:Y:S01]  /*7d20*/  IMAD.IADD R36, R40, 0x1, R36 ;  /* 0x0000000128247824 */ /* 0x000fe200078e0224 */
[----:B------:R-:W-:Y:S02]  /*7d30*/  FSEL R30, R30, R32, !P6 ;  /* 0x000000201e1e7208 */ /* 0x000fe40007000000 */
[----:B------:R-:W-:Y:S02]  /*7d40*/  FSEL R31, R31, R33, !P6 ;  /* 0x000000211f1f7208 */ /* 0x000fe40007000000 */
[----:B------:R-:W-:Y:S01]  /*7d50*/  SEL R39, R40, R39, !P5 ;  /* 0x0000002728277207 */ /* 0x000fe20006800000 */
[----:B----4-:R-:W-:Y:S01]  /*7d60*/  DADD R32, R26, R34 ;  /* 0x000000001a207229 */ /* 0x010fe20000000022 */
[----:B------:R-:W-:Y:S02]  /*7d70*/  FSEL R51, R30, R51, !P2 ;  /* 0x000000331e337208 */ /* 0x000fe40005000000 */
[----:B------:R-:W-:-:S02]  /*7d80*/  FSEL R53, R31, R53, !P2 ;  /* 0x000000351f357208 */ /* 0x000fc40005000000 */
[----:B------:R-:W-:Y:S02]  /*7d90*/  FSEL R47, R34, R55, !P2 ;  /* 0x00000037222f7208 */ /* 0x000fe40005000000 */
[----:B------:R-:W-:Y:S02]  /*7da0*/  FSEL R35, R35, R57, !P2 ;  /* 0x0000003923237208 */ /* 0x000fe40005000000 */
[----:B------:R-:W-:Y:S01]  /*7db0*/  SEL R39, R36, R39, !P2 ;  /* 0x0000002724277207 */ /* 0x000fe20005000000 */
[----:B0-----:R-:W-:Y:S01]  /*7dc0*/  DADD R40, R24, R30 ;  /* 0x0000000018287229 */ /* 0x001fe2000000001e */
[----:B------:R-:W-:Y:S02]  /*7dd0*/  ISETP.GE.U32.AND P2, PT, R2, 0x20, PT ;  /* 0x000000200200780c */ /* 0x000fe40003f46070 */
[----:B------:R-:W-:Y:S01]  /*7de0*/  ISETP.NE.AND P5, PT, R38, RZ, PT ;  /* 0x000000ff2600720c */ /* 0x000fe20003fa5270 */
[----:B---3--:R-:W-:Y:S01]  /*7df0*/  IMAD.IADD R43, R36, 0x1, R38 ;  /* 0x00000001242b7824 */ /* 0x008fe200078e0226 */
[----:B------:R-:W-:Y:S02]  /*7e00*/  BSSY.RECONVERGENT B0, `(.L_x_1094) ;  /* 0x0000021000007945 */ /* 0x000fe40003800200 */
[----:B------:R-:W-:-:S02]  /*7e10*/  FSEL R32, R32, R26, !P5 ;  /* 0x0000001a20207208 */ /* 0x000fc40006800000 */
[----:B------:R-:W-:Y:S02]  /*7e20*/  FSEL R33, R33, R27, !P5 ;  /* 0x0000001b21217208 */ /* 0x000fe40006800000 */
[----:B------:R-:W-:Y:S02]  /*7e30*/  FSEL R30, R40, R24, !P5 ;  /* 0x00000018281e7208 */ /* 0x000fe40006800000 */
[----:B------:R-:W-:Y:S01]  /*7e40*/  FSEL R31, R41, R25, !P5 ;  /* 0x00000019291f7208 */ /* 0x000fe20006800000 */
[----:B-1----:R-:W-:Y:S01]  /*7e50*/  IMAD.MOV.U32 R24, RZ, RZ, R29 ;  /* 0x000000ffff187224 */ /* 0x002fe200078e001d */
[----:B------:R-:W-:Y:S01]  /*7e60*/  SEL R29, R43, R39, !P4 ;  /* 0x000000272b1d7207 */ /* 0x000fe20006000000 */
[----:B--2---:R-:W-:Y:S01]  /*7e70*/  IMAD.MOV.U32 R25, RZ, RZ, R42 ;  /* 0x000000ffff197224 */ /* 0x004fe200078e002a */
[----:B------:R-:W-:Y:S01]  /*7e80*/  FSEL R42, R30, R51, !P4 ;  /* 0x000000331e2a7208 */ /* 0x000fe20006000000 */
[----:B-----5:R-:W-:Y:S01]  /*7e90*/  IMAD.MOV.U32 R27, RZ, RZ, R45 ;  /* 0x000000ffff1b7224 */ /* 0x020fe200078e002d */
[----:B------:R-:W-:Y:S01]  /*7ea0*/  FSEL R45, R31, R53, !P4 ;  /* 0x000000351f2d7208 */ /* 0x000fe20006000000 */
[----:B------:R-:W-:Y:S01]  /*7eb0*/  IMAD.MOV.U32 R26, RZ, RZ, R44 ;  /* 0x000000ffff1a7224 */ /* 0x000fe200078e002c */
[----:B------:R-:W-:-:S02]  /*7ec0*/  FSEL R40, R32, R47, !P4 ;  /* 0x0000002f20287208 */ /* 0x000fc40006000000 */
[----:B------:R-:W-:Y:S01]  /*7ed0*/  FSEL R41, R33, R35, !P4 ;  /* 0x0000002321297208 */ /* 0x000fe20006000000 */
[----:B------:R-:W-:Y:S06]  /*7ee0*/  @!P2 BRA `(.L_x_1095) ;  /* 0x000000000048a947 */ /* 0x000fec0003800000 */
[----:B------:R-:W-:Y:S01]  /*7ef0*/  IMAD.MOV.U32 R34, RZ, RZ, R42 ;  /* 0x000000ffff227224 */ /* 0x000fe200078e002a */
[----:B------:R-:W-:Y:S01]  /*7f00*/  MOV R39, R41 ;  /* 0x0000002900277202 */ /* 0x000fe20000000f00 */
[----:B------:R-:W-:Y:S01]  /*7f10*/  IMAD.MOV.U32 R35, RZ, RZ, R45 ;  /* 0x000000ffff237224 */ /* 0x000fe200078e002d */
[----:B------:R-:W-:Y:S01]  /*7f20*/  ISETP.NE.AND P4, PT, R3, RZ, PT ;  /* 0x000000ff0300720c */ /* 0x000fe20003f85270 */
[----:B------:R-:W-:Y:S01]  /*7f30*/  IMAD.MOV.U32 R38, RZ, RZ, R40 ;  /* 0x000000ffff267224 */ /* 0x000fe200078e0028 */
[C---:B------:R-:W-:Y:S02]  /*7f40*/  ISETP.NE.AND P2, PT, R37.reuse, RZ, PT ;  /* 0x000000ff2500720c */ /* 0x040fe40003f45270 */
[----:B------:R-:W-:Y:S01]  /*7f50*/  SEL R36, R37, RZ, P4 ;  /* 0x000000ff25247207 */ /* 0x000fe20002000000 */
[----:B------:R-:W-:Y:S02]  /*7f60*/  DADD R34, R24, R34 ;  /* 0x0000000018227229 */ /* 0x000fe40000000022 */
[----:B------:R-:W-:-:S02]  /*7f70*/  DADD R38, R26, R38 ;  /* 0x000000001a267229 */ /* 0x000fc40000000026 */
[----:B------:R-:W-:-:S06]  /*7f80*/  IMAD.IADD R37, R29, 0x1, R36 ;  /* 0x000000011d257824 */ /* 0x000fcc00078e0224 */
[----:B------:R-:W-:Y:S02]  /*7f90*/  @P4 FSEL R42, R34, R24, !P2 ;  /* 0x00000018222a4208 */ /* 0x000fe40005000000 */
[----:B------:R-:W-:Y:S02]  /*7fa0*/  @P4 FSEL R45, R35, R25, !P2 ;  /* 0x00000019232d4208 */ /* 0x000fe40005000000 */
[----:B------:R-:W-:Y:S01]  /*7fb0*/  @P4 FSEL R40, R38, R26, !P2 ;  /* 0x0000001a26284208 */ /* 0x000fe20005000000 */
[----:B------:R-:W-:Y:S01]  /*7fc0*/  IMAD.MOV.U32 R24, RZ, RZ, R42 ;  /* 0x000000ffff187224 */ /* 0x000fe200078e002a */
[----:B------:R-:W-:Y:S01]  /*7fd0*/  @P4 FSEL R41, R39, R27, !P2 ;  /* 0x0000001b27294208 */ /* 0x000fe20005000000 */
[----:B------:R-:W-:Y:S02]  /*7fe0*/  IMAD.MOV.U32 R25, RZ, RZ, R45 ;  /* 0x000000ffff197224 */ /* 0x000fe400078e002d */
[----:B------:R-:W-:Y:S02]  /*7ff0*/  IMAD.MOV.U32 R26, RZ, RZ, R40 ;  /* 0x000000ffff1a7224 */ /* 0x000fe400078e0028 */
[----:B------:R-:W-:-:S07]  /*8000*/  IMAD.MOV.U32 R27, RZ, RZ, R41 ;  /* 0x000000ffff1b7224 */ /* 0x000fce00078e0029 */
.L_x_1095:
[----:B------:R-:W-:Y:S05]  /*8010*/  BSYNC.RECONVERGENT B0 ;  /* 0x0000000000007941 */ /* 0x000fea0003800200 */
.L_x_1094:
[----:B------:R-:W-:Y:S01]  /*8020*/  BSSY.RECONVERGENT B0, `(.L_x_1096) ;  /* 0x0000009000007945 */ /* 0x000fe20003800200 */
[----:B------:R-:W-:Y:S02]  /*8030*/  IMAD.MOV.U32 R35, RZ, RZ, RZ ;  /* 0x000000ffff237224 */ /* 0x000fe400078e00ff */
[----:B------:R-:W-:Y:S01]  /*8040*/  IMAD.MOV.U32 R34, RZ, RZ, R22 ;  /* 0x000000ffff227224 */ /* 0x000fe200078e0016 */
[----:B------:R-:W-:Y:S06]  /*8050*/  @!P3 BRA `(.L_x_1097) ;  /* 0x000000000014b947 */ /* 0x000fec0003800000 */
[C---:B------:R-:W-:Y:S01]  /*8060*/  ISETP.NE.AND P2, PT, R22.reuse, RZ, PT ;  /* 0x000000ff1600720c */ /* 0x040fe20003f45270 */
[--C-:B------:R-:W-:Y:S02]  /*8070*/  IMAD.IADD R34, R22, 0x1, R37.reuse ;  /* 0x0000000116227824 */ /* 0x100fe400078e0225 */
[----:B------:R-:W-:-:S10]  /*8080*/  IMAD.MOV.U32 R35, RZ, RZ, R37 ;  /* 0x000000ffff237224 */ /* 0x000fd400078e0025 */
[----:B------:R-:W-:Y:S02]  /*8090*/  @!P2 DADD R8, R8, R24 ;  /* 0x000000000808a229 */ /* 0x000fe40000000018 */
[----:B------:R-:W-:-:S11]  /*80a0*/  @!P2 DADD R10, R10, R26 ;  /* 0x000000000a0aa229 */ /* 0x000fd6000000001a */
.L_x_1097:
[----:B------:R-:W-:Y:S05]  /*80b0*/  BSYNC.RECONVERGENT B0 ;  /* 0x0000000000007941 */ /* 0x000fea0003800200 */
.L_x_1096:
[----:B------:R-:W-:Y:S01]  /*80c0*/  IMAD.IADD R3, R43, 0x1, R28 ;  /* 0x000000012b037824 */ /* 0x000fe200078e021c */
[----:B------:R-:W-:Y:S01]  /*80d0*/  DADD R36, R4, R8 ;  /* 0x0000000004247229 */ /* 0x000fe20000000008 */
[----:B------:R-:W-:Y:S01]  /*80e0*/  ISETP.NE.AND P2, PT, R28, RZ, PT ;  /* 0x000000ff1c00720c */ /* 0x000fe20003f45270 */
[----:B------:R-:W-:Y:S01]  /*80f0*/  DADD R38, R6, R10 ;  /* 0x0000000006267229 */ /* 0x000fe2000000000a */
[----:B------:R-:W-:Y:S01]  /*8100*/  BSSY.RECONVERGENT B0, `(.L_x_1098) ;  /* 0x00000fe000007945 */ /* 0x000fe20003800200 */
[----:B------:R-:W-:Y:S01]  /*8110*/  ISETP.GE.AND P3, PT, R3, 0x101, PT ;  /* 0x000001010300780c */ /* 0x000fe20003f66270 */
[----:B------:R-:W-:Y:S01]  /*8120*/  DADD R30, R12, R30 ;  /* 0x000000000c1e7229 */ /* 0x000fe2000000001e */
[----:B------:R-:W-:Y:S01]  /*8130*/  IMAD.IADD R43, R23, 0x1, R34 ;  /* 0x00000001172b7824 */ /* 0x000fe200078e0222 */
[----:B------:R-:W-:-:S03]  /*8140*/  DADD R32, R14, R32 ;  /* 0x000000000e207229 */ /* 0x000fc60000000020 */
[----:B------:R-:W-:Y:S02]  /*8150*/  FSEL R29, R4, R36, P0 ;  /* 0x00000024041d7208 */ /* 0x000fe40000000000 */
[----:B------:R-:W-:Y:S02]  /*8160*/  FSEL R36, R5, R37, P0 ;  /* 0x0000002505247208 */ /* 0x000fe40000000000 */
[----:B------:R-:W-:Y:S02]  /*8170*/  FSEL R28, R6, R38, P0 ;  /* 0x00000026061c7208 */ /* 0x000fe40000000000 */
[----:B------:R-:W-:Y:S02]  /*8180*/  FSEL R39, R7, R39, P0 ;  /* 0x0000002707277208 */ /* 0x000fe40000000000 */
        /* <DEDUP_REMOVED lines=8> */
[----:B------:R-:W-:Y:S06]  /*8210*/  @!P3 BRA `(.L_x_1099) ;  /* 0x0000000c0064b947 */ /* 0x000fec0003800000 */
[----:B------:R-:W-:Y:S01]  /*8220*/  BAR.SYNC.DEFER_BLOCKING 0x0 ;  /* 0x0000000000007b1d */ /* 0x000fe20000010000 */
[----:B------:R-:W-:Y:S02]  /*8230*/  ISETP.NE.AND P2, PT, R22, RZ, PT ;  /* 0x000000ff1600720c */ /* 0x000fe40003f45270 */
[----:B------:R-:W-:Y:S02]  /*8240*/  @P0 LEA R23, R34, UR4, 0x5 ;  /* 0x0000000422170c11 */ /* 0x000fe4000f8e28ff */
[----:B------:R-:W-:-:S09]  /*8250*/  @P1 LEA R29, R43, UR4, 0x5 ;  /* 0x000000042b1d1c11 */ /* 0x000fd2000f8e28ff */
[----:B------:R-:W-:-:S05]  /*8260*/  @P2 LEA R35, R35, UR4, 0x5 ;  /* 0x0000000423232c11 */ /* 0x000fca000f8e28ff */
[----:B------:R1:W-:Y:S04]  /*8270*/  @P2 STS.128 [R35+0x10], R24 ;  /* 0x0000101823002388 */ /* 0x0003e80000000c00 */
[----:B------:R1:W-:Y:S04]  /*8280*/  @P2 STS.64 [R35], R16 ;  /* 0x0000001023002388 */ /* 0x0003e80000000a00 */
[----:B------:R1:W-:Y:S04]  /*8290*/  @P0 STS.128 [R23+0x10], R8 ;  /* 0x0000100817000388 */ /* 0x0003e80000000c00 */
[----:B------:R1:W-:Y:S01]  /*82a0*/  @P0 STS.64 [R23], R20 ;  /* 0x0000001417000388 */ /* 0x0003e20000000a00 */
[----:B------:R-:W-:-:S03]  /*82b0*/  ISETP.GE.U32.AND P0, PT, R2, R3, PT ;  /* 0x000000030200720c */ /* 0x000fc60003f06070 */
[----:B------:R1:W-:Y:S04]  /*82c0*/  @P1 STS.128 [R29+0x10], R12 ;  /* 0x0000100c1d001388 */ /* 0x0003e80000000c00 */
[----:B------:R1:W-:Y:S01]  /*82d0*/  @P1 STS.64 [R29], R18 ;  /* 0x000000121d001388 */ /* 0x0003e20000000a00 */
[----:B------:R-:W-:Y:S06]  /*82e0*/  BAR.SYNC.DEFER_BLOCKING 0x0 ;  /* 0x0000000000007b1d */ /* 0x000fec0000010000 */
[----:B------:R-:W-:Y:S05]  /*82f0*/  @P0 BRA `(.L_x_1100) ;  /* 0x0000000c00780947 */ /* 0x000fea0003800000 */
[----:B-1----:R-:W-:Y:S01]  /*8300*/  LOP3.LUT R8, RZ, R2, RZ, 0x33, !PT ;  /* 0x00000002ff087212 */ /* 0x002fe200078e33ff */
[----:B------:R-:W-:Y:S01]  /*8310*/  BSSY.RECONVERGENT B1, `(.L_x_1101) ;  /* 0x0000027000017945 */ /* 0x000fe20003800200 */
[----:B------:R-:W-:-:S03]  /*8320*/  IMAD.MOV.U32 R10, RZ, RZ, R2 ;  /* 0x000000ffff0a7224 */ /* 0x000fc600078e0002 */
[----:B------:R-:W-:-:S05]  /*8330*/  IMAD.IADD R12, R3, 0x1, R8 ;  /* 0x00000001030c7824 */ /* 0x000fca00078e0208 */
[C---:B------:R-:W-:Y:S02]  /*8340*/  LOP3.LUT R8, R12.reuse, 0x300, RZ, 0xc0, !PT ;  /* 0x000003000c087812 */ /* 0x040fe400078ec0ff */
[----:B------:R-:W-:Y:S02]  /*8350*/  ISETP.GE.U32.AND P1, PT, R12, 0x300, PT ;  /* 0x000003000c00780c */ /* 0x000fe40003f26070 */
[----:B------:R-:W-:-:S13]  /*8360*/  ISETP.NE.AND P0, PT, R8, 0x300, PT ;  /* 0x000003000800780c */ /* 0x000fda0003f05270 */
[----:B------:R-:W-:Y:S05]  /*8370*/  @!P0 BRA `(.L_x_1102) ;  /* 0x0000000000808947 */ /* 0x000fea0003800000 */
[----:B------:R-:W0:Y:S01]  /*8380*/  LDC.64 R8, c[0x0][0x398] ;  /* 0x0000e600ff087b82 */ /* 0x000e220000000a00 */
[----:B------:R-:W-:-:S05]  /*8390*/  LEA.HI R12, R12, 0x1, RZ, 0x18 ;  /* 0x000000010c0c7811 */ /* 0x000fca00078fc0ff */
[C---:B------:R-:W-:Y:S01]  /*83a0*/  IMAD.SHL.U32 R13, R12.reuse, 0x100, RZ ;  /* 0x000001000c0d7824 */ /* 0x040fe200078e00ff */
[----:B------:R-:W-:Y:S01]  /*83b0*/  LOP3.LUT R12, R12, 0x3, RZ, 0xc0, !PT ;  /* 0x000000030c0c7812 */ /* 0x000fe200078ec0ff */
[----:B------:R-:W1:Y:S03]  /*83c0*/  LDC.64 R10, c[0x0][0x390] ;  /* 0x0000e400ff0a7b82 */ /* 0x000e660000000a00 */
[----:B------:R-:W-:Y:S01]  /*83d0*/  LOP3.LUT R13, R13, 0x300, RZ, 0xc0, !PT ;  /* 0x000003000d0d7812 */ /* 0x000fe200078ec0ff */
[----:B------:R-:W-:Y:S02]  /*83e0*/  IMAD.MOV R20, RZ, RZ, -R12 ;  /* 0x000000ffff147224 */ /* 0x000fe400078e0a0c */
[----:B0-----:R-:W-:-:S04]  /*83f0*/  IMAD.WIDE.U32 R8, R2, 0x10, R8 ;  /* 0x0000001002087825 */ /* 0x001fc800078e0008 */
[----:B------:R-:W-:Y:S01]  /*8400*/  IMAD.MOV.U32 R23, RZ, RZ, R8 ;  /* 0x000000ffff177224 */ /* 0x000fe200078e0008 */
[C---:B------:R-:W-:Y:S01]  /*8410*/  LEA R8, R2.reuse, UR4, 0x5 ;  /* 0x0000000402087c11 */ /* 0x040fe2000f8e28ff */
[----:B------:R-:W-:Y:S02]  /*8420*/  IMAD.MOV.U32 R24, RZ, RZ, R9 ;  /* 0x000000ffff187224 */ /* 0x000fe400078e0009 */
[----:B-1----:R-:W-:-:S04]  /*8430*/  IMAD.WIDE.U32 R10, R2, 0x8, R10 ;  /* 0x00000008020a7825 */ /* 0x002fc800078e000a */
[----:B------:R-:W-:Y:S01]  /*8440*/  IMAD.MOV.U32 R22, RZ, RZ, R11 ;  /* 0x000000ffff167224 */ /* 0x000fe200078e000b */
[----:B------:R-:W-:Y:S01]  /*8450*/  MOV R21, R10 ;  /* 0x0000000a00157202 */ /* 0x000fe20000000f00 */
[----:B------:R-:W-:Y:S02]  /*8460*/  VIADD R11, R8, 0x10 ;  /* 0x00000010080b7836 */ /* 0x000fe40000000000 */
[----:B------:R-:W-:-:S07]  /*8470*/  IMAD.IADD R10, R13, 0x1, R2 ;  /* 0x000000010d0a7824 */ /* 0x000fce00078e0202 */
.L_x_1103:
        /* <DEDUP_REMOVED lines=16> */
.L_x_1102:
[----:B------:R-:W-:Y:S05]  /*8580*/  BSYNC.RECONVERGENT B1 ;  /* 0x0000000000017941 */ /* 0x000fea0003800200 */
.L_x_1101:
[----:B------:R-:W-:Y:S05]  /*8590*/  @!P1 BRA `(.L_x_1100) ;  /* 0x0000000800d09947 */ /* 0x000fea0003800000 */
[----:B0-----:R-:W0:Y:S01]  /*85a0*/  LDC.64 R8, c[0x0][0x390] ;  /* 0x0000e400ff087b82 */ /* 0x001e220000000a00 */
[----:B------:R-:W-:Y:S01]  /*85b0*/  IMAD.IADD R11, R3, 0x1, -R10 ;  /* 0x00000001030b7824 */ /* 0x000fe200078e0a0a */
[----:B------:R-:W-:Y:S04]  /*85c0*/  BSSY.RECONVERGENT B1, `(.L_x_1104) ;  /* 0x000005b000017945 */ /* 0x000fe80003800200 */
[----:B------:R-:W-:Y:S02]  /*85d0*/  ISETP.GT.AND P1, PT, R11, 0xc00, PT ;  /* 0x00000c000b00780c */ /* 0x000fe40003f24270 */
[----:B------:R-:W1:Y:S01]  /*85e0*/  LDC.64 R12, c[0x0][0x398] ;  /* 0x0000e600ff0c7b82 */ /* 0x000e620000000a00 */
[----:B0-----:R-:W-:-:S03]  /*85f0*/  IMAD.WIDE.U32 R8, R10, 0x8, R8 ;  /* 0x000000080a087825 */ /* 0x001fc600078e0008 */
[----:B------:R-:W-:Y:S02]  /*8600*/  IADD3 R14, P0, PT, R8, 0x1000, RZ ;  /* 0x00001000080e7810 */ /* 0x000fe40007f1e0ff */
[C---:B------:R-:W-:Y:S01]  /*8610*/  LEA R8, R10.reuse, UR4, 0x5 ;  /* 0x000000040a087c11 */ /* 0x040fe2000f8e28ff */
[----:B-1----:R-:W-:-:S04]  /*8620*/  IMAD.WIDE.U32 R12, R10, 0x10, R12 ;  /* 0x000000100a0c7825 */ /* 0x002fc800078e000c */
[----:B------:R-:W-:Y:S01]  /*8630*/  IMAD.X R15, RZ, RZ, R9, P0 ;  /* 0x000000ffff0f7224 */ /* 0x000fe200000e0609 */
[----:B------:R-:W-:Y:S01]  /*8640*/  IADD3 R12, P2, PT, R12, 0x2000, RZ ;  /* 0x000020000c0c7810 */ /* 0x000fe20007f5e0ff */
[----:B------:R-:W-:Y:S01]  /*8650*/  VIADD R8, R8, 0x4000 ;  /* 0x0000400008087836 */ /* 0x000fe20000000000 */
[----:B------:R-:W-:-:S03]  /*8660*/  PLOP3.LUT P0, PT, PT, PT, PT, 0x80, 0x8 ;  /* 0x000000000008781c */ /* 0x000fc60003f0f070 */
[----:B------:R-:W-:Y:S01]  /*8670*/  IMAD.X R13, RZ, RZ, R13, P2 ;  /* 0x000000ffff0d7224 */ /* 0x000fe200010e060d */
[----:B------:R-:W-:Y:S09]  /*8680*/  @!P1 BRA `(.L_x_1105) ;  /* 0x0000000400389947 */ /* 0x000ff20003800000 */
[----:B------:R-:W-:Y:S01]  /*8690*/  PLOP3.LUT P0, PT, PT, PT, PT, 0x8, 0x80 ;  /* 0x000000000080781c */ /* 0x000fe20003f0e170 */
[----:B------:R-:W-:-:S12]  /*86a0*/  VIADD R9, R3, 0xfffff400 ;  /* 0xfffff40003097836 */ /* 0x000fd80000000000 */
.L_x_1106:
        /* <DEDUP_REMOVED lines=50> */
[----:B------:R2:W5:Y:S04]  /*89d0*/  LDS.128 R44, [R8+0x1a010] ;  /* 0x01a01000082c7984 */ /* 0x0005680000000c00 */
[----:B0-----:R-:W-:Y:S04]  /*89e0*/  STG.E.64 desc[UR10][R14.64+0x3000], R50 ;  /* 0x003000320e007986 */ /* 0x001fe8000c101b0a */
[----:B-1----:R0:W-:Y:S01]  /*89f0*/  STG.E.128 desc[UR10][R12.64+0x6000], R20 ;  /* 0x006000140c007986 */ /* 0x0021e2000c101d0a */
[----:B--2---:R-:W-:-:S03]  /*8a00*/  IADD3 R8, PT, PT, R8, 0x20000, RZ ;  /* 0x0002000008087810 */ /* 0x004fc60007ffe0ff */
[----:B------:R-:W-:Y:S04]  /*8a10*/  STG.E.64 desc[UR10][R14.64+0x3800], R52 ;  /* 0x003800340e007986 */ /* 0x000fe8000c101b0a */
[----:B---3--:R-:W-:Y:S04]  /*8a20*/  STG.E.128 desc[UR10][R12.64+0x7000], R24 ;  /* 0x007000180c007986 */ /* 0x008fe8000c101d0a */
[----:B----4-:R-:W-:Y:S04]  /*8a30*/  STG.E.64 desc[UR10][R14.64+0x4000], R54 ;  /* 0x004000360e007986 */ /* 0x010fe8000c101b0a */
[----:B-----5:R-:W-:Y:S01]  /*8a40*/  STG.E.128 desc[UR10][R12.64+0x8000], R28 ;  /* 0x0080001c0c007986 */ /* 0x020fe2000c101d0a */
[----:B0-----:R-:W-:Y:S01]  /*8a50*/  IADD3 R21, P2, PT, R14, 0x8000, RZ ;  /* 0x000080000e157810 */ /* 0x001fe20007f5e0ff */
[----:B------:R-:W-:-:S02]  /*8a60*/  IMAD.X R20, RZ, RZ, R13, P3 ;  /* 0x000000ffff147224 */ /* 0x000fc400018e060d */
        /* <DEDUP_REMOVED lines=16> */
.L_x_1105:
[----:B------:R-:W-:Y:S05]  /*8b70*/  BSYNC.RECONVERGENT B1 ;  /* 0x0000000000017941 */ /* 0x000fea0003800200 */
.L_x_1104:
[----:B------:R-:W-:Y:S01]  /*8b80*/  IMAD.IADD R9, R3, 0x1, -R10 ;  /* 0x0000000103097824 */ /* 0x000fe200078e0a0a */
[----:B------:R-:W-:Y:S04]  /*8b90*/  BSSY.RECONVERGENT B1, `(.L_x_1107) ;  /* 0x000002e000017945 */ /* 0x000fe80003800200 */
[----:B------:R-:W-:-:S13]  /*8ba0*/  ISETP.GT.AND P1, PT, R9, 0x400, PT ;  /* 0x000004000900780c */ /* 0x000fda0003f24270 */
[----:B------:R-:W-:Y:S05]  /*8bb0*/  @!P1 BRA `(.L_x_1108) ;  /* 0x0000000000ac9947 */ /* 0x000fea0003800000 */
[----:B------:R-:W0:Y:S01]  /*8bc0*/  LDS.64 R50, [R8+-0x4000] ;  /* 0xffc0000008327984 */ /* 0x000e220000000a00 */
[----:B------:R-:W-:Y:S01]  /*8bd0*/  IADD3 R11, P1, PT, R14, 0x4000, RZ ;  /* 0x000040000e0b7810 */ /* 0x000fe20007f3e0ff */
[----:B------:R-:W-:Y:S01]  /*8be0*/  VIADD R10, R10, 0x800 ;  /* 0x000008000a0a7836 */ /* 0x000fe20000000000 */
[----:B------:R-:W-:Y:S01]  /*8bf0*/  IADD3 R9, P2, PT, R12, 0x8000, RZ ;  /* 0x000080000c097810 */ /* 0x000fe20007f5e0ff */
[----:B------:R-:W1:Y:S01]  /*8c00*/  LDS.128 R16, [R8+-0x3ff0] ;  /* 0xffc0100008107984 */ /* 0x000e620000000c00 */
[----:B------:R-:W-:-:S03]  /*8c10*/  PLOP3.LUT P0, PT, PT, PT, PT, 0x8, 0x80 ;  /* 0x000000000080781c */ /* 0x000fc60003f0e170 */
        /* <DEDUP_REMOVED lines=21> */
[----:B0-----:R-:W-:-:S03]  /*8d70*/  IMAD.X R18, RZ, RZ, R15, P1 ;  /* 0x000000ffff127224 */ /* 0x001fc600008e060f */
[----:B------:R-:W-:Y:S01]  /*8d80*/  STG.E.64 desc[UR10][R14.64+0x800], R56 ;  /* 0x000800380e007986 */ /* 0x000fe2000c101b0a */
[----:B------:R-:W-:-:S03]  /*8d90*/  IMAD.X R16, RZ, RZ, R13, P2 ;  /* 0x000000ffff107224 */ /* 0x000fc600010e060d */
        /* <DEDUP_REMOVED lines=13> */
.L_x_1108:
[----:B------:R-:W-:Y:S05]  /*8e70*/  BSYNC.RECONVERGENT B1 ;  /* 0x0000000000017941 */ /* 0x000fea0003800200 */
.L_x_1107:
[----:B------:R-:W-:-:S13]  /*8e80*/  ISETP.LT.OR P0, PT, R10, R3, P0 ;  /* 0x000000030a00720c */ /* 0x000fda0000701670 */
[----:B------:R-:W-:Y:S05]  /*8e90*/  @!P0 BRA `(.L_x_1100) ;  /* 0x0000000000908947 */ /* 0x000fea0003800000 */
        /* <DEDUP_REMOVED lines=8> */
[----:B0-----:R0:W-:Y:S04]  /*8f20*/  STG.E.64 desc[UR10][R14.64+-0x1000], R10 ;  /* 0xfff0000a0e007986 */ /* 0x0011e8000c101b0a */
[----:B-1----:R0:W-:Y:S04]  /*8f30*/  STG.E.128 desc[UR10][R12.64+-0x2000], R24 ;  /* 0xffe000180c007986 */ /* 0x0021e8000c101d0a */
[----:B--2---:R0:W-:Y:S04]  /*8f40*/  STG.E.64 desc[UR10][R14.64+-0x800], R28 ;  /* 0xfff8001c0e007986 */ /* 0x0041e8000c101b0a */
[----:B---3--:R0:W-:Y:S04]  /*8f50*/  STG.E.128 desc[UR10][R12.64+-0x1000], R20 ;  /* 0xfff000140c007986 */ /* 0x0081e8000c101d0a */
[----:B----4-:R0:W-:Y:S04]  /*8f60*/  STG.E.64 desc[UR10][R14.64], R30 ;  /* 0x0000001e0e007986 */ /* 0x0101e8000c101b0a */
[----:B-----5:R0:W-:Y:S04]  /*8f70*/  STG.E.128 desc[UR10][R12.64], R16 ;  /* 0x000000100c007986 */ /* 0x0201e8000c101d0a */
[----:B------:R0:W-:Y:S04]  /*8f80*/  STG.E.64 desc[UR10][R14.64+0x800], R32 ;  /* 0x000800200e007986 */ /* 0x0001e8000c101b0a */
[----:B------:R0:W-:Y:S01]  /*8f90*/  STG.E.128 desc[UR10][R12.64+0x1000], R36 ;  /* 0x001000240c007986 */ /* 0x0001e2000c101d0a */
[----:B------:R-:W-:Y:S05]  /*8fa0*/  BRA `(.L_x_1100) ;  /* 0x00000000004c7947 */ /* 0x000fea0003800000 */
.L_x_1099:
[----:B------:R-:W0:Y:S01]  /*8fb0*/  LDC.64 R28, c[0x0][0x390] ;  /* 0x0000e400ff1c7b82 */ /* 0x000e220000000a00 */
[----:B------:R-:W-:-:S07]  /*8fc0*/  ISETP.NE.AND P2, PT, R22, RZ, PT ;  /* 0x000000ff1600720c */ /* 0x000fce0003f45270 */
[----:B------:R-:W1:Y:S08]  /*8fd0*/  LDC.64 R30, c[0x0][0x398] ;  /* 0x0000e600ff1e7b82 */ /* 0x000e700000000a00 */
[----:B------:R-:W2:Y:S08]  /*8fe0*/  LDC.64 R32, c[0x0][0x390] ;  /* 0x0000e400ff207b82 */ /* 0x000eb00000000a00 */
[----:B------:R-:W3:Y:S01]  /*8ff0*/  LDC.64 R36, c[0x0][0x398] ;  /* 0x0000e600ff247b82 */ /* 0x000ee20000000a00 */
[----:B0-----:R-:W-:-:S05]  /*9000*/  @P2 IMAD.WIDE R22, R35, 0x8, R28 ;  /* 0x0000000823162825 */ /* 0x001fca00078e021c */
[----:B------:R0:W-:Y:S02]  /*9010*/  @P2 STG.E.64 desc[UR10][R22.64], R16 ;  /* 0x0000001016002986 */ /* 0x0001e4000c101b0a */
[----:B------:R-:W4:Y:S01]  /*9020*/  LDC.64 R38, c[0x0][0x390] ;  /* 0x0000e400ff267b82 */ /* 0x000f220000000a00 */
[----:B-1----:R-:W-:-:S05]  /*9030*/  @P2 IMAD.WIDE R28, R35, 0x10, R30 ;  /* 0x00000010231c2825 */ /* 0x002fca00078e021e */
[----:B------:R0:W-:Y:S02]  /*9040*/  @P2 STG.E.128 desc[UR10][R28.64], R24 ;  /* 0x000000181c002986 */ /* 0x0001e4000c101d0a */
[----:B------:R-:W1:Y:S01]  /*9050*/  LDC.64 R40, c[0x0][0x398] ;  /* 0x0000e600ff287b82 */ /* 0x000e620000000a00 */
[----:B--2---:R-:W-:-:S05]  /*9060*/  @P0 IMAD.WIDE R30, R34, 0x8, R32 ;  /* 0x00000008221e0825 */ /* 0x004fca00078e0220 */
[----:B------:R0:W-:Y:S01]  /*9070*/  @P0 STG.E.64 desc[UR10][R30.64], R20 ;  /* 0x000000141e000986 */ /* 0x0001e2000c101b0a */
[----:B---3--:R-:W-:-:S05]  /*9080*/  @P0 IMAD.WIDE R34, R34, 0x10, R36 ;  /* 0x0000001022220825 */ /* 0x008fca00078e0224 */
[----:B------:R0:W-:Y:S01]  /*9090*/  @P0 STG.E.128 desc[UR10][R34.64], R8 ;  /* 0x0000000822000986 */ /* 0x0001e2000c101d0a */
[----:B----4-:R-:W-:-:S05]  /*90a0*/  @P1 IMAD.WIDE R32, R43, 0x8, R38 ;  /* 0x000000082b201825 */ /* 0x010fca00078e0226 */
[----:B------:R0:W-:Y:S01]  /*90b0*/  @P1 STG.E.64 desc[UR10][R32.64], R18 ;  /* 0x0000001220001986 */ /* 0x0001e2000c101b0a */
[----:B-1----:R-:W-:-:S05]  /*90c0*/  @P1 IMAD.WIDE R36, R43, 0x10, R40 ;  /* 0x000000102b241825 */ /* 0x002fca00078e0228 */
[----:B------:R0:W-:Y:S02]  /*90d0*/  @P1 STG.E.128 desc[UR10][R36.64], R12 ;  /* 0x0000000c24001986 */ /* 0x0001e4000c101d0a */
.L_x_1100:
[----:B------:R-:W-:Y:S05]  /*90e0*/  BSYNC.RECONVERGENT B0 ;  /* 0x0000000000007941 */ /* 0x000fea0003800200 */
.L_x_1098:
[----:B------:R-:W-:-:S13]  /*90f0*/  ISETP.NE.AND P0, PT, R2, 0xff, PT ;  /* 0x000000ff0200780c */ /* 0x000fda0003f05270 */
[----:B------:R-:W-:Y:S05]  /*9100*/  @P0 EXIT ;  /* 0x000000000000094d */ /* 0x000fea0003800000 */
[----:B01----:R-:W0:Y:S01]  /*9110*/  LDC.64 R12, c[0x0][0x3a0] ;  /* 0x0000e800ff0c7b82 */ /* 0x003e220000000a00 */
[----:B------:R-:W-:-:S13]  /*9120*/  ISETP.NE.AND P0, PT, R0, 0x300, PT ;  /* 0x000003000000780c */ /* 0x000fda0003f05270 */
[----:B------:R-:W-:Y:S05]  /*9130*/  @P0 BRA `(.L_x_1109) ;  /* 0x00000000001c0947 */ /* 0x000fea0003800000 */
[----:B------:R-:W1:Y:S08]  /*9140*/  LDC.64 R8, c[0x0][0x390] ;  /* 0x0000e400ff087b82 */ /* 0x000e700000000a00 */
[----:B------:R-:W2:Y:S01]  /*9150*/  LDC.64 R10, c[0x0][0x398] ;  /* 0x0000e600ff0a7b82 */ /* 0x000ea20000000a00 */
[----:B-1----:R-:W-:-:S05]  /*9160*/  IMAD.WIDE R8, R3, 0x8, R8 ;  /* 0x0000000803087825 */ /* 0x002fca00078e0208 */
[----:B------:R1:W-:Y:S01]  /*9170*/  STG.E.64 desc[UR10][R8.64], R48 ;  /* 0x0000003008007986 */ /* 0x0003e2000c101b0a */
[----:B--2---:R-:W-:-:S04]  /*9180*/  IMAD.WIDE R10, R3, 0x10, R10 ;  /* 0x00000010030a7825 */ /* 0x004fc800078e020a */
[----:B------:R-:W-:Y:S01]  /*9190*/  VIADD R3, R3, 0x1 ;  /* 0x0000000103037836 */ /* 0x000fe20000000000 */
[----:B------:R1:W-:Y:S06]  /*91a0*/  STG.E.128 desc[UR10][R10.64], R4 ;  /* 0x000000040a007986 */ /* 0x0003ec000c101d0a */
.L_x_1109:
[----:B0-----:R-:W-:Y:S01]  /*91b0*/  STG.E desc[UR10][R12.64], R3 ;  /* 0x000000030c007986 */ /* 0x001fe2000c10190a */
[----:B------:R-:W-:Y:S05]  /*91c0*/  EXIT ;  /* 0x000000000000794d */ /* 0x000fea0003800000 */
.L_x_1093:
        /* <DEDUP_REMOVED lines=15> */
[----:B------:R-:W-:-:S07]  /*92c0*/  ISETP.GE.U32.AND P3, PT, R9, R0, PT ;  /* 0x000000000900720c */ /* 0x000fce0003f66070 */
[----:B------:R-:W-:-:S04]  /*92d0*/  @!P0 IMAD.IADD R7, R33, 0x1, R25 ;  /* 0x0000000121078824 */ /* 0x000fc800078e0219 */
[----:B------:R-:W-:-:S04]  /*92e0*/  @!P0 IMAD.WIDE.U32 R4, R7, 0x8, R4 ;  /* 0x0000000807048825 */ /* 0x000fc800078e0004 */
[----:B------:R-:W-:Y:S01]  /*92f0*/  IMAD.X R7, RZ, RZ, R21, P2 ;  /* 0x000000ffff077224 */ /* 0x000fe200010e0615 */
[----:B0-----:R-:W-:Y:S01]  /*9300*/  LEA R22, P2, R25, R22, 0x4 ;  /* 0x0000001619167211 */ /* 0x001fe200078420ff */
[----:B------:R-:W-:-:S04]  /*9310*/  @!P0 IMAD.IADD R33, R33, 0x1, R25 ;  /* 0x0000000121218824 */ /* 0x000fc800078e0219 */
[----:B------:R-:W-:Y:S02]  /*9320*/  IMAD.X R23, RZ, RZ, R23, P2 ;  /* 0x000000ffff177224 */ /* 0x000fe400010e0617 */
[----:B------:R-:W-:Y:S01]  /*9330*/  @!P0 IMAD.WIDE.U32 R18, R33, 0x10, R18 ;  /* 0x0000001021128825 */ /* 0x000fe200078e0012 */
[----:B------:R-:W-:-:S03]  /*9340*/  CS2R R54, SRZ ;  /* 0x0000000000367805 */ /* 0x000fc6000001ff00 */
[----:B--2---:R-:W-:Y:S02]  /*9350*/  IMAD.MOV.U32 R8, RZ, RZ, R10 ;  /* 0x000000ffff087224 */ /* 0x004fe400078e000a */
[----:B------:R-:W-:Y:S02]  /*9360*/  IMAD.MOV.U32 R9, RZ, RZ, R11 ;  /* 0x000000ffff097224 */ /* 0x000fe400078e000b */
[----:B------:R0:W2:Y:S01]  /*9370*/  @!P0 LDG.E.64.CONSTANT R10, desc[UR10][R4.64] ;  /* 0x0000000a040a8981 */ /* 0x0000a2000c1e9b00 */
[----:B------:R-:W-:Y:S01]  /*9380*/  MOV R16, R8 ;  /* 0x0000000800107202 */ /* 0x000fe20000000f00 */
        /* <DEDUP_REMOVED lines=8> */
[----:B------:R3:W5:Y:S01]  /*9410*/  @!P0 LDG.E.128.CONSTANT R12, desc[UR10][R18.64] ;  /* 0x0000000a120c8981 */ /* 0x000762000c1e9d00 */
[----:B------:R-:W-:Y:S02]  /*9420*/  IMAD.MOV.U32 R29, RZ, RZ, R25 ;  /* 0x000000ffff1d7224 */ /* 0x000fe400078e0019 */
[----:B------:R-:W-:-:S02]  /*9430*/  IMAD.MOV.U32 R30, RZ, RZ, R26 ;  /* 0x000000ffff1e7224 */ /* 0x000fc400078e001a */
[----:B------:R-:W-:Y:S02]  /*9440*/  IMAD.MOV.U32 R31, RZ, RZ, R27 ;  /* 0x000000ffff1f7224 */ /* 0x000fe400078e001b */
[----:B------:R-:W5:Y:S04]  /*9450*/  @!P3 LDG.E.128.CONSTANT R24, desc[UR10][R22.64+0x400] ;  /* 0x0004000a1618b981 */ /* 0x000f68000c1e9d00 */
[----:B------:R3:W5:Y:S01]  /*9460*/  @!P1 LDG.E.128.CONSTANT R28, desc[UR10][R22.64+0x200] ;  /* 0x0002000a161c9981 */ /* 0x000762000c1e9d00 */
[----:B------:R-:W-:-:S13]  /*9470*/  ISETP.NE.AND P3, PT, R3, RZ, PT ;  /* 0x000000ff0300720c */ /* 0x000fda0003f65270 */
[----:B------:R5:W5:Y:S01]  /*9480*/  @!P3 LDG.E.64.CONSTANT R54, desc[UR10][R20.64+-0x8] ;  /* 0xfffff80a1436b981 */ /* 0x000b62000c1e9b00 */
[----:B0-----:R-:W0:Y:S01]  /*9490*/  S2R R4, SR_LANEID ;  /* 0x0000000000047919 */ /* 0x001e220000000000 */
[----:B------:R-:W3:Y:S01]  /*94a0*/  S2UR UR5, SR_CgaCtaId ;  /* 0x00000000000579c3 */ /* 0x000ee20000008800 */
[----:B-1----:R-:W-:Y:S01]  /*94b0*/  SHF.R.U32.HI R7, RZ, 0x5, R3 ;  /* 0x00000005ff077819 */ /* 0x002fe20000011603 */
[----:B------:R-:W-:Y:S02]  /*94c0*/  UMOV UR4, 0x400 ;  /* 0x0000040000047882 */ /* 0x000fe40000000000 */
[----:B---3--:R-:W-:Y:S02]  /*94d0*/  ULEA UR4, UR5, UR4, 0x18 ;  /* 0x0000000405047291 */ /* 0x008fe4000f8ec0ff */
[----:B0-----:R-:W-:-:S05]  /*94e0*/  IMAD R5, R7, 0x60, R4 ;  /* 0x0000006007057824 */ /* 0x001fca00078e0204 */
[----:B------:R-:W-:-:S05]  /*94f0*/  LEA R19, R5, UR4, 0x3 ;  /* 0x0000000405137c11 */ /* 0x000fca000f8e18ff */
[C---:B------:R-:W-:Y:S02]  /*9500*/  IMAD R6, R4.reuse, 0x10, R19 ;  /* 0x0000001004067824 */ /* 0x040fe400078e0213 */
[C---:B------:R-:W-:Y:S02]  /*9510*/  IMAD R23, R4.reuse, 0x2, R5 ;  /* 0x0000000204177824 */ /* 0x040fe400078e0205 */
[----:B------:R-:W-:Y:S02]  /*9520*/  IMAD R5, R5, 0x8, R19 ;  /* 0x0000000805057824 */ /* 0x000fe400078e0213 */
[----:B------:R-:W-:Y:S01]  /*9530*/  IMAD R32, R23, 0x8, R6 ;  /* 0x0000000817207824 */ /* 0x000fe200078e0206 */
[C---:B------:R-:W-:Y:S02]  /*9540*/  LEA R33, R3.reuse, UR4, 0x3 ;  /* 0x0000000403217c11 */ /* 0x040fe4000f8e18ff */
[----:B------:R-:W-:Y:S02]  /*9550*/  ISETP.NE.AND P0, PT, R3, RZ, PT ;  /* 0x000000ff0300720c */ /* 0x000fe40003f05270 */
[----:B------:R-:W-:Y:S01]  /*9560*/  ISETP.GE.AND P5, PT, R4, 0x1, PT ;  /* 0x000000010400780c */ /* 0x000fe20003fa6270 */
        /* <DEDUP_REMOVED lines=8> */
[----:B------:R-:W-:Y:S04]  /*95f0*/  STS.128 [R5], R12 ;  /* 0x0000000c05007388 */ /* 0x000fe80000000c00 */
[----:B------:R-:W-:Y:S04]  /*9600*/  STS.128 [R5+0x200], R28 ;  /* 0x0002001c05007388 */ /* 0x000fe80000000c00 */
[----:B------:R1:W-:Y:S01]  /*9610*/  STS.128 [R5+0x400], R24 ;  /* 0x0004001805007388 */ /* 0x0003e20000000c00 */
[----:B------:R-:W-:-:S03]  /*9620*/  NOP ;  /* 0x0000000000007918 */ /* 0x000fc60000000000 */
[----:B------:R-:W-:Y:S04]  /*9630*/  LDS.128 R16, [R32] ;  /* 0x0000000020107984 */ /* 0x000fe80000000c00 */
[----:B------:R-:W2:Y:S04]  /*9640*/  LDS.128 R20, [R32+0x10] ;  /* 0x0000100020147984 */ /* 0x000ea80000000c00 */
[----:B------:R-:W3:Y:S01]  /*9650*/  LDS.128 R8, [R32+0x20] ;  /* 0x0000200020087984 */ /* 0x000ee20000000c00 */
[----:B------:R-:W-:Y:S06]  /*9660*/  BAR.SYNC.DEFER_BLOCKING 0x0 ;  /* 0x0000000000007b1d */ /* 0x000fec0000010000 */
[----:B0-----:R-:W-:Y:S02]  /*9670*/  STS.64 [R33+0x9b0], R48 ;  /* 0x0009b03021007388 */ /* 0x001fe40000000a00 */
[----:B------:R-:W-:Y:S01]  /*9680*/  BAR.SYNC.DEFER_BLOCKING 0x0 ;  /* 0x0000000000007b1d */ /* 0x000fe20000010000 */
[----:B-1----:R-:W-:-:S04]  /*9690*/  IMAD R5, R3, 0x3, RZ ;  /* 0x0000000303057824 */ /* 0x002fc800078e02ff */
[----:B------:R-:W-:Y:S01]  /*96a0*/  VIADD R25, R5, 0x1 ;  /* 0x0000000105197836 */ /* 0x000fe20000000000 */
[----:B--2---:R-:W-:Y:S02]  /*96b0*/  DADD R14, R18, R22 ;  /* 0x00000000120e7229 */ /* 0x004fe40000000016 */
[----:B------:R-:W-:Y:S01]  /*96c0*/  DADD R12, R16, R20 ;  /* 0x00000000100c7229 */ /* 0x000fe20000000014 */
[----:B------:R-:W0:Y:S01]  /*96d0*/  @P0 LDS.64 R54, [R33+0x9a8] ;  /* 0x0009a80021360984 */ /* 0x000e220000000a00 */
[----:B------:R-:W-:-:S04]  /*96e0*/  ISETP.NE.U32.AND P0, PT, R52, R50, PT ;  /* 0x000000323400720c */ /* 0x000fc80003f05070 */
[----:B------:R-:W-:-:S04]  /*96f0*/  ISETP.NE.AND.EX P0, PT, R53, R51, PT, P0 ;  /* 0x000000333500720c */ /* 0x000fc80003f05300 */
[----:B------:R-:W-:-:S04]  /*9700*/  ISETP.EQ.OR P0, PT, R25, R0, P0 ;  /* 0x000000001900720c */ /* 0x000fc80000702670 */
        /* <DEDUP_REMOVED lines=15> */
[----:B0-----:R-:W-:-:S03]  /*9800*/  ISETP.NE.U32.AND P2, PT, R54, R52, PT ;  /* 0x000000343600720c */ /* 0x001fc60003f45070 */
[----:B------:R-:W0:Y:S04]  /*9810*/  SHFL.UP PT, R11, R37, 0x1, RZ ;  /* 0x04200000250b7989 */ /* 0x000e2800000e00ff */
[----:B------:R-:W-:Y:S04]  /*9820*/  SHFL.UP PT, R8, R6, 0x1, RZ ;  /* 0x0420000006087989 */ /* 0x000fe800000e00ff */
[----:B------:R-:W1:Y:S01]  /*9830*/  SHFL.UP PT, R9, R41, 0x1, RZ ;  /* 0x0420000029097989 */ /* 0x000e6200000e00ff */
[----:B------:R-:W-:-:S04]  /*9840*/  ISETP.NE.AND.EX P2, PT, R55, R53, PT, P2 ;  /* 0x000000353700720c */ /* 0x000fc80003f45320 */
[----:B------:R-:W-:-:S04]  /*9850*/  ISETP.EQ.OR P2, PT, R5, R0, P2 ;  /* 0x000000000500720c */ /* 0x000fc80001742670 */
[----:B------:R-:W-:Y:S01]  /*9860*/  SEL R12, RZ, 0x1, !P2 ;  /* 0x00000001ff0c7807 */ /* 0x000fe20005000000 */
[----:B------:R-:W-:-:S04]  /*9870*/  IMAD.MOV.U32 R40, RZ, RZ, R6 ;  /* 0x000000ffff287224 */ /* 0x000fc800078e0006 */
[----:B------:R-:W-:Y:S02]  /*9880*/  VIADD R5, R12, 0x1 ;  /* 0x000000010c057836 */ /* 0x000fe40000000000 */
[----:B------:R-:W-:Y:S01]  /*9890*/  @!P0 IMAD.MOV R5, RZ, RZ, R12 ;  /* 0x000000ffff058224 */ /* 0x000fe200078e020c */
[----:B0-----:R-:W-:-:S04]  /*98a0*/  DADD R10, R10, R36 ;  /* 0x000000000a0a7229 */ /* 0x001fc80000000024 */
[----:B------:R-:W-:Y:S01]  /*98b0*/  IADD3 R12, PT, PT, R5, 0x1, RZ ;  /* 0x00000001050c7810 */ /* 0x000fe20007ffe0ff */
[----:B------:R-:W-:Y:S01]  /*98c0*/  @!P1 IMAD.MOV R12, RZ, RZ, R5 ;  /* 0x000000ffff0c9224 */ /* 0x000fe200078e0205 */
[----:B-1----:R-:W-:-:S04]  /*98d0*/  DADD R8, R8, R40 ;  /* 0x0000000008087229 */ /* 0x002fc80000000028 */
[----:B------:R-:W-:Y:S01]  /*98e0*/  ISETP.NE.AND P4, PT, R12, RZ, PT ;  /* 0x000000ff0c00720c */ /* 0x000fe20003f85270 */
[----:B------:R-:W0:Y:S03]  /*98f0*/  SHFL.UP PT, R13, R12, 0x1, RZ ;  /* 0x042000000c0d7989 */ /* 0x000e2600000e00ff */
        /* <DEDUP_REMOVED lines=8> */
[----:B0-----:R-:W-:Y:S01]  /*9980*/  SEL R13, R13, RZ, P5 ;  /* 0x000000ff0d0d7207 */ /* 0x001fe20002800000 */
[----:B------:R-:W-:Y:S01]  /*9990*/  IMAD.MOV.U32 R40, RZ, RZ, R6 ;  /* 0x000000ffff287224 */ /* 0x000fe200078e0006 */
[----:B------:R-:W-:-:S03]  /*99a0*/  ISETP.GE.AND P5, PT, R4, 0x2, PT ;  /* 0x000000020400780c */ /* 0x000fc60003fa6270 */
[----:B------:R-:W-:-:S05]  /*99b0*/  IMAD.IADD R13, R13, 0x1, R12 ;  /* 0x000000010d0d7824 */ /* 0x000fca00078e020c */
        /* <DEDUP_REMOVED lines=13> */
[----:B------:R-:W-:-:S04]  /*9a90*/  IMAD.MOV.U32 R40, RZ, RZ, R6 ;  /* 0x000000ffff287224 */ /* 0x000fc800078e0006 */
        /* <DEDUP_REMOVED lines=15> */
[----:B------:R-:W-:Y:S02]  /*9b90*/  IMAD.IADD R13, R12, 0x1, R13 ;  /* 0x000000010c0d7824 */ /* 0x000fe400078e020d */
[----:B------:R-:W-:-:S03]  /*9ba0*/  IMAD.MOV.U32 R40, RZ, RZ, R6 ;  /* 0x000000ffff287224 */ /* 0x000fc600078e0006 */
        /* <DEDUP_REMOVED lines=16> */
[----:B------:R-:W-:Y:S01]  /*9cb0*/  IMAD.MOV.U32 R40, RZ, RZ, R6 ;  /* 0x000000ffff287224 */ /* 0x000fe200078e0006 */
[----:B------:R-:W-:Y:S02]  /*9cc0*/  ISETP.NE.AND P6, PT, R4, 0x1f, PT ;  /* 0x0000001f0400780c */ /* 0x000fe40003fc5270 */
[----:B------:R-:W-:Y:S01]  /*9cd0*/  ISETP.NE.AND P5, PT, R12, RZ, PT ;  /* 0x000000ff0c00720c */ /* 0x000fe20003fa5270 */
[----:B0-----:R-:W-:Y:S01]  /*9ce0*/  DADD R58, R10, R36 ;  /* 0x000000000a3a7229 */ /* 0x001fe20000000024 */
[----:B------:R-:W-:Y:S01]  /*9cf0*/  ISETP.GE.AND P4, PT, R4, 0x10, PT ;  /* 0x000000100400780c */ /* 0x000fe20003f86270 */
[----:B-1----:R-:W-:-:S08]  /*9d00*/  DADD R8, R8, R40 ;  /* 0x0000000008087229 */ /* 0x002fd00000000028 */
[----:B------:R-:W-:Y:S02]  /*9d10*/  FSEL R46, R58, R36, !P5 ;  /* 0x000000243a2e7208 */ /* 0x000fe40006800000 */
[----:B------:R-:W-:Y:S02]  /*9d20*/  FSEL R58, R59, R37, !P5 ;  /* 0x000000253b3a7208 */ /* 0x000fe40006800000 */
[----:B--2---:R-:W-:Y:S02]  /*9d30*/  SEL R13, R13, RZ, P4 ;  /* 0x000000ff0d0d7207 */ /* 0x004fe40002000000 */
[----:B------:R-:W-:Y:S02]  /*9d40*/  FSEL R61, R8, R6, !P5 ;  /* 0x00000006083d7208 */ /* 0x000fe40006800000 */
[----:B------:R-:W-:Y:S01]  /*9d50*/  FSEL R40, R9, R41, !P5 ;  /* 0x0000002909287208 */ /* 0x000fe20006800000 */
[----:B------:R-:W-:Y:S01]  /*9d60*/  IMAD.IADD R8, R12, 0x1, R13 ;  /* 0x000000010c087824 */ /* 0x000fe200078e020d */
[----:B------:R-:W-:Y:S01]  /*9d70*/  CS2R R10, SRZ ;  /* 0x00000000000a7805 */ /* 0x000fe2000001ff00 */
[----:B------:R-:W-:Y:S01]  /*9d80*/  IMAD.MOV.U32 R9, RZ, RZ, RZ ;  /* 0x000000ffff097224 */ /* 0x000fe200078e00ff */
[----:B------:R-:W-:Y:S01]  /*9d90*/  @!P6 LEA R63, R7, UR4, 0x5 ;  /* 0x00000004073fec11 */ /* 0x000fe2000f8e28ff */
[----:B------:R-:W-:-:S02]  /*9da0*/  @!P6 IMAD.MOV.U32 R44, RZ, RZ, R61 ;  /* 0x000000ffff2ce224 */ /* 0x000fc400078e003d */
[----:B------:R-:W-:Y:S02]  /*9db0*/  @!P6 IMAD.MOV.U32 R45, RZ, RZ, R40 ;  /* 0x000000ffff2de224 */ /* 0x000fe400078e0028 */
[----:B------:R-:W-:Y:S01]  /*9dc0*/  @!P6 IMAD.MOV.U32 R47, RZ, RZ, R58 ;  /* 0x000000ffff2fe224 */ /* 0x000fe200078e003a */
[----:B------:R0:W-:Y:S04]  /*9dd0*/  @!P6 STS.128 [R63], R8 ;  /* 0x000000083f00e388 */ /* 0x0001e80000000c00 */
[----:B------:R-:W-:Y:S01]  /*9de0*/  @!P6 STS.128 [R63+0x10], R44 ;  /* 0x0000102c3f00e388 */ /* 0x000fe20000000c00 */
        /* <DEDUP_REMOVED lines=9> */
[----:B0-----:R-:W-:Y:S01]  /*9e80*/  FSEL R9, R41, R40, !P4 ;  /* 0x0000002829097208 */ /* 0x001fe20006000000 */
[----:B-1----:R-:W-:-:S02]  /*9e90*/  DADD R56, R28, R24 ;  /* 0x000000001c387229 */ /* 0x002fc40000000018 */
[----:B------:R-:W-:Y:S01]  /*9ea0*/  DADD R44, R30, R26 ;  /* 0x000000001e2c7229 */ /* 0x000fe2000000001a */
[----:B--2---:R-:W-:-:S07]  /*9eb0*/  ISETP.NE.AND P5, PT, R43, RZ, PT ;  /* 0x000000ff2b00720c */ /* 0x004fce0003fa5270 */
[----:B------:R-:W-:Y:S02]  /*9ec0*/  FSEL R40, R56, R24, !P5 ;  /* 0x0000001838287208 */ /* 0x000fe40006800000 */
[----:B------:R-:W-:Y:S02]  /*9ed0*/  FSEL R41, R57, R25, !P5 ;  /* 0x0000001939297208 */ /* 0x000fe40006800000 */
[----:B------:R-:W-:Y:S02]  /*9ee0*/  FSEL R56, R44, R26, !P5 ;  /* 0x0000001a2c387208 */ /* 0x000fe40006800000 */
[----:B------:R-:W-:Y:S02]  /*9ef0*/  FSEL R57, R45, R27, !P5 ;  /* 0x0000001b2d397208 */ /* 0x000fe40006800000 */
[----:B------:R-:W0:Y:S01]  /*9f00*/  LDS.128 R24, [UR4+0x90] ;  /* 0x00009004ff187984 */ /* 0x000e220008000c00 */
[----:B------:R-:W-:Y:S02]  /*9f10*/  FSEL R10, R6, R61, !P4 ;  /* 0x0000003d060a7208 */ /* 0x000fe40006000000 */
[----:B------:R-:W-:Y:S01]  /*9f20*/  FSEL R11, R36, R46, !P4 ;  /* 0x0000002e240b7208 */ /* 0x000fe20006000000 */
[----:B------:R-:W1:Y:S01]  /*9f30*/  LDS R6, [UR4+0x80] ;  /* 0x00008004ff067984 */ /* 0x000e620008000800 */
[----:B---3--:R-:W-:-:S02]  /*9f40*/  DADD R46, R32, R40 ;  /* 0x00000000202e7229 */ /* 0x008fc40000000028 */
[----:B------:R-:W-:Y:S01]  /*9f50*/  DADD R44, R34, R56 ;  /* 0x00000000222c7229 */ /* 0x000fe20000000038 */
[----:B------:R-:W-:Y:S02]  /*9f60*/  ISETP.NE.AND P5, PT, R7, 0x2, PT ;  /* 0x000000020700780c */ /* 0x000fe40003fa5270 */
[----:B------:R-:W-:Y:S02]  /*9f70*/  FSEL R36, R37, R58, !P4 ;  /* 0x0000003a25247208 */ /* 0x000fe40006000000 */
[----:B----4-:R-:W-:Y:S01]  /*9f80*/  ISETP.NE.AND P4, PT, R39, RZ, PT ;  /* 0x000000ff2700720c */ /* 0x010fe20003f85270 */
[----:B-----5:R-:W-:Y:S01]  /*9f90*/  IMAD.IADD R43, R42, 0x1, R43 ;  /* 0x000000012a2b7824 */ /* 0x020fe200078e022b */
[----:B------:R-:W-:Y:S01]  /*9fa0*/  FSEL R59, R40, R28, !P5 ;  /* 0x0000001c283b7208 */ /* 0x000fe20006800000 */
[----:B------:R-:W-:Y:S01]  /*9fb0*/  LDS R37, [UR4+0xa0] ;  /* 0x0000a004ff257984 */ /* 0x000fe20008000800 */
        /* <DEDUP_REMOVED lines=8> */
[----:B------:R-:W-:-:S03]  /*a040*/  DADD R44, R12, R28 ;  /* 0x000000000c2c7229 */ /* 0x000fc6000000001c */
[----:B------:R-:W-:Y:S01]  /*a050*/  DADD R40, R14, R30 ;  /* 0x000000000e287229 */ /* 0x000fe2000000001e */
[----:B------:R-:W-:Y:S02]  /*a060*/  ISETP.NE.AND P4, PT, R7, 0x3, PT ;  /* 0x000000030700780c */ /* 0x000fe40003f85270 */
[C---:B------:R-:W-:Y:S02]  /*a070*/  SEL R46, R43.reuse, R42, !P5 ;  /* 0x0000002a2b2e7207 */ /* 0x040fe40006800000 */
[----:B------:R-:W-:Y:S01]  /*a080*/  ISETP.NE.AND P5, PT, R38, RZ, PT ;  /* 0x000000ff2600720c */ /* 0x000fe20003fa5270 */
[----:B------:R-:W-:Y:S01]  /*a090*/  IMAD.IADD R47, R43, 0x1, R39 ;  /* 0x000000012b2f7824 */ /* 0x000fe200078e0227 */
[----:B------:R-:W-:Y:S01]  /*a0a0*/  FSEL R57, R30, R63, !P4 ;  /* 0x0000003f1e397208 */ /* 0x000fe20006000000 */
[----:B------:R-:W-:Y:S01]  /*a0b0*/  LDS R39, [UR4+0xc0] ;  /* 0x0000c004ff277984 */ /* 0x000fe20008000800 */
[----:B------:R-:W-:Y:S02]  /*a0c0*/  FSEL R59, R28, R59, !P4 ;  /* 0x0000003b1c3b7208 */ /* 0x000fe40006000000 */
[----:B------:R-:W-:-:S02]  /*a0d0*/  FSEL R61, R29, R61, !P4 ;  /* 0x0000003d1d3d7208 */ /* 0x000fc40006000000 */
[----:B------:R-:W-:Y:S02]  /*a0e0*/  FSEL R63, R31, R65, !P4 ;  /* 0x000000411f3f7208 */ /* 0x000fe40006000000 */
[----:B------:R-:W-:Y:S01]  /*a0f0*/  FSEL R42, R40, R14, !P5 ;  /* 0x0000000e282a7208 */ /* 0x000fe20006800000 */
[----:B------:R-:W3:Y:S01]  /*a100*/  LDS.128 R28, [UR4+0xd0] ;  /* 0x0000d004ff1c7984 */ /* 0x000ee20008000c00 */
[----:B------:R-:W-:Y:S02]  /*a110*/  FSEL R43, R41, R15, !P5 ;  /* 0x0000000f292b7208 */ /* 0x000fe40006800000 */
[----:B------:R-:W-:Y:S02]  /*a120*/  FSEL R12, R44, R12, !P5 ;  /* 0x0000000c2c0c7208 */ /* 0x000fe40006800000 */
[----:B------:R-:W-:Y:S02]  /*a130*/  FSEL R13, R45, R13, !P5 ;  /* 0x0000000d2d0d7208 */ /* 0x000fe40006800000 */
[----:B0-----:R-:W-:Y:S01]  /*a140*/  DADD R14, R26, R42 ;  /* 0x000000001a0e7229 */ /* 0x001fe2000000002a */
[----:B------:R-:W-:-:S03]  /*a150*/  ISETP.NE.AND P5, PT, R7, 0x4, PT ;  /* 0x000000040700780c */ /* 0x000fc60003fa5270 */
[----:B------:R-:W-:Y:S01]  /*a160*/  DADD R40, R24, R12 ;  /* 0x0000000018287229 */ /* 0x000fe2000000000c */
[----:B------:R-:W-:Y:S02]  /*a170*/  SEL R46, R47, R46, !P4 ;  /* 0x0000002e2f2e7207 */ /* 0x000fe40006000000 */
[----:B-1----:R-:W-:Y:S02]  /*a180*/  ISETP.NE.AND P4, PT, R6, RZ, PT ;  /* 0x000000ff0600720c */ /* 0x002fe40003f85270 */
[----:B------:R-:W-:Y:S02]  /*a190*/  FSEL R57, R42, R57, !P5 ;  /* 0x000000392a397208 */ /* 0x000fe40006800000 */
[----:B------:R-:W-:Y:S02]  /*a1a0*/  FSEL R63, R43, R63, !P5 ;  /* 0x0000003f2b3f7208 */ /* 0x000fe40006800000 */
[----:B------:R-:W-:Y:S02]  /*a1b0*/  FSEL R59, R12, R59, !P5 ;  /* 0x0000003b0c3b7208 */ /* 0x000fe40006800000 */
[----:B------:R-:W-:-:S02]  /*a1c0*/  FSEL R61, R13, R61, !P5 ;  /* 0x0000003d0d3d7208 */ /* 0x000fc40006800000 */
[----:B------:R-:W-:Y:S02]  /*a1d0*/  FSEL R42, R14, R26, !P4 ;  /* 0x0000001a0e2a7208 */ /* 0x000fe40006000000 */
[----:B------:R-:W-:Y:S02]  /*a1e0*/  FSEL R43, R15, R27, !P4 ;  /* 0x0000001b0f2b7208 */ /* 0x000fe40006000000 */
[----:B------:R-:W0:Y:S01]  /*a1f0*/  LDS.128 R12, [UR4+0xf0] ;  /* 0x0000f004ff0c7984 */ /* 0x000e220008000c00 */
[----:B------:R-:W-:Y:S02]  /*a200*/  FSEL R40, R40, R24, !P4 ;  /* 0x0000001828287208 */ /* 0x000fe40006000000 */
[----:B------:R-:W-:Y:S01]  /*a210*/  FSEL R41, R41, R25, !P4 ;  /* 0x0000001929297208 */ /* 0x000fe20006000000 */
[----:B------:R-:W1:Y:S01]  /*a220*/  LDS R24, [UR4+0xe0] ;  /* 0x0000e004ff187984 */ /* 0x000e620008000800 */
[----:B------:R-:W-:Y:S01]  /*a230*/  IMAD.IADD R47, R47, 0x1, R38 ;  /* 0x000000012f2f7824 */ /* 0x000fe200078e0226 */
[----:B--2---:R-:W-:-:S03]  /*a240*/  DADD R26, R34, R42 ;  /* 0x00000000221a7229 */ /* 0x004fc6000000002a */
[----:B------:R-:W-:Y:S01]  /*a250*/  DADD R44, R32, R40 ;  /* 0x00000000202c7229 */ /* 0x000fe20000000028 */
[----:B------:R-:W-:Y:S02]  /*a260*/  SEL R46, R47, R46, !P5 ;  /* 0x0000002e2f2e7207 */ /* 0x000fe40006800000 */
[----:B------:R-:W-:Y:S02]  /*a270*/  ISETP.NE.AND P5, PT, R37, RZ, PT ;  /* 0x000000ff2500720c */ /* 0x000fe40003fa5270 */
[----:B------:R-:W-:Y:S02]  /*a280*/  ISETP.NE.AND P4, PT, R7, 0x5, PT ;  /* 0x000000050700780c */ /* 0x000fe40003f85270 */
        /* <DEDUP_REMOVED lines=8> */
[----:B------:R-:W-:Y:S01]  /*a310*/  ISETP.NE.AND P6, PT, R39, RZ, PT ;  /* 0x000000ff2700720c */ /* 0x000fe20003fc5270 */
[----:B------:R-:W2:Y:S04]  /*a320*/  SHFL.UP PT, R10, R10, 0x1, RZ ;  /* 0x042000000a0a7989 */ /* 0x000ea800000e00ff */
[----:B------:R-:W3:Y:S04]  /*a330*/  SHFL.UP PT, R9, R9, 0x1, RZ ;  /* 0x0420000009097989 */ /* 0x000ee800000e00ff */
[----:B------:R-:W4:Y:S01]  /*a340*/  SHFL.UP PT, R11, R11, 0x1, RZ ;  /* 0x042000000b0b7989 */ /* 0x000f2200000e00ff */
[----:B------:R-:W-:-:S03]  /*a350*/  FSEL R25, R42, R57, !P4 ;  /* 0x000000392a197208 */ /* 0x000fc60006000000 */
[----:B------:R-:W5:Y:S01]  /*a360*/  SHFL.UP PT, R36, R36, 0x1, RZ ;  /* 0x0420000024247989 */ /* 0x000f6200000e00ff */
[----:B------:R-:W-:Y:S02]  /*a370*/  FSEL R28, R40, R28, !P6 ;  /* 0x0000001c281c7208 */ /* 0x000fe40007000000 */
[----:B------:R-:W-:Y:S02]  /*a380*/  FSEL R29, R41, R29, !P6 ;  /* 0x0000001d291d7208 */ /* 0x000fe40007000000 */
[----:B------:R-:W-:Y:S02]  /*a390*/  FSEL R30, R34, R30, !P6 ;  /* 0x0000001e221e7208 */ /* 0x000fe40007000000 */
[----:B------:R-:W-:Y:S01]  /*a3a0*/  FSEL R31, R35, R31, !P6 ;  /* 0x0000001f231f7208 */ /* 0x000fe20007000000 */
[----:B------:R-:W-:Y:S01]  /*a3b0*/  IMAD.IADD R47, R47, 0x1, R6 ;  /* 0x000000012f2f7824 */ /* 0x000fe200078e0206 */
[----:B------:R-:W-:Y:S02]  /*a3c0*/  FSEL R57, R43, R63, !P4 ;  /* 0x0000003f2b397208 */ /* 0x000fe40006000000 */
[----:B------:R-:W-:Y:S01]  /*a3d0*/  ISETP.NE.AND P5, PT, R7, 0x6, PT ;  /* 0x000000060700780c */ /* 0x000fe20003fa5270 */
[----:B------:R-:W-:Y:S01]  /*a3e0*/  IMAD.IADD R37, R47, 0x1, R37 ;  /* 0x000000012f257824 */ /* 0x000fe200078e0225 */
[----:B------:R-:W-:-:S02]  /*a3f0*/  ISETP.GE.U32.AND P6, PT, R3, 0x20, PT ;  /* 0x000000200300780c */ /* 0x000fc40003fc6070 */
[----:B------:R-:W-:Y:S02]  /*a400*/  FSEL R43, R32, R59, !P5 ;  /* 0x0000003b202b7208 */ /* 0x000fe40006800000 */
[----:B------:R-:W-:Y:S01]  /*a410*/  FSEL R45, R33, R61, !P5 ;  /* 0x0000003d212d7208 */ /* 0x000fe20006800000 */
[----:B0-----:R-:W-:Y:S01]  /*a420*/  DADD R32, R14, R30 ;  /* 0x000000000e207229 */ /* 0x001fe2000000001e */
[----:B------:R-:W-:Y:S02]  /*a430*/  FSEL R25, R26, R25, !P5 ;  /* 0x000000191a197208 */ /* 0x000fe40006800000 */
[----:B------:R-:W-:Y:S01]  /*a440*/  FSEL R41, R27, R57, !P5 ;  /* 0x000000391b297208 */ /* 0x000fe20006800000 */
[----:B------:R-:W-:Y:S01]  /*a450*/  DADD R26, R12, R28 ;  /* 0x000000000c1a7229 */ /* 0x000fe2000000001c */
[----:B------:R-:W-:Y:S02]  /*a460*/  SEL R46, R47, R46, !P4 ;  /* 0x0000002e2f2e7207 */ /* 0x000fe40006000000 */
[----:B------:R-:W-:-:S02]  /*a470*/  ISETP.NE.AND P4, PT, R7, 0x7, PT ;  /* 0x000000070700780c */ /* 0x000fc40003f85270 */
[C---:B------:R-:W-:Y:S02]  /*a480*/  SEL R7, R37.reuse, R46, !P5 ;  /* 0x0000002e25077207 */ /* 0x040fe40006800000 */
[----:B-1----:R-:W-:Y:S01]  /*a490*/  ISETP.NE.AND P5, PT, R24, RZ, PT ;  /* 0x000000ff1800720c */ /* 0x002fe20003fa5270 */
[----:B------:R-:W-:Y:S01]  /*a4a0*/  IMAD.IADD R37, R37, 0x1, R39 ;  /* 0x0000000125257824 */ /* 0x000fe200078e0227 */
[----:B------:R-:W-:Y:S02]  /*a4b0*/  FSEL R38, R29, R45, !P4 ;  /* 0x0000002d1d267208 */ /* 0x000fe40006000000 */
[----:B------:R-:W-:Y:S02]  /*a4c0*/  FSEL R46, R26, R12, !P5 ;  /* 0x0000000c1a2e7208 */ /* 0x000fe40006800000 */
[----:B------:R-:W-:Y:S02]  /*a4d0*/  FSEL R47, R27, R13, !P5 ;  /* 0x0000000d1b2f7208 */ /* 0x000fe40006800000 */
[----:B------:R-:W-:-:S02]  /*a4e0*/  FSEL R44, R32, R14, !P5 ;  /* 0x0000000e202c7208 */ /* 0x000fc40006800000 */
[----:B------:R-:W-:Y:S01]  /*a4f0*/  FSEL R45, R33, R15, !P5 ;  /* 0x0000000f212d7208 */ /* 0x000fe20006800000 */
[----:B------:R0:W1:Y:S01]  /*a500*/  SHFL.UP PT, R6, R8, 0x1, RZ ;  /* 0x0420000008067989 */ /* 0x00006200000e00ff */
[----:B------:R-:W-:Y:S01]  /*a510*/  FSEL R35, R28, R43, !P4 ;  /* 0x0000002b1c237208 */ /* 0x000fe20006000000 */
[----:B--2---:R-:W-:Y:S01]  /*a520*/  IMAD.MOV.U32 R28, RZ, RZ, R10 ;  /* 0x000000ffff1c7224 */ /* 0x004fe200078e000a */
[----:B------:R-:W-:Y:S01]  /*a530*/  FSEL R25, R30, R25, !P4 ;  /* 0x000000191e197208 */ /* 0x000fe20006000000 */
[----:B---3--:R-:W-:Y:S01]  /*a540*/  IMAD.MOV.U32 R29, RZ, RZ, R9 ;  /* 0x000000ffff1d7224 */ /* 0x008fe200078e0009 */
[----:B------:R-:W-:Y:S01]  /*a550*/  FSEL R34, R31, R41, !P4 ;  /* 0x000000291f227208 */ /* 0x000fe20006000000 */
[----:B----4-:R-:W-:Y:S01]  /*a560*/  IMAD.MOV.U32 R30, RZ, RZ, R11 ;  /* 0x000000ffff1e7224 */ /* 0x010fe200078e000b */
[C---:B------:R-:W-:Y:S01]  /*a570*/  SEL R7, R37.reuse, R7, !P4 ;  /* 0x0000000725077207 */ /* 0x040fe20006000000 */
[----:B-----5:R-:W-:Y:S01]  /*a580*/  IMAD.MOV.U32 R31, RZ, RZ, R36 ;  /* 0x000000ffff1f7224 */ /* 0x020fe200078e0024 */
[----:B------:R-:W-:Y:S01]  /*a590*/  IADD3 R24, PT, PT, R37, R24, RZ ;  /* 0x0000001825187210 */ /* 0x000fe20007ffe0ff */
[----:B0-----:R-:W-:-:S02]  /*a5a0*/  IMAD.MOV.U32 R8, RZ, RZ, R46 ;  /* 0x000000ffff087224 */ /* 0x001fc400078e002e */
[----:B------:R-:W-:Y:S02]  /*a5b0*/  IMAD.MOV.U32 R9, RZ, RZ, R47 ;  /* 0x000000ffff097224 */ /* 0x000fe400078e002f */
[----:B------:R-:W-:Y:S02]  /*a5c0*/  IMAD.MOV.U32 R10, RZ, RZ, R44 ;  /* 0x000000ffff0a7224 */ /* 0x000fe400078e002c */
[----:B------:R-:W-:Y:S01]  /*a5d0*/  IMAD.MOV.U32 R11, RZ, RZ, R45 ;  /* 0x000000ffff0b7224 */ /* 0x000fe200078e002d */
[----:B------:R-:W-:Y:S06]  /*a5e0*/  @!P6 BRA `(.L_x_1110) ;  /* 0x00000000004ce947 */ /* 0x000fec0003800000 */
[----:B------:R-:W-:Y:S01]  /*a5f0*/  IMAD.MOV.U32 R8, RZ, RZ, R35 ;  /* 0x000000ffff087224 */ /* 0x000fe200078e0023 */
[----:B------:R-:W-:Y:S01]  /*a600*/  ISETP.NE.AND P4, PT, R4, RZ, PT ;  /* 0x000000ff0400720c */ /* 0x000fe20003f85270 */
[----:B------:R-:W-:Y:S01]  /*a610*/  IMAD.MOV.U32 R9, RZ, RZ, R38 ;  /* 0x000000ffff097224 */ /* 0x000fe200078e0026 */
[C---:B-1----:R-:W-:Y:S01]  /*a620*/  ISETP.NE.AND P3, PT, R6.reuse, RZ, PT ;  /* 0x000000ff0600720c */ /* 0x042fe20003f65270 */
[----:B------:R-:W-:Y:S01]  /*a630*/  IMAD.MOV.U32 R10, RZ, RZ, R25 ;  /* 0x000000ffff0a7224 */ /* 0x000fe200078e0019 */
[----:B------:R-:W-:Y:S01]  /*a640*/  SEL R6, R6, RZ, P4 ;  /* 0x000000ff06067207 */ /* 0x000fe20002000000 */
[----:B------:R-:W-:Y:S02]  /*a650*/  IMAD.MOV.U32 R11, RZ, RZ, R34 ;  /* 0x000000ffff0b7224 */ /* 0x000fe400078e0022 */
[----:B------:R-:W-:Y:S02]  /*a660*/  DADD R8, R28, R8 ;  /* 0x000000001c087229 */ /* 0x000fe40000000008 */
[----:B------:R-:W-:-:S02]  /*a670*/  IMAD.IADD R6, R7, 0x1, R6 ;  /* 0x0000000107067824 */ /* 0x000fc400078e0206 */
[----:B------:R-:W-:-:S06]  /*a680*/  DADD R10, R30, R10 ;  /* 0x000000001e0a7229 */ /* 0x000fcc000000000a */
[----:B------:R-:W-:Y:S02]  /*a690*/  @P4 FSEL R35, R8, R28, !P3 ;  /* 0x0000001c08234208 */ /* 0x000fe40005800000 */
        /* <DEDUP_REMOVED lines=8> */
.L_x_1110:
[----:B------:R-:W-:Y:S04]  /*a720*/  BSSY.RECONVERGENT B0, `(.L_x_1112) ;  /* 0x0000014000007945 */ /* 0x000fe80003800200 */
[----:B------:R-:W-:Y:S05]  /*a730*/  @P3 BRA `(.L_x_1113) ;  /* 0x0000000000483947 */ /* 0x000fea0003800000 */
[----:B------:R-:W0:Y:S01]  /*a740*/  LDC.64 R12, c[0x0][0x3b0] ;  /* 0x0000ec00ff0c7b82 */ /* 0x000e220000000a00 */
[----:B------:R-:W-:Y:S01]  /*a750*/  IMAD.MOV.U32 R25, RZ, RZ, RZ ;  /* 0x000000ffff197224 */ /* 0x000fe200078e00ff */
[----:B------:R-:W-:Y:S02]  /*a760*/  CS2R R26, SRZ ;  /* 0x00000000001a7805 */ /* 0x000fe4000001ff00 */
[----:B------:R-:W-:Y:S01]  /*a770*/  CS2R R14, SRZ ;  /* 0x00000000000e7805 */ /* 0x000fe2000001ff00 */
[----:B------:R-:W-:Y:S01]  /*a780*/  IMAD.MOV.U32 R7, RZ, RZ, 0x64 ;  /* 0x00000064ff077424 */ /* 0x000fe200078e00ff */
[----:B------:R2:W-:Y:S02]  /*a790*/  STS.128 [UR4+0x1a0], R8 ;  /* 0x0001a008ff007988 */ /* 0x0005e40008000c04 */
[----:B------:R-:W3:Y:S02]  /*a7a0*/  LDC.64 R34, c[0x0][0x3a8] ;  /* 0x0000ea00ff227b82 */ /* 0x000ee40000000a00 */
[----:B------:R2:W-:Y:S01]  /*a7b0*/  STS.128 [UR4+0x190], R24 ;  /* 0x00019018ff007988 */ /* 0x0005e20008000c04 */
[----:B0-----:R-:W-:Y:S01]  /*a7c0*/  IMAD.WIDE.U32 R32, R2, 0x20, R12 ;  /* 0x0000002002207825 */ /* 0x001fe200078e000c */
[----:B------:R-:W-:-:S03]  /*a7d0*/  MOV R13, RZ ;  /* 0x000000ff000d7202 */ /* 0x000fc60000000f00 */
[----:B------:R-:W-:Y:S01]  /*a7e0*/  IMAD.MOV.U32 R12, RZ, RZ, R24 ;  /* 0x000000ffff0c7224 */ /* 0x000fe200078e0018 */
[----:B------:R2:W-:Y:S01]  /*a7f0*/  ST.E.128.STRONG.GPU desc[UR10][R32.64+0x410], R8 ;  /* 0x0004100820007985 */ /* 0x0005e2000c10fd0a */
[----:B---3--:R-:W-:-:S03]  /*a800*/  IMAD.WIDE.U32 R34, R2, 0x4, R34 ;  /* 0x0000000402227825 */ /* 0x008fc600078e0022 */
[----:B------:R2:W-:Y:S01]  /*a810*/  ST.E.128.STRONG.GPU desc[UR10][R32.64+0x400], R12 ;  /* 0x0004000c20007985 */ /* 0x0005e2000c10fd0a */
[----:B------:R-:W-:Y:S06]  /*a820*/  MEMBAR.ALL.GPU ;  /* 0x0000000000007992 */ /* 0x000fec000000a000 */
[----:B------:R-:W-:-:S00]  /*a830*/  ERRBAR ;  /* 0x00000000000079ab */ /* 0x000fc00000000000 */
[----:B------:R-:W-:Y:S06]  /*a840*/  CGAERRBAR ;  /* 0x00000000000075ab */ /* 0x000fec0000000000 */
[----:B------:R2:W-:Y:S02]  /*a850*/  ST.E.STRONG.GPU desc[UR10][R34.64+0x80], R7 ;  /* 0x0000800722007985 */ /* 0x0005e4000c10f90a */
.L_x_1113:
[----:B------:R-:W-:Y:S05]  /*a860*/  BSYNC.RECONVERGENT B0 ;  /* 0x0000000000007941 */ /* 0x000fea0003800200 */
.L_x_1112:
[----:B------:R-:W0:Y:S01]  /*a870*/  LDCU UR5, c[0x0][0x370] ;  /* 0x00006e00ff0577ac */ /* 0x000e220008000800 */
[----:B--2---:R-:W-:-:S05]  /*a880*/  LOP3.LUT R7, RZ, R3, RZ, 0x33, !PT ;  /* 0x00000003ff077212 */ /* 0x004fca00078e33ff */
[----:B------:R-:W-:Y:S01]  /*a890*/  IMAD.IADD R7, R7, 0x1, R2 ;  /* 0x0000000107077824 */ /* 0x000fe200078e0202 */
[----:B0-----:R-:W-:-:S09]  /*a8a0*/  UISETP.GT.U32.AND UP0, UPT, UR5, 0x1f3, UPT ;  /* 0x000001f30500788c */ /* 0x001fd2000bf04070 */
[----:B------:R-:W-:Y:S05]  /*a8b0*/  BRA.U UP0, `(.L_x_1114) ;  /* 0x0000000100087547 */ /* 0x000fea000b800000 */
[----:B------:R0:W-:Y:S06]  /*a8c0*/  MEMBAR.SC.CTA ;  /* 0x0000000000007992 */ /* 0x0001ec0000000000 */
[----:B0-----:R-:W-:Y:S05]  /*a8d0*/  BRA `(.L_x_1115) ;  /* 0x0000000000087947 */ /* 0x001fea0003800000 */
.L_x_1114:
[----:B------:R-:W-:Y:S05]  /*a8e0*/  NANOSLEEP 0x1c2 ;  /* 0x000001c20000795d */ /* 0x000fea0003800000 */
[----:B------:R-:W-:Y:S01]  /*a8f0*/  NOP ;  /* 0x0000000000007918 */ /* 0x000fe20000000000 */
.L_x_1115:
[----:B------:R-:W0:Y:S02]  /*a900*/  LDC.64 R8, c[0x0][0x3a8] ;  /* 0x0000ea00ff087b82 */ /* 0x000e240000000a00 */
[----:B0-----:R-:W-:-:S07]  /*a910*/  IMAD.WIDE R8, R7, 0x4, R8 ;  /* 0x0000000407087825 */ /* 0x001fce00078e0208 */
.L_x_1117:
        /* <DEDUP_REMOVED lines=10> */
.L_x_1411:
        /* <DEDUP_REMOVED lines=29> */
.L_x_1119:
        /* <DEDUP_REMOVED lines=22> */
.L_x_1120:
[----:B------:R-:W-:Y:S05]  /*acf0*/  BSYNC.RECONVERGENT B0 ;  /* 0x0000000000007941 */ /* 0x000fea0003800200 */
.L_x_1118:
        /* <DEDUP_REMOVED lines=8> */
[----:B0-----:R0:W2:Y:S02]  /*ad80*/  SHFL.DOWN PT, R11, R36, 0x1, R61 ;  /* 0x08200000240b7989 */ /* 0x0010a400000e003d */
.L_x_1415:
[----:B------:R-:W-:-:S03]  /*ad90*/  UMOV UR5, 0xffffffff ;  /* 0xffffffff00057882 */ /* 0x000fc60000000000 */
[----:B------:R-:W-:Y:S05]  /*ada0*/  BRA.DIV UR5, `(.L_x_1122) ;  /* 0x0000005605fc7947 */ /* 0x000fea000b800000 */
.L_x_1418:
[----:B------:R-:W-:-:S03]  /*adb0*/  UMOV UR5, 0xffffffff ;  /* 0xffffffff00057882 */ /* 0x000fc60000000000 */
[----:B------:R-:W-:Y:S05]  /*adc0*/  BRA.DIV UR5, `(.L_x_1123) ;  /* 0x0000005a05187947 */ /* 0x000fea000b800000 */
.L_x_1421:
[----:B------:R-:W-:-:S03]  /*add0*/  UMOV UR5, 0xffffffff ;  /* 0xffffffff00057882 */ /* 0x000fc60000000000 */
[----:B------:R-:W-:Y:S05]  /*ade0*/  BRA.DIV UR5, `(.L_x_1124) ;  /* 0x0000005a05347947 */ /* 0x000fea000b800000 */
.L_x_1424:
[----:B------:R-:W-:-:S03]  /*adf0*/  UMOV UR5, 0xffffffff ;  /* 0xffffffff00057882 */ /* 0x000fc60000000000 */
[----:B------:R-:W-:Y:S05]  /*ae00*/  BRA.DIV UR5, `(.L_x_1125) ;  /* 0x0000005a05507947 */ /* 0x000fea000b800000 */
[----:B-----5:R3:W4:Y:S04]  /*ae10*/  SHFL.DOWN PT, R10, R32, 0x1, R61 ;  /* 0x08200000200a7989 */ /* 0x02072800000e003d */
[----:B------:R3:W0:Y:S04]  /*ae20*/  SHFL.DOWN PT, R9, R33, 0x1, R61 ;  /* 0x0820000021097989 */ /* 0x00062800000e003d */
[----:B------:R3:W0:Y:S04]  /*ae30*/  SHFL.DOWN PT, R12, R34, 0x1, R61 ;  /* 0x08200000220c7989 */ /* 0x00062800000e003d */
[----:B------:R3:W0:Y:S02]  /*ae40*/  SHFL.DOWN PT, R64, R35, 0x1, R61 ;  /* 0x0820000023407989 */ /* 0x00062400000e003d */
.L_x_1430:
[----:B------:R-:W-:Y:S01]  /*ae50*/  ISETP.GE.AND P3, PT, R4, R61, PT ;  /* 0x0000003d0400720c */ /* 0x000fe20003f66270 */
[----:B------:R-:W-:-:S12]  /*ae60*/  BSSY.RECONVERGENT B0, `(.L_x_1126) ;  /* 0x0000009000007945 */ /* 0x000fd80003800200 */
[----:B------:R-:W-:Y:S05]  /*ae70*/  @P3 BRA `(.L_x_1127) ;  /* 0x00000000001c3947 */ /* 0x000fea0003800000 */
[C---:B------:R-:W-:Y:S01]  /*ae80*/  ISETP.NE.AND P3, PT, R36.reuse, RZ, PT ;  /* 0x000000ff2400720c */ /* 0x040fe20003f65270 */
[----:B0-2---:R-:W-:-:S12]  /*ae90*/  IMAD.IADD R36, R36, 0x1, R11 ;  /* 0x0000000124247824 */ /* 0x005fd800078e020b */
[----:B------:R-:W-:-:S06]  /*aea0*/  @!P3 IMAD.MOV.U32 R11, RZ, RZ, R9 ;  /* 0x000000ffff0bb224 */ /* 0x000fcc00078e0009 */
[----:B---34-:R-:W-:Y:S01]  /*aeb0*/  @!P3 DADD R32, R32, R10 ;  /* 0x000000002020b229 */ /* 0x018fe2000000000a */
[----:B------:R-:W-:Y:S02]  /*aec0*/  @!P3 IMAD.MOV.U32 R10, RZ, RZ, R12 ;  /* 0x000000ffff0ab224 */ /* 0x000fe400078e000c */
[----:B------:R-:W-:-:S06]  /*aed0*/  @!P3 IMAD.MOV.U32 R11, RZ, RZ, R64 ;  /* 0x000000ffff0bb224 */ /* 0x000fcc00078e0040 */
[----:B------:R-:W-:-:S11]  /*aee0*/  @!P3 DADD R34, R34, R10 ;  /* 0x000000002222b229 */ /* 0x000fd6000000000a */
.L_x_1127:
[----:B------:R-:W-:Y:S05]  /*aef0*/  BSYNC.RECONVERGENT B0 ;  /* 0x0000000000007941 */ /* 0x000fea0003800200 */
.L_x_1126:
[----:B------:R-:W-:-:S03]  /*af00*/  UMOV UR5, 0xffffffff ;  /* 0xffffffff00057882 */ /* 0x000fc60000000000 */
[----:B------:R-:W-:Y:S05]  /*af10*/  BRA.DIV UR5, `(.L_x_1128) ;  /* 0x0000005a05747947 */ /* 0x000fea000b800000 */
[----:B--2---:R2:W0:Y:S02]  /*af20*/  SHFL.DOWN PT, R11, R36, 0x2, R61 ;  /* 0x08400000240b7989 */ /* 0x00442400000e003d */
.L_x_1433:
[----:B------:R-:W-:-:S03]  /*af30*/  UMOV UR5, 0xffffffff ;  /* 0xffffffff00057882 */ /* 0x000fc60000000000 */
[----:B------:R-:W-:Y:S05]  /*af40*/  BRA.DIV UR5, `(.L_x_1129) ;  /* 0x0000005a05907947 */ /* 0x000fea000b800000 */
.L_x_1436:
[----:B------:R-:W-:-:S03]  /*af50*/  UMOV UR5, 0xffffffff ;  /* 0xffffffff00057882 */ /* 0x000fc60000000000 */
[----:B------:R-:W-:Y:S05]  /*af60*/  BRA.DIV UR5, `(.L_x_1130) ;  /* 0x0000005a05ac7947 */ /* 0x000fea000b800000 */
.L_x_1439:
[----:B------:R-:W-:-:S03]  /*af70*/  UMOV UR5, 0xffffffff ;  /* 0xffffffff00057882 */ /* 0x000fc60000000000 */
[----:B------:R-:W-:Y:S05]  /*af80*/  BRA.DIV UR5, `(.L_x_1131) ;  /* 0x0000005a05c87947 */ /* 0x000fea000b800000 */
.L_x_1442:
[----:B------:R-:W-:-:S03]  /*af90*/  UMOV UR5, 0xffffffff ;  /* 0xffffffff00057882 */ /* 0x000fc60000000000 */
[----:B------:R-:W-:Y:S05]  /*afa0*/  BRA.DIV UR5, `(.L_x_1132) ;  /* 0x0000005a05e47947 */ /* 0x000fea000b800000 */
[----:B----4-:R4:W1:Y:S04]  /*afb0*/  SHFL.DOWN PT, R10, R32, 0x2, R61 ;  /* 0x08400000200a7989 */ /* 0x01086800000e003d */
[----:B------:R4:W1:Y:S04]  /*afc0*/  SHFL.DOWN PT, R13, R33, 0x2, R61 ;  /* 0x08400000210d7989 */ /* 0x00086800000e003d */
[----:B0-----:R4:W0:Y:S04]  /*afd0*/  SHFL.DOWN PT, R12, R34, 0x2, R61 ;  /* 0x08400000220c7989 */ /* 0x00182800000e003d */
[----:B------:R4:W0:Y:S02]  /*afe0*/  SHFL.DOWN PT, R64, R35, 0x2, R61 ;  /* 0x0840000023407989 */ /* 0x00082400000e003d */
.L_x_1448:
[----:B------:R-:W-:Y:S01]  /*aff0*/  VIADD R9, R4, 0x2 ;  /* 0x0000000204097836 */ /* 0x000fe20000000000 */
[----:B------:R-:W-:Y:S04]  /*b000*/  BSSY.RECONVERGENT B0, `(.L_x_1133) ;  /* 0x000000a000007945 */ /* 0x000fe80003800200 */
[----:B------:R-:W-:-:S13]  /*b010*/  ISETP.GT.AND P3, PT, R9, R61, PT ;  /* 0x0000003d0900720c */ /* 0x000fda0003f64270 */
[----:B------:R-:W-:Y:S05]  /*b020*/  @P3 BRA `(.L_x_1134) ;  /* 0x00000000001c3947 */ /* 0x000fea0003800000 */
[C---:B------:R-:W-:Y:S01]  /*b030*/  ISETP.NE.AND P3, PT, R36.reuse, RZ, PT ;  /* 0x000000ff2400720c */ /* 0x040fe20003f65270 */
[----:B--2---:R-:W-:-:S12]  /*b040*/  IMAD.IADD R36, R36, 0x1, R11 ;  /* 0x0000000124247824 */ /* 0x004fd800078e020b */
[----:B-1----:R-:W-:-:S06]  /*b050*/  @!P3 IMAD.MOV.U32 R11, RZ, RZ, R13 ;  /* 0x000000ffff0bb224 */ /* 0x002fcc00078e000d */
[----:B---34-:R-:W-:Y:S01]  /*b060*/  @!P3 DADD R32, R32, R10 ;  /* 0x000000002020b229 */ /* 0x018fe2000000000a */
[----:B0-----:R-:W-:Y:S02]  /*b070*/  @!P3 IMAD.MOV.U32 R10, RZ, RZ, R12 ;  /* 0x000000ffff0ab224 */ /* 0x001fe400078e000c */
[----:B------:R-:W-:-:S06]  /*b080*/  @!P3 IMAD.MOV.U32 R11, RZ, RZ, R64 ;  /* 0x000000ffff0bb224 */ /* 0x000fcc00078e0040 */
[----:B------:R-:W-:-:S11]  /*b090*/  @!P3 DADD R34, R34, R10 ;  /* 0x000000002222b229 */ /* 0x000fd6000000000a */
.L_x_1134:
[----:B------:R-:W-:Y:S05]  /*b0a0*/  BSYNC.RECONVERGENT B0 ;  /* 0x0000000000007941 */ /* 0x000fea0003800200 */
.L_x_1133:
[----:B------:R-:W-:-:S03]  /*b0b0*/  UMOV UR5, 0xffffffff ;  /* 0xffffffff00057882 */ /* 0x000fc60000000000 */
[----:B------:R-:W-:Y:S05]  /*b0c0*/  BRA.DIV UR5, `(.L_x_1135) ;  /* 0x0000005e05047947 */ /* 0x000fea000b800000 */
[----:B------:R0:W0:Y:S02]  /*b0d0*/  SHFL.DOWN PT, R11, R36, 0x4, R61 ;  /* 0x08800000240b7989 */ /* 0x00002400000e003d */
.L_x_1451:
[----:B------:R-:W-:-:S03]  /*b0e0*/  UMOV UR5, 0xffffffff ;  /* 0xffffffff00057882 */ /* 0x000fc60000000000 */
[----:B------:R-:W-:Y:S05]  /*b0f0*/  BRA.DIV UR5, `(.L_x_1136) ;  /* 0x0000005e05207947 */ /* 0x000fea000b800000 */
.L_x_1454:
[----:B------:R-:W-:-:S03]  /*b100*/  UMOV UR5, 0xffffffff ;  /* 0xffffffff00057882 */ /* 0x000fc60000000000 */
[----:B------:R-:W-:Y:S05]  /*b110*/  BRA.DIV UR5, `(.L_x_1137) ;  /* 0x0000005e053c7947 */ /* 0x000fea000b800000 */
.L_x_1457:
[----:B------:R-:W-:-:S03]  /*b120*/  UMOV UR5, 0xffffffff ;  /* 0xffffffff00057882 */ /* 0x000fc60000000000 */
[----:B------:R-:W-:Y:S05]  /*b130*/  BRA.DIV UR5, `(.L_x_1138) ;  /* 0x0000005e05587947 */ /* 0x000fea000b800000 */
.L_x_1460:
[----:B------:R-:W-:-:S03]  /*b140*/  UMOV UR5, 0xffffffff ;  /* 0xffffffff00057882 */ /* 0x000fc60000000000 */
[----:B------:R-:W-:Y:S05]  /*b150*/  BRA.DIV UR5, `(.L_x_1139) ;  /* 0x0000005e05747947 */ /* 0x000fea000b800000 */
[----:B0-----:R0:W0:Y:S04]  /*b160*/  SHFL.DOWN PT, R12, R32, 0x4, R61 ;  /* 0x08800000200c7989 */ /* 0x00102800000e003d */
[----:B-1----:R1:W0:Y:S04]  /*b170*/  SHFL.DOWN PT, R13, R33, 0x4, R61 ;  /* 0x08800000210d7989 */ /* 0x00222800000e003d */
[----:B------:R1:W0:Y:S04]  /*b180*/  SHFL.DOWN PT, R15, R34, 0x4, R61 ;  /* 0x08800000220f7989 */ /* 0x00022800000e003d */
[----:B------:R1:W0:Y:S02]  /*b190*/  SHFL.DOWN PT, R64, R35, 0x4, R61 ;  /* 0x0880000023407989 */ /* 0x00022400000e003d */
.L_x_1466:
[----:B------:R-:W-:Y:S01]  /*b1a0*/  VIADD R10, R4, 0x4 ;  /* 0x00000004040a7836 */ /* 0x000fe20000000000 */
[----:B------:R-:W-:Y:S04]  /*b1b0*/  BSSY.RECONVERGENT B0, `(.L_x_1140) ;  /* 0x0000009000007945 */ /* 0x000fe80003800200 */
[----:B------:R-:W-:-:S13]  /*b1c0*/  ISETP.GT.AND P3, PT, R10, R61, PT ;  /* 0x0000003d0a00720c */ /* 0x000fda0003f64270 */
[----:B------:R-:W-:Y:S05]  /*b1d0*/  @P3 BRA `(.L_x_1141) ;  /* 0x0000000000183947 */ /* 0x000fea0003800000 */
[C---:B------:R-:W-:Y:S01]  /*b1e0*/  ISETP.NE.AND P3, PT, R36.reuse, RZ, PT ;  /* 0x000000ff2400720c */ /* 0x040fe20003f65270 */
[----:B--2---:R-:W-:-:S12]  /*b1f0*/  IMAD.IADD R36, R36, 0x1, R11 ;  /* 0x0000000124247824 */ /* 0x004fd800078e020b */
[----:B01-34-:R-:W-:Y:S01]  /*b200*/  @!P3 DADD R32, R32, R12 ;  /* 0x000000002020b229 */ /* 0x01bfe2000000000c */
[----:B------:R-:W-:Y:S02]  /*b210*/  @!P3 IMAD.MOV.U32 R12, RZ, RZ, R15 ;  /* 0x000000ffff0cb224 */ /* 0x000fe400078e000f */
[----:B------:R-:W-:-:S06]  /*b220*/  @!P3 IMAD.MOV.U32 R13, RZ, RZ, R64 ;  /* 0x000000ffff0db224 */ /* 0x000fcc00078e0040 */
[----:B------:R-:W-:-:S11]  /*b230*/  @!P3 DADD R34, R34, R12 ;  /* 0x000000002222b229 */ /* 0x000fd6000000000c */
.L_x_1141:
[----:B------:R-:W-:Y:S05]  /*b240*/  BSYNC.RECONVERGENT B0 ;  /* 0x0000000000007941 */ /* 0x000fea0003800200 */
.L_x_1140:
[----:B------:R-:W-:-:S03]  /*b250*/  UMOV UR5, 0xffffffff ;  /* 0xffffffff00057882 */ /* 0x000fc60000000000 */
[----:B------:R-:W-:Y:S05]  /*b260*/  BRA.DIV UR5, `(.L_x_1142) ;  /* 0x0000005e05987947 */ /* 0x000fea000b800000 */
[----:B0-----:R0:W0:Y:S02]  /*b270*/  SHFL.DOWN PT, R13, R36, 0x8, R61 ;  /* 0x09000000240d7989 */ /* 0x00102400000e003d */
.L_x_1469:
[----:B------:R-:W-:-:S03]  /*b280*/  UMOV UR5, 0xffffffff ;  /* 0xffffffff00057882 */ /* 0x000fc60000000000 */
[----:B------:R-:W-:Y:S05]  /*b290*/  BRA.DIV UR5, `(.L_x_1143) ;  /* 0x0000005e05b47947 */ /* 0x000fea000b800000 */
.L_x_1472:
[----:B------:R-:W-:-:S03]  /*b2a0*/  UMOV UR5, 0xffffffff ;  /* 0xffffffff00057882 */ /* 0x000fc60000000000 */
[----:B------:R-:W-:Y:S05]  /*b2b0*/  BRA.DIV UR5, `(.L_x_1144) ;  /* 0x0000005e05d07947 */ /* 0x000fea000b800000 */
.L_x_1475:
[----:B------:R-:W-:-:S03]  /*b2c0*/  UMOV UR5, 0xffffffff ;  /* 0xffffffff00057882 */ /* 0x000fc60000000000 */
[----:B------:R-:W-:Y:S05]  /*b2d0*/  BRA.DIV UR5, `(.L_x_1145) ;  /* 0x0000005e05ec7947 */ /* 0x000fea000b800000 */
.L_x_1478:
[----:B------:R-:W-:-:S03]  /*b2e0*/  UMOV UR5, 0xffffffff ;  /* 0xffffffff00057882 */ /* 0x000fc60000000000 */
[----:B------:R-:W-:Y:S05]  /*b2f0*/  BRA.DIV UR5, `(.L_x_1146) ;  /* 0x0000006205087947 */ /* 0x000fea000b800000 */
[----:B------:R0:W0:Y:S04]  /*b300*/  SHFL.DOWN PT, R12, R32, 0x8, R61 ;  /* 0x09000000200c7989 */ /* 0x00002800000e003d */
[----:B------:R0:W0:Y:S04]  /*b310*/  SHFL.DOWN PT, R15, R33, 0x8, R61 ;  /* 0x09000000210f7989 */ /* 0x00002800000e003d */
[----:B------:R0:W0:Y:S04]  /*b320*/  SHFL.DOWN PT, R25, R34, 0x8, R61 ;  /* 0x0900000022197989 */ /* 0x00002800000e003d */
[----:B------:R0:W0:Y:S02]  /*b330*/  SHFL.DOWN PT, R64, R35, 0x8, R61 ;  /* 0x0900000023407989 */ /* 0x00002400000e003d */
.L_x_1484:
[----:B------:R-:W-:Y:S01]  /*b340*/  VIADD R11, R4, 0x8 ;  /* 0x00000008040b7836 */ /* 0x000fe20000000000 */
[----:B------:R-:W-:Y:S04]  /*b350*/  BSSY.RECONVERGENT B0, `(.L_x_1147) ;  /* 0x000000a000007945 */ /* 0x000fe80003800200 */
[----:B------:R-:W-:-:S13]  /*b360*/  ISETP.GT.AND P3, PT, R11, R61, PT ;  /* 0x0000003d0b00720c */ /* 0x000fda0003f64270 */
[----:B------:R-:W-:Y:S05]  /*b370*/  @P3 BRA `(.L_x_1148) ;  /* 0x00000000001c3947 */ /* 0x000fea0003800000 */
[C---:B------:R-:W-:Y:S01]  /*b380*/  ISETP.NE.AND P3, PT, R36.reuse, RZ, PT ;  /* 0x000000ff2400720c */ /* 0x040fe20003f65270 */
[----:B0-2---:R-:W-:-:S12]  /*b390*/  IMAD.IADD R36, R36, 0x1, R13 ;  /* 0x0000000124247824 */ /* 0x005fd800078e020d */
[----:B------:R-:W-:-:S06]  /*b3a0*/  @!P3 IMAD.MOV.U32 R13, RZ, RZ, R15 ;  /* 0x000000ffff0db224 */ /* 0x000fcc00078e000f */
[----:B-1-34-:R-:W-:Y:S01]  /*b3b0*/  @!P3 DADD R32, R32, R12 ;  /* 0x000000002020b229 */ /* 0x01afe2000000000c */
[----:B------:R-:W-:Y:S02]  /*b3c0*/  @!P3 IMAD.MOV.U32 R12, RZ, RZ, R25 ;  /* 0x000000ffff0cb224 */ /* 0x000fe400078e0019 */
[----:B------:R-:W-:-:S06]  /*b3d0*/  @!P3 IMAD.MOV.U32 R13, RZ, RZ, R64 ;  /* 0x000000ffff0db224 */ /* 0x000fcc00078e0040 */
[----:B------:R-:W-:-:S11]  /*b3e0*/  @!P3 DADD R34, R34, R12 ;  /* 0x000000002222b229 */ /* 0x000fd6000000000c */
.L_x_1148:
[----:B------:R-:W-:Y:S05]  /*b3f0*/  BSYNC.RECONVERGENT B0 ;  /* 0x0000000000007941 */ /* 0x000fea0003800200 */
.L_x_1147:
[----:B------:R-:W-:-:S03]  /*b400*/  UMOV UR5, 0xffffffff ;  /* 0xffffffff00057882 */ /* 0x000fc60000000000 */
[----:B------:R-:W-:Y:S05]  /*b410*/  BRA.DIV UR5, `(.L_x_1149) ;  /* 0x0000006205287947 */ /* 0x000fea000b800000 */
[----:B0-----:R0:W0:Y:S02]  /*b420*/  SHFL.DOWN PT, R13, R36, 0x10, R61 ;  /* 0x0a000000240d7989 */ /* 0x00102400000e003d */
.L_x_1487:
[----:B------:R-:W-:-:S03]  /*b430*/  UMOV UR5, 0xffffffff ;  /* 0xffffffff00057882 */ /* 0x000fc60000000000 */
[----:B------:R-:W-:Y:S05]  /*b440*/  BRA.DIV UR5, `(.L_x_1150) ;  /* 0x0000006205447947 */ /* 0x000fea000b800000 */
.L_x_1490:
[----:B------:R-:W-:-:S03]  /*b450*/  UMOV UR5, 0xffffffff ;  /* 0xffffffff00057882 */ /* 0x000fc60000000000 */
[----:B------:R-:W-:Y:S05]  /*b460*/  BRA.DIV UR5, `(.L_x_1151) ;  /* 0x0000006205607947 */ /* 0x000fea000b800000 */
.L_x_1493:
[----:B------:R-:W-:-:S03]  /*b470*/  UMOV UR5, 0xffffffff ;  /* 0xffffffff00057882 */ /* 0x000fc60000000000 */
[----:B------:R-:W-:Y:S05]  /*b480*/  BRA.DIV UR5, `(.L_x_1152) ;  /* 0x00000062057c7947 */ /* 0x000fea000b800000 */
.L_x_1496:
[----:B------:R-:W-:-:S03]  /*b490*/  UMOV UR5, 0xffffffff ;  /* 0xffffffff00057882 */ /* 0x000fc60000000000 */
[----:B------:R-:W-:Y:S05]  /*b4a0*/  BRA.DIV UR5, `(.L_x_1153) ;  /* 0x0000006205987947 */ /* 0x000fea000b800000 */
[----:B------:R0:W0:Y:S04]  /*b4b0*/  SHFL.DOWN PT, R12, R32, 0x10, R61 ;  /* 0x0a000000200c7989 */ /* 0x00002800000e003d */
[----:B------:R0:W0:Y:S04]  /*b4c0*/  SHFL.DOWN PT, R15, R33, 0x10, R61 ;  /* 0x0a000000210f7989 */ /* 0x00002800000e003d */
[----:B------:R0:W0:Y:S04]  /*b4d0*/  SHFL.DOWN PT, R26, R34, 0x10, R61 ;  /* 0x0a000000221a7989 */ /* 0x00002800000e003d */
[----:B------:R0:W0:Y:S02]  /*b4e0*/  SHFL.DOWN PT, R64, R35, 0x10, R61 ;  /* 0x0a00000023407989 */ /* 0x00002400000e003d */
.L_x_1502:
[----:B------:R-:W-:Y:S01]  /*b4f0*/  IADD3 R25, PT, PT, R4, 0x10, RZ ;  /* 0x0000001004197810 */ /* 0x000fe20007ffe0ff */
[----:B------:R-:W-:Y:S01]  /*b500*/  BSSY.RECONVERGENT B0, `(.L_x_1154) ;  /* 0x000000b000007945 */ /* 0x000fe20003800200 */
[----:B------:R-:W-:Y:S02]  /*b510*/  ISETP.NE.AND P3, PT, R14, 0x65, PT ;  /* 0x000000650e00780c */ /* 0x000fe40003f65270 */
        /* <DEDUP_REMOVED lines=9> */
.L_x_1155:
[----:B------:R-:W-:Y:S05]  /*b5b0*/  BSYNC.RECONVERGENT B0 ;  /* 0x0000000000007941 */ /* 0x000fea0003800200 */
.L_x_1154:
[----:B------:R-:W-:-:S03]  /*b5c0*/  UMOV UR5, 0xffffffff ;  /* 0xffffffff00057882 */ /* 0x000fc60000000000 */
[----:B------:R-:W-:Y:S05]  /*b5d0*/  BRA.DIV UR5, `(.L_x_1156) ;  /* 0x0000006205b47947 */ /* 0x000fea000b800000 */
[----:B------:R-:W-:-:S13]  /*b5e0*/  VOTE.ALL P3, P3 ;  /* 0x0000000000ff7806 */ /* 0x000fda0001860000 */
.L_x_1505:
[----:B------:R-:W-:Y:S05]  /*b5f0*/  @!P3 BRA `(.L_x_1157) ;  /* 0x0000000c0080b947 */ /* 0x000fea0003800000 */
.L_x_1199:
[----:B------:R-:W5:Y:S01]  /*b600*/  LDC.64 R42, c[0x0][0x3a8] ;  /* 0x0000ea00ff2a7b82 */ /* 0x000f620000000a00 */
[----:B------:R-:W-:Y:S05]  /*b610*/  YIELD ;  /* 0x0000000000007946 */ /* 0x000fea0003800000 */
[----:B--2--5:R-:W-:-:S07]  /*b620*/  IMAD.WIDE R42, R7, 0x4, R42 ;  /* 0x00000004072a7825 */ /* 0x024fce00078e022a */
.L_x_1159:
[----:B0-----:R-:W5:Y:S01]  /*b630*/  LD.E.STRONG.GPU R26, desc[UR10][R42.64] ;  /* 0x0000000a2a1a7980 */ /* 0x001f62000c10f900 */
        /* <DEDUP_REMOVED lines=9> */
.L_x_1508:
        /* <DEDUP_REMOVED lines=12> */
[--C-:B------:R-:W-:Y:S02]  /*b790*/  SHF.R.U32.HI R59, RZ, 0x8, R43.reuse ;  /* 0x00000008ff3b7819 */ /* 0x100fe4000001162b */
[----:B------:R-:W-:-:S02]  /*b7a0*/  SHF.R.U64 R63, R42, 0x8, R43 ;  /* 0x000000082a3f7819 */ /* 0x000fc4000000122b */
[--C-:B-1-34-:R-:W-:Y:S02]  /*b7b0*/  SHF.R.U32.HI R61, RZ, 0x10, R43.reuse ;  /* 0x00000010ff3d7819 */ /* 0x11afe4000001162b */
[----:B------:R-:W-:Y:S02]  /*b7c0*/  SHF.R.U32.HI R58, RZ, 0x18, R43 ;  /* 0x00000018ff3a7819 */ /* 0x000fe4000001162b */
[----:B------:R-:W-:Y:S02]  /*b7d0*/  PRMT R59, R43, 0x3340, R59 ;  /* 0x000033402b3b7816 */ /* 0x000fe4000000003b */
[----:B------:R-:W-:Y:S02]  /*b7e0*/  PRMT R27, R60, 0x3340, R27 ;  /* 0x000033403c1b7816 */ /* 0x000fe4000000001b */
[--C-:B------:R-:W-:Y:S02]  /*b7f0*/  SHF.R.U32.HI R43, RZ, 0x10, R41.reuse ;  /* 0x00000010ff2b7819 */ /* 0x100fe40000011629 */
[----:B------:R-:W-:-:S02]  /*b800*/  SHF.R.U32.HI R60, RZ, 0x18, R41 ;  /* 0x00000018ff3c7819 */ /* 0x000fc40000011629 */
[----:B0-----:R-:W-:Y:S02]  /*b810*/  SHF.R.U32.HI R57, RZ, 0x8, R41 ;  /* 0x00000008ff397819 */ /* 0x001fe40000011629 */
        /* <DEDUP_REMOVED lines=8> */
.L_x_1161:
        /* <DEDUP_REMOVED lines=21> */
[----:B------:R-:W-:-:S07]  /*b9f0*/  PRMT R60, R43, 0x5410, R60 ;  /* 0x000054102b3c7816 */ /* 0x000fce000000003c */
.L_x_1162:
[----:B------:R-:W-:Y:S05]  /*ba00*/  BSYNC.RECONVERGENT B0 ;  /* 0x0000000000007941 */ /* 0x000fea0003800200 */
.L_x_1160:
[----:B------:R-:W-:-:S03]  /*ba10*/  UMOV UR5, 0xffffffff ;  /* 0xffffffff00057882 */ /* 0x000fc60000000000 */
[----:B------:R-:W-:Y:S05]  /*ba20*/  BRA.DIV UR5, `(.L_x_1163) ;  /* 0x0000005e05dc7947 */ /* 0x000fea000b800000 */
[----:B------:R-:W-:-:S04]  /*ba30*/  VOTE.ANY R58, PT, !P3 ;  /* 0x00000000003a7806 */ /* 0x000fc800058e0100 */
[----:B------:R-:W-:-:S05]  /*ba40*/  LOP3.LUT R58, R58, 0x80000000, R8, 0xec, !PT ;  /* 0x800000003a3a7812 */ /* 0x000fca00078eec08 */
[----:B------:R-:W-:-:S05]  /*ba50*/  VIADD R43, R58, 0xffffffff ;  /* 0xffffffff3a2b7836 */ /* 0x000fca0000000000 */
[----:B------:R-:W-:-:S04]  /*ba60*/  LOP3.LUT R43, R58, R43, RZ, 0xc, !PT ;  /* 0x0000002b3a2b7212 */ /* 0x000fc800078e0cff */
[----:B-1234-:R-:W0:Y:S02]  /*ba70*/  POPC R61, R43 ;  /* 0x0000002b003d7309 */ /* 0x01ee240000000000 */
[----:B0-----:R0:W1:Y:S02]  /*ba80*/  SHFL.DOWN PT, R65, R40, 0x1, R61 ;  /* 0x0820000028417989 */ /* 0x00106400000e003d */
.L_x_1512:
[----:B------:R-:W-:-:S03]  /*ba90*/  UMOV UR5, 0xffffffff ;  /* 0xffffffff00057882 */ /* 0x000fc60000000000 */
[----:B------:R-:W-:Y:S05]  /*baa0*/  BRA.DIV UR5, `(.L_x_1164) ;  /* 0x0000006205087947 */ /* 0x000fea000b800000 */
.L_x_1515:
[----:B------:R-:W-:-:S03]  /*bab0*/  UMOV UR5, 0xffffffff ;  /* 0xffffffff00057882 */ /* 0x000fc60000000000 */
[----:B------:R-:W-:Y:S05]  /*bac0*/  BRA.DIV UR5, `(.L_x_1165) ;  /* 0x0000006205247947 */ /* 0x000fea000b800000 */
.L_x_1518:
[----:B------:R-:W-:-:S03]  /*bad0*/  UMOV UR5, 0xffffffff ;  /* 0xffffffff00057882 */ /* 0x000fc60000000000 */
[----:B------:R-:W-:Y:S05]  /*bae0*/  BRA.DIV UR5, `(.L_x_1166) ;  /* 0x0000006205407947 */ /* 0x000fea000b800000 */
.L_x_1521:
[----:B------:R-:W-:-:S03]  /*baf0*/  UMOV UR5, 0xffffffff ;  /* 0xffffffff00057882 */ /* 0x000fc60000000000 */
[----:B------:R-:W-:Y:S05]  /*bb00*/  BRA.DIV UR5, `(.L_x_1167) ;  /* 0x00000062055c7947 */ /* 0x000fea000b800000 */
[----:B-----5:R2:W3:Y:S04]  /*bb10*/  SHFL.DOWN PT, R66, R12, 0x1, R61 ;  /* 0x082000000c427989 */ /* 0x0204e800000e003d */
[----:B------:R2:W4:Y:S04]  /*bb20*/  SHFL.DOWN PT, R67, R13, 0x1, R61 ;  /* 0x082000000d437989 */ /* 0x00052800000e003d */
[----:B------:R2:W0:Y:S04]  /*bb30*/  SHFL.DOWN PT, R68, R14, 0x1, R61 ;  /* 0x082000000e447989 */ /* 0x00042800000e003d */
[----:B------:R2:W0:Y:S02]  /*bb40*/  SHFL.DOWN PT, R64, R15, 0x1, R61 ;  /* 0x082000000f407989 */ /* 0x00042400000e003d */
.L_x_1527:
        /* <DEDUP_REMOVED lines=16> */
.L_x_1169:
[----:B------:R-:W-:Y:S05]  /*bc50*/  BSYNC.RECONVERGENT B0 ;  /* 0x0000000000007941 */ /* 0x000fea0003800200 */
.L_x_1168:
[----:B------:R-:W-:-:S03]  /*bc60*/  UMOV UR5, 0xffffffff ;  /* 0xffffffff00057882 */ /* 0x000fc60000000000 */
[----:B------:R-:W-:Y:S05]  /*bc70*/  BRA.DIV UR5, `(.L_x_1170) ;  /* 0x0000006205687947 */ /* 0x000fea000b800000 */
[----:B-1----:R1:W0:Y:S02]  /*bc80*/  SHFL.DOWN PT, R65, R62, 0x2, R61 ;  /* 0x084000003e417989 */ /* 0x00222400000e003d */
.L_x_1530:
[----:B------:R-:W-:-:S03]  /*bc90*/  UMOV UR5, 0xffffffff ;  /* 0xffffffff00057882 */ /* 0x000fc60000000000 */
[----:B------:R-:W-:Y:S05]  /*bca0*/  BRA.DIV UR5, `(.L_x_1171) ;  /* 0x0000006205847947 */ /* 0x000fea000b800000 */
.L_x_1533:
[----:B------:R-:W-:-:S03]  /*bcb0*/  UMOV UR5, 0xffffffff ;  /* 0xffffffff00057882 */ /* 0x000fc60000000000 */
[----:B------:R-:W-:Y:S05]  /*bcc0*/  BRA.DIV UR5, `(.L_x_1172) ;  /* 0x0000006205a07947 */ /* 0x000fea000b800000 */
.L_x_1536:
[----:B------:R-:W-:-:S03]  /*bcd0*/  UMOV UR5, 0xffffffff ;  /* 0xffffffff00057882 */ /* 0x000fc60000000000 */
[----:B------:R-:W-:Y:S05]  /*bce0*/  BRA.DIV UR5, `(.L_x_1173) ;  /* 0x0000006205bc7947 */ /* 0x000fea000b800000 */
.L_x_1539:
[----:B------:R-:W-:-:S03]  /*bcf0*/  UMOV UR5, 0xffffffff ;  /* 0xffffffff00057882 */ /* 0x000fc60000000000 */
[----:B------:R-:W-:Y:S05]  /*bd00*/  BRA.DIV UR5, `(.L_x_1174) ;  /* 0x0000006205d87947 */ /* 0x000fea000b800000 */
[----:B---3--:R3:W1:Y:S04]  /*bd10*/  SHFL.DOWN PT, R66, R56, 0x2, R61 ;  /* 0x0840000038427989 */ /* 0x00866800000e003d */
[----:B----4-:R3:W4:Y:S04]  /*bd20*/  SHFL.DOWN PT, R67, R57, 0x2, R61 ;  /* 0x0840000039437989 */ /* 0x01072800000e003d */
[----:B0-----:R3:W0:Y:S04]  /*bd30*/  SHFL.DOWN PT, R68, R42, 0x2, R61 ;  /* 0x084000002a447989 */ /* 0x00162800000e003d */
[----:B------:R3:W0:Y:S02]  /*bd40*/  SHFL.DOWN PT, R64, R43, 0x2, R61 ;  /* 0x084000002b407989 */ /* 0x00062400000e003d */
.L_x_1545:
        /* <DEDUP_REMOVED lines=11> */
.L_x_1176:
[----:B------:R-:W-:Y:S05]  /*be00*/  BSYNC.RECONVERGENT B0 ;  /* 0x0000000000007941 */ /* 0x000fea0003800200 */
.L_x_1175:
[----:B------:R-:W-:-:S03]  /*be10*/  UMOV UR5, 0xffffffff ;  /* 0xffffffff00057882 */ /* 0x000fc60000000000 */
[----:B------:R-:W-:Y:S05]  /*be20*/  BRA.DIV UR5, `(.L_x_1177) ;  /* 0x0000006205f87947 */ /* 0x000fea000b800000 */
[----:B------:R0:W0:Y:S02]  /*be30*/  SHFL.DOWN PT, R65, R62, 0x4, R61 ;  /* 0x088000003e417989 */ /* 0x00002400000e003d */
.L_x_1548:
[----:B------:R-:W-:-:S03]  /*be40*/  UMOV UR5, 0xffffffff ;  /* 0xffffffff00057882 */ /* 0x000fc60000000000 */
[----:B------:R-:W-:Y:S05]  /*be50*/  BRA.DIV UR5, `(.L_x_1178) ;  /* 0x0000006605147947 */ /* 0x000fea000b800000 */
.L_x_1551:
[----:B------:R-:W-:-:S03]  /*be60*/  UMOV UR5, 0xffffffff ;  /* 0xffffffff00057882 */ /* 0x000fc60000000000 */
[----:B------:R-:W-:Y:S05]  /*be70*/  BRA.DIV UR5, `(.L_x_1179) ;  /* 0x0000006605307947 */ /* 0x000fea000b800000 */
.L_x_1554:
[----:B------:R-:W-:-:S03]  /*be80*/  UMOV UR5, 0xffffffff ;  /* 0xffffffff00057882 */ /* 0x000fc60000000000 */
[----:B------:R-:W-:Y:S05]  /*be90*/  BRA.DIV UR5, `(.L_x_1180) ;  /* 0x00000066054c7947 */ /* 0x000fea000b800000 */
.L_x_1557:
[----:B------:R-:W-:-:S03]  /*bea0*/  UMOV UR5, 0xffffffff ;  /* 0xffffffff00057882 */ /* 0x000fc60000000000 */
[----:B------:R-:W-:Y:S05]  /*beb0*/  BRA.DIV UR5, `(.L_x_1181) ;  /* 0x0000006605687947 */ /* 0x000fea000b800000 */
[----:B-1----:R1:W1:Y:S04]  /*bec0*/  SHFL.DOWN PT, R66, R56, 0x4, R61 ;  /* 0x0880000038427989 */ /* 0x00226800000e003d */
[----:B----4-:R4:W1:Y:S04]  /*bed0*/  SHFL.DOWN PT, R67, R57, 0x4, R61 ;  /* 0x0880000039437989 */ /* 0x01086800000e003d */
[----:B0-----:R4:W0:Y:S04]  /*bee0*/  SHFL.DOWN PT, R68, R42, 0x4, R61 ;  /* 0x088000002a447989 */ /* 0x00182800000e003d */
[----:B------:R4:W0:Y:S02]  /*bef0*/  SHFL.DOWN PT, R64, R43, 0x4, R61 ;  /* 0x088000002b407989 */ /* 0x00082400000e003d */
.L_x_1563:
        /* <DEDUP_REMOVED lines=11> */
.L_x_1183:
[----:B------:R-:W-:Y:S05]  /*bfb0*/  BSYNC.RECONVERGENT B0 ;  /* 0x0000000000007941 */ /* 0x000fea0003800200 */
.L_x_1182:
[----:B------:R-:W-:-:S03]  /*bfc0*/  UMOV UR5, 0xffffffff ;  /* 0xffffffff00057882 */ /* 0x000fc60000000000 */
[----:B------:R-:W-:Y:S05]  /*bfd0*/  BRA.DIV UR5, `(.L_x_1184) ;  /* 0x0000006605887947 */ /* 0x000fea000b800000 */
[----:B------:R0:W0:Y:S02]  /*bfe0*/  SHFL.DOWN PT, R65, R62, 0x8, R61 ;  /* 0x090000003e417989 */ /* 0x00002400000e003d */
.L_x_1566:
[----:B------:R-:W-:-:S03]  /*bff0*/  UMOV UR5, 0xffffffff ;  /* 0xffffffff00057882 */ /* 0x000fc60000000000 */
[----:B------:R-:W-:Y:S05]  /*c000*/  BRA.DIV UR5, `(.L_x_1185) ;  /* 0x0000006605a47947 */ /* 0x000fea000b800000 */
.L_x_1569:
[----:B------:R-:W-:-:S03]  /*c010*/  UMOV UR5, 0xffffffff ;  /* 0xffffffff00057882 */ /* 0x000fc60000000000 */
[----:B------:R-:W-:Y:S05]  /*c020*/  BRA.DIV UR5, `(.L_x_1186) ;  /* 0x0000006605c07947 */ /* 0x000fea000b800000 */
.L_x_1572:
[----:B------:R-:W-:-:S03]  /*c030*/  UMOV UR5, 0xffffffff ;  /* 0xffffffff00057882 */ /* 0x000fc60000000000 */
[----:B------:R-:W-:Y:S05]  /*c040*/  BRA.DIV UR5, `(.L_x_1187) ;  /* 0x0000006605dc7947 */ /* 0x000fea000b800000 */
.L_x_1575:
[----:B------:R-:W-:-:S03]  /*c050*/  UMOV UR5, 0xffffffff ;  /* 0xffffffff00057882 */ /* 0x000fc60000000000 */
[----:B------:R-:W-:Y:S05]  /*c060*/  BRA.DIV UR5, `(.L_x_1188) ;  /* 0x0000006605f87947 */ /* 0x000fea000b800000 */
[----:B-1----:R1:W1:Y:S04]  /*c070*/  SHFL.DOWN PT, R66, R56, 0x8, R61 ;  /* 0x0900000038427989 */ /* 0x00226800000e003d */
[----:B------:R1:W1:Y:S04]  /*c080*/  SHFL.DOWN PT, R67, R57, 0x8, R61 ;  /* 0x0900000039437989 */ /* 0x00026800000e003d */
[----:B0-----:R0:W0:Y:S04]  /*c090*/  SHFL.DOWN PT, R68, R42, 0x8, R61 ;  /* 0x090000002a447989 */ /* 0x00102800000e003d */
[----:B------:R0:W0:Y:S02]  /*c0a0*/  SHFL.DOWN PT, R64, R43, 0x8, R61 ;  /* 0x090000002b407989 */ /* 0x00002400000e003d */
.L_x_1581:
        /* <DEDUP_REMOVED lines=11> */
.L_x_1190:
[----:B------:R-:W-:Y:S05]  /*c160*/  BSYNC.RECONVERGENT B0 ;  /* 0x0000000000007941 */ /* 0x000fea0003800200 */
.L_x_1189:
[----:B------:R-:W-:-:S03]  /*c170*/  UMOV UR5, 0xffffffff ;  /* 0xffffffff00057882 */ /* 0x000fc60000000000 */
[----:B------:R-:W-:Y:S05]  /*c180*/  BRA.DIV UR5, `(.L_x_1191) ;  /* 0x0000006a05187947 */ /* 0x000fea000b800000 */
[----:B------:R0:W0:Y:S02]  /*c190*/  SHFL.DOWN PT, R65, R62, 0x10, R61 ;  /* 0x0a0000003e417989 */ /* 0x00002400000e003d */
.L_x_1584:
[----:B------:R-:W-:-:S03]  /*c1a0*/  UMOV UR5, 0xffffffff ;  /* 0xffffffff00057882 */ /* 0x000fc60000000000 */
[----:B------:R-:W-:Y:S05]  /*c1b0*/  BRA.DIV UR5, `(.L_x_1192) ;  /* 0x0000006a05347947 */ /* 0x000fea000b800000 */
.L_x_1587:
[----:B------:R-:W-:-:S03]  /*c1c0*/  UMOV UR5, 0xffffffff ;  /* 0xffffffff00057882 */ /* 0x000fc60000000000 */
[----:B------:R-:W-:Y:S05]  /*c1d0*/  BRA.DIV UR5, `(.L_x_1193) ;  /* 0x0000006a05507947 */ /* 0x000fea000b800000 */
.L_x_1590:
[----:B------:R-:W-:-:S03]  /*c1e0*/  UMOV UR5, 0xffffffff ;  /* 0xffffffff00057882 */ /* 0x000fc60000000000 */
[----:B------:R-:W-:Y:S05]  /*c1f0*/  BRA.DIV UR5, `(.L_x_1194) ;  /* 0x0000006a056c7947 */ /* 0x000fea000b800000 */
.L_x_1593:
[----:B------:R-:W-:-:S03]  /*c200*/  UMOV UR5, 0xffffffff ;  /* 0xffffffff00057882 */ /* 0x000fc60000000000 */
[----:B------:R-:W-:Y:S05]  /*c210*/  BRA.DIV UR5, `(.L_x_1195) ;  /* 0x0000006a05887947 */ /* 0x000fea000b800000 */
[----:B-1----:R1:W1:Y:S04]  /*c220*/  SHFL.DOWN PT, R66, R56, 0x10, R61 ;  /* 0x0a00000038427989 */ /* 0x00226800000e003d */
[----:B------:R1:W1:Y:S04]  /*c230*/  SHFL.DOWN PT, R67, R57, 0x10, R61 ;  /* 0x0a00000039437989 */ /* 0x00026800000e003d */
[----:B0-----:R0:W0:Y:S04]  /*c240*/  SHFL.DOWN PT, R68, R42, 0x10, R61 ;  /* 0x0a0000002a447989 */ /* 0x00102800000e003d */
[----:B------:R0:W0:Y:S02]  /*c250*/  SHFL.DOWN PT, R64, R43, 0x10, R61 ;  /* 0x0a0000002b407989 */ /* 0x00002400000e003d */
.L_x_1599:
        /* <DEDUP_REMOVED lines=11> */
.L_x_1197:
[----:B------:R-:W-:Y:S05]  /*c310*/  BSYNC.RECONVERGENT B0 ;  /* 0x0000000000007941 */ /* 0x000fea0003800200 */
.L_x_1196:
        /* <DEDUP_REMOVED lines=13> */
.L_x_1602:
[----:B------:R-:W-:Y:S05]  /*c3f0*/  @P3 BRA `(.L_x_1199) ;  /* 0xfffffff000803947 */ /* 0x000fea000383ffff */
.L_x_1157:
[----:B------:R-:W-:Y:S01]  /*c400*/  ISETP.NE.AND P4, PT, R4, RZ, PT ;  /* 0x000000ff0400720c */ /* 0x000fe20003f85270 */
[----:B------:R-:W-:Y:S01]  /*c410*/  BSSY.RECONVERGENT B0, `(.L_x_1200) ;  /* 0x0000029000007945 */ /* 0x000fe20003800200 */
[----:B------:R-:W-:-:S11]  /*c420*/  ISETP.NE.AND P3, PT, R3, RZ, PT ;  /* 0x000000ff0300720c */ /* 0x000fd60003f65270 */
[----:B------:R-:W5:Y:S01]  /*c430*/  @!P4 S2R R7, SR_CgaCtaId ;  /* 0x000000000007c919 */ /* 0x000f620000008800 */
[----:B------:R-:W-:-:S04]  /*c440*/  @!P4 MOV R4, 0x400 ;  /* 0x000004000004c802 */ /* 0x000fc80000000f00 */
[----:B-----5:R-:W-:Y:S01]  /*c450*/  @!P4 LEA R43, R7, R4, 0x18 ;  /* 0x00000004072bc211 */ /* 0x020fe200078ec0ff */
[----:B------:R-:W-:Y:S06]  /*c460*/  @P3 BRA `(.L_x_1201) ;  /* 0x00000000008c3947 */ /* 0x000fec0003800000 */
[----:B0-2---:R-:W0:Y:S01]  /*c470*/  LDC.64 R14, c[0x0][0x3b8] ;  /* 0x0000ee00ff0e7b82 */ /* 0x005e220000000a00 */
[----:B------:R-:W-:Y:S01]  /*c480*/  DADD R8, R46, R32 ;  /* 0x000000002e087229 */ /* 0x000fe20000000020 */
[C---:B------:R-:W-:Y:S01]  /*c490*/  ISETP.NE.AND P3, PT, R24.reuse, RZ, PT ;  /* 0x000000ff1800720c */ /* 0x040fe20003f65270 */
[----:B------:R-:W-:Y:S01]  /*c4a0*/  DADD R12, R44, R34 ;  /* 0x000000002c0c7229 */ /* 0x000fe20000000022 */
[----:B------:R-:W-:Y:S01]  /*c4b0*/  IMAD.IADD R24, R24, 0x1, R36 ;  /* 0x0000000118187824 */ /* 0x000fe200078e0224 */
[----:B------:R-:W-:Y:S01]  /*c4c0*/  CS2R R10, SRZ ;  /* 0x00000000000a7805 */ /* 0x000fe2000001ff00 */
[----:B------:R-:W-:Y:S01]  /*c4d0*/  UMOV UR5, 0x400 ;  /* 0x0000040000057882 */ /* 0x000fe20000000000 */
[----:B------:R-:W-:Y:S01]  /*c4e0*/  IMAD.MOV.U32 R41, RZ, RZ, 0x65 ;  /* 0x00000065ff297424 */ /* 0x000fe200078e00ff */
[----:B------:R-:W2:Y:S01]  /*c4f0*/  S2UR UR6, SR_CgaCtaId ;  /* 0x00000000000679c3 */ /* 0x000ea20000008800 */
[----:B------:R-:W-:Y:S02]  /*c500*/  MOV R25, RZ ;  /* 0x000000ff00197202 */ /* 0x000fe40000000f00 */
[----:B------:R-:W-:Y:S01]  /*c510*/  FSEL R4, R8, R46, !P3 ;  /* 0x0000002e08047208 */ /* 0x000fe20005800000 */
[----:B------:R-:W-:Y:S01]  /*c520*/  IMAD.MOV.U32 R8, RZ, RZ, R24 ;  /* 0x000000ffff087224 */ /* 0x000fe200078e0018 */
[----:B------:R-:W-:Y:S01]  /*c530*/  FSEL R47, R9, R47, !P3 ;  /* 0x0000002f092f7208 */ /* 0x000fe20005800000 */
[----:B------:R-:W-:Y:S01]  /*c540*/  IMAD.MOV.U32 R9, RZ, RZ, RZ ;  /* 0x000000ffff097224 */ /* 0x000fe200078e00ff */
[----:B------:R-:W-:Y:S01]  /*c550*/  FSEL R7, R12, R44, !P3 ;  /* 0x0000002c0c077208 */ /* 0x000fe20005800000 */
[----:B------:R-:W5:Y:S01]  /*c560*/  LDC.64 R26, c[0x0][0x3a8] ;  /* 0x0000ea00ff1a7b82 */ /* 0x000f620000000a00 */
[----:B------:R-:W-:Y:S01]  /*c570*/  FSEL R44, R13, R45, !P3 ;  /* 0x0000002d0d2c7208 */ /* 0x000fe20005800000 */
[----:B0-----:R-:W-:-:S05]  /*c580*/  IMAD.WIDE.U32 R14, R2, 0x20, R14 ;  /* 0x00000020020e7825 */ /* 0x001fca00078e000e */
[----:B------:R0:W-:Y:S01]  /*c590*/  ST.E.128.STRONG.GPU desc[UR10][R14.64+0x400], R8 ;  /* 0x000400080e007985 */ /* 0x0001e2000c10fd0a */
[----:B--2---:R-:W-:Y:S01]  /*c5a0*/  ULEA UR5, UR6, UR5, 0x18 ;  /* 0x0000000506057291 */ /* 0x004fe2000f8ec0ff */
[----:B-----5:R-:W-:Y:S01]  /*c5b0*/  IMAD.WIDE.U32 R12, R2, 0x4, R26 ;  /* 0x00000004020c7825 */ /* 0x020fe200078e001a */
[----:B------:R-:W-:-:S03]  /*c5c0*/  CS2R R26, SRZ ;  /* 0x00000000001a7805 */ /* 0x000fc6000001ff00 */
[----:B0-----:R-:W-:Y:S02]  /*c5d0*/  IMAD.MOV.U32 R8, RZ, RZ, R4 ;  /* 0x000000ffff087224 */ /* 0x001fe400078e0004 */
        /* <DEDUP_REMOVED lines=12> */
.L_x_1201:
[----:B------:R-:W-:Y:S05]  /*c6a0*/  BSYNC.RECONVERGENT B0 ;  /* 0x0000000000007941 */ /* 0x000fea0003800200 */
.L_x_1200:
[----:B------:R0:W-:Y:S01]  /*c6b0*/  @!P4 STS.128 [R43+0x110], R36 ;  /* 0x000110242b00c388 */ /* 0x0001e20000000c00 */
[----:B------:R-:W-:Y:S02]  /*c6c0*/  @!P4 IMAD.MOV.U32 R28, RZ, RZ, R32 ;  /* 0x000000ffff1cc224 */ /* 0x000fe400078e0020 */
[----:B------:R-:W-:Y:S01]  /*c6d0*/  @!P4 IMAD.MOV.U32 R29, RZ, RZ, R33 ;  /* 0x000000ffff1dc224 */ /* 0x000fe200078e0021 */
[----:B------:R0:W-:Y:S01]  /*c6e0*/  @!P4 STS.128 [R43+0x120], R32 ;  /* 0x000120202b00c388 */ /* 0x0001e20000000c00 */
[----:B------:R-:W-:Y:S02]  /*c6f0*/  @!P4 IMAD.MOV.U32 R30, RZ, RZ, R34 ;  /* 0x000000ffff1ec224 */ /* 0x000fe400078e0022 */
[----:B------:R-:W-:Y:S02]  /*c700*/  @!P4 IMAD.MOV.U32 R31, RZ, RZ, R35 ;  /* 0x000000ffff1fc224 */ /* 0x000fe400078e0023 */
[----:B------:R-:W-:-:S07]  /*c710*/  @!P4 IMAD.MOV.U32 R6, RZ, RZ, R36 ;  /* 0x000000ffff06c224 */ /* 0x000fce00078e0024 */
.L_x_1111:
        /* <DEDUP_REMOVED lines=9> */
[----:B0-----:R-:W0:Y:S04]  /*c7b0*/  @!P3 LDS.128 R8, [UR5+0x120] ;  /* 0x00012005ff08b984 */ /* 0x001e280008000c00 */
[----:B------:R-:W5:Y:S01]  /*c7c0*/  LDS R7, [UR5+0x110] ;  /* 0x00011005ff077984 */ /* 0x000f620008000800 */
[----:B0-----:R-:W-:Y:S02]  /*c7d0*/  @!P3 DADD R28, R28, R8 ;  /* 0x000000001c1cb229 */ /* 0x001fe40000000008 */
[----:B------:R-:W-:Y:S01]  /*c7e0*/  @!P3 DADD R30, R30, R10 ;  /* 0x000000001e1eb229 */ /* 0x000fe2000000000a */
[----:B-----5:R-:W-:-:S10]  /*c7f0*/  IMAD.IADD R6, R6, 0x1, R7 ;  /* 0x0000000106067824 */ /* 0x020fd400078e0207 */
.L_x_1203:
[----:B------:R-:W-:Y:S05]  /*c800*/  BSYNC.RECONVERGENT B0 ;  /* 0x0000000000007941 */ /* 0x000fea0003800200 */
.L_x_1202:
[----:B------:R-:W5:Y:S01]  /*c810*/  S2UR UR5, SR_CgaCtaId ;  /* 0x00000000000579c3 */ /* 0x000f620000008800 */
[----:B------:R-:W-:Y:S01]  /*c820*/  UMOV UR4, 0x400 ;  /* 0x0000040000047882 */ /* 0x000fe20000000000 */
[----:B0-2---:R-:W-:Y:S01]  /*c830*/  DADD R12, R16, R28 ;  /* 0x00000000100c7229 */ /* 0x005fe2000000001c */
[----:B------:R-:W-:Y:S01]  /*c840*/  SEL R7, RZ, 0x1, !P2 ;  /* 0x00000001ff077807 */ /* 0x000fe20005000000 */
[----:B------:R-:W-:Y:S01]  /*c850*/  DADD R14, R18, R30 ;  /* 0x00000000120e7229 */ /* 0x000fe2000000001e */
[----:B------:R-:W-:Y:S01]  /*c860*/  BSSY.RECONVERGENT B0, `(.L_x_1204) ;  /* 0x00000fd000007945 */ /* 0x000fe20003800200 */
[--C-:B------:R-:W-:Y:S02]  /*c870*/  IMAD.IADD R37, R5, 0x1, R6.reuse ;  /* 0x0000000105257824 */ /* 0x100fe400078e0206 */
[----:B------:R-:W-:-:S04]  /*c880*/  IMAD.IADD R5, R7, 0x1, R6 ;  /* 0x0000000107057824 */ /* 0x000fc800078e0206 */
[----:B------:R-:W-:Y:S02]  /*c890*/  FSEL R12, R16, R12, P2 ;  /* 0x0000000c100c7208 */ /* 0x000fe40001000000 */
[----:B------:R-:W-:Y:S02]  /*c8a0*/  FSEL R13, R17, R13, P2 ;  /* 0x0000000d110d7208 */ /* 0x000fe40001000000 */
[----:B------:R-:W-:Y:S02]  /*c8b0*/  FSEL R14, R18, R14, P2 ;  /* 0x0000000e120e7208 */ /* 0x000fe40001000000 */
[----:B------:R-:W-:Y:S02]  /*c8c0*/  FSEL R15, R19, R15, P2 ;  /* 0x0000000f130f7208 */ /* 0x000fe40001000000 */
[----:B------:R-:W-:Y:S01]  /*c8d0*/  DADD R16, R20, R12 ;  /* 0x0000000014107229 */ /* 0x000fe2000000000c */
[----:B-----5:R-:W-:-:S03]  /*c8e0*/  ULEA UR4, UR5, UR4, 0x18 ;  /* 0x0000000405047291 */ /* 0x020fc6000f8ec0ff */
[----:B------:R-:W-:-:S06]  /*c8f0*/  DADD R18, R22, R14 ;  /* 0x0000000016127229 */ /* 0x000fcc000000000e */
[----:B------:R-:W-:Y:S02]  /*c900*/  FSEL R16, R20, R16, P0 ;  /* 0x0000001014107208 */ /* 0x000fe40000000000 */
[----:B------:R-:W-:Y:S01]  /*c910*/  FSEL R17, R21, R17, P0 ;  /* 0x0000001115117208 */ /* 0x000fe20000000000 */
[----:B------:R-:W0:Y:S01]  /*c920*/  LDS R2, [UR4+0x190] ;  /* 0x00019004ff027984 */ /* 0x000e220008000800 */
[----:B------:R-:W-:-:S03]  /*c930*/  FSEL R18, R22, R18, P0 ;  /* 0x0000001216127208 */ /* 0x000fc60000000000 */
[----:B------:R-:W2:Y:S01]  /*c940*/  LDS R4, [UR4+0x170] ;  /* 0x00017004ff047984 */ /* 0x000ea20008000800 */
[----:B------:R-:W-:-:S03]  /*c950*/  FSEL R19, R23, R19, P0 ;  /* 0x0000001317137208 */ /* 0x000fc60000000000 */
[----:B------:R-:W1:Y:S01]  /*c960*/  LDS.128 R8, [UR4+0x180] ;  /* 0x00018004ff087984 */ /* 0x000e620008000c00 */
[----:B0-----:R-:W-:-:S13]  /*c970*/  ISETP.GE.AND P3, PT, R2, 0x101, PT ;  /* 0x000001010200780c */ /* 0x001fda0003f66270 */
[----:B-12---:R-:W-:Y:S05]  /*c980*/  @!P3 BRA `(.L_x_1205) ;  /* 0x0000000c0060b947 */ /* 0x006fea0003800000 */
[----:B------:R-:W0:Y:S02]  /*c990*/  LDS R20, [UR4+0x150] ;  /* 0x00015004ff147984 */ /* 0x000e240008000800 */
[--C-:B0-----:R-:W-:Y:S02]  /*c9a0*/  @P2 IMAD.IADD R6, R6, 0x1, -R20.reuse ;  /* 0x0000000106062824 */ /* 0x101fe400078e0a14 */
[--C-:B------:R-:W-:Y:S02]  /*c9b0*/  @P0 IMAD.IADD R7, R5, 0x1, -R20.reuse ;  /* 0x0000000105070824 */ /* 0x100fe400078e0a14 */
[----:B------:R-:W-:Y:S01]  /*c9c0*/  @P1 IMAD.IADD R21, R37, 0x1, -R20 ;  /* 0x0000000125151824 */ /* 0x000fe200078e0a14 */
[----:B------:R-:W-:Y:S01]  /*c9d0*/  @P2 LEA R5, R6, UR4, 0x5 ;  /* 0x0000000406052c11 */ /* 0x000fe2000f8e28ff */
[----:B------:R-:W-:Y:S01]  /*c9e0*/  BAR.SYNC.DEFER_BLOCKING 0x0 ;  /* 0x0000000000007b1d */ /* 0x000fe20000010000 */
[----:B------:R-:W-:Y:S02]  /*c9f0*/  @P0 LEA R7, R7, UR4, 0x5 ;  /* 0x0000000407070c11 */ /* 0x000fe4000f8e28ff */
[----:B------:R-:W-:-:S03]  /*ca00*/  @P1 LEA R21, R21, UR4, 0x5 ;  /* 0x0000000415151c11 */ /* 0x000fc6000f8e28ff */
[----:B------:R0:W-:Y:S04]  /*ca10*/  @P2 STS.128 [R5+0x10], R28 ;  /* 0x0000101c05002388 */ /* 0x0001e80000000c00 */
[----:B------:R0:W-:Y:S04]  /*ca20*/  @P2 STS.64 [R5], R54 ;  /* 0x0000003605002388 */ /* 0x0001e80000000a00 */
[----:B------:R0:W-:Y:S04]  /*ca30*/  @P0 STS.128 [R7+0x10], R12 ;  /* 0x0000100c07000388 */ /* 0x0001e80000000c00 */
[----:B------:R0:W-:Y:S01]  /*ca40*/  @P0 STS.64 [R7], R52 ;  /* 0x0000003407000388 */ /* 0x0001e20000000a00 */
[----:B------:R-:W-:-:S03]  /*ca50*/  ISETP.GE.AND P0, PT, R3, R2, PT ;  /* 0x000000020300720c */ /* 0x000fc60003f06270 */
[----:B------:R0:W-:Y:S04]  /*ca60*/  @P1 STS.128 [R21+0x10], R16 ;  /* 0x0000101015001388 */ /* 0x0001e80000000c00 */
[----:B------:R0:W-:Y:S01]  /*ca70*/  @P1 STS.64 [R21], R50 ;  /* 0x0000003215001388 */ /* 0x0001e20000000a00 */
[----:B------:R-:W-:Y:S06]  /*ca80*/  BAR.SYNC.DEFER_BLOCKING 0x0 ;  /* 0x0000000000007b1d */ /* 0x000fec0000010000 */
[----:B------:R-:W-:Y:S05]  /*ca90*/  @P0 BRA `(.L_x_1206) ;  /* 0x0000000c00640947 */ /* 0x000fea0003800000 */
[----:B0-----:R-:W-:Y:S01]  /*caa0*/  LOP3.LUT R5, RZ, R3, RZ, 0x33, !PT ;  /* 0x00000003ff057212 */ /* 0x001fe200078e33ff */
[----:B------:R-:W-:Y:S01]  /*cab0*/  BSSY.RECONVERGENT B1, `(.L_x_1207) ;  /* 0x000001d000017945 */ /* 0x000fe20003800200 */
[----:B------:R-:W-:-:S03]  /*cac0*/  IMAD.MOV.U32 R45, RZ, RZ, R3 ;  /* 0x000000ffff2d7224 */ /* 0x000fc600078e0003 */
[----:B------:R-:W-:-:S05]  /*cad0*/  IMAD.IADD R5, R5, 0x1, R2 ;  /* 0x0000000105057824 */ /* 0x000fca00078e0202 */
[C---:B------:R-:W-:Y:S02]  /*cae0*/  LOP3.LUT R6, R5.reuse, 0x300, RZ, 0xc0, !PT ;  /* 0x0000030005067812 */ /* 0x040fe400078ec0ff */
[----:B------:R-:W-:Y:S02]  /*caf0*/  ISETP.GE.U32.AND P1, PT, R5, 0x300, PT ;  /* 0x000003000500780c */ /* 0x000fe40003f26070 */
[----:B------:R-:W-:-:S13]  /*cb00*/  ISETP.NE.AND P0, PT, R6, 0x300, PT ;  /* 0x000003000600780c */ /* 0x000fda0003f05270 */
[----:B------:R-:W-:Y:S05]  /*cb10*/  @!P0 BRA `(.L_x_1208) ;  /* 0x0000000000588947 */ /* 0x000fea0003800000 */
[----:B------:R-:W-:Y:S01]  /*cb20*/  LEA.HI R5, R5, 0x1, RZ, 0x18 ;  /* 0x0000000105057811 */ /* 0x000fe200078fc0ff */
[----:B------:R-:W-:Y:S01]  /*cb30*/  IMAD.IADD R23, R20, 0x1, R3 ;  /* 0x0000000114177824 */ /* 0x000fe200078e0203 */
[----:B------:R-:W-:-:S03]  /*cb40*/  LEA R21, R3, UR4, 0x5 ;  /* 0x0000000403157c11 */ /* 0x000fc6000f8e28ff */
[C---:B------:R-:W-:Y:S01]  /*cb50*/  IMAD.SHL.U32 R6, R5.reuse, 0x100, RZ ;  /* 0x0000010005067824 */ /* 0x040fe200078e00ff */
[----:B------:R-:W-:Y:S01]  /*cb60*/  LOP3.LUT R5, R5, 0x3, RZ, 0xc0, !PT ;  /* 0x0000000305057812 */ /* 0x000fe200078ec0ff */
[----:B------:R-:W-:-:S03]  /*cb70*/  VIADD R21, R21, 0x10 ;  /* 0x0000001015157836 */ /* 0x000fc60000000000 */
[----:B------:R-:W-:Y:S02]  /*cb80*/  LOP3.LUT R6, R6, 0x300, RZ, 0xc0, !PT ;  /* 0x0000030006067812 */ /* 0x000fe400078ec0ff */
[----:B------:R-:W-:-:S03]  /*cb90*/  IADD3 R5, PT, PT, -R5, RZ, RZ ;  /* 0x000000ff05057210 */ /* 0x000fc60007ffe1ff */
[----:B------:R-:W-:-:S07]  /*cba0*/  IMAD.IADD R45, R6, 0x1, R3 ;  /* 0x00000001062d7824 */ /* 0x000fce00078e0203 */
.L_x_1209:
[----:B0-----:R-:W0:Y:S01]  /*cbb0*/  LDS.64 R14, [R21+-0x10] ;  /* 0xfffff000150e7984 */ /* 0x001e220000000a00 */
[----:B------:R-:W1:Y:S01]  /*cbc0*/  LDC.64 R12, c[0x0][0x390] ;  /* 0x0000e400ff0c7b82 */ /* 0x000e620000000a00 */
[----:B------:R-:W-:Y:S02]  /*cbd0*/  VIADD R5, R5, 0x1 ;  /* 0x0000000105057836 */ /* 0x000fe40000000000 */
[----:B------:R2:W5:Y:S03]  /*cbe0*/  LDS.128 R16, [R21] ;  /* 0x0000000015107984 */ /* 0x0005660000000c00 */
[----:B------:R-:W-:Y:S02]  /*cbf0*/  ISETP.NE.AND P0, PT, R5, RZ, PT ;  /* 0x000000ff0500720c */ /* 0x000fe40003f05270 */
[----:B------:R-:W3:Y:S01]  /*cc00*/  LDC.64 R6, c[0x0][0x398] ;  /* 0x0000e600ff067b82 */ /* 0x000ee20000000a00 */
[----:B--2---:R-:W-:-:S02]  /*cc10*/  VIADD R21, R21, 0x2000 ;  /* 0x0000200015157836 */ /* 0x004fc40000000000 */
[----:B-1----:R-:W-:-:S04]  /*cc20*/  IMAD.WIDE R12, R23, 0x8, R12 ;  /* 0x00000008170c7825 */ /* 0x002fc800078e020c */
[----:B---3--:R-:W-:-:S04]  /*cc30*/  IMAD.WIDE R6, R23, 0x10, R6 ;  /* 0x0000001017067825 */ /* 0x008fc800078e0206 */
[----:B------:R-:W-:Y:S01]  /*cc40*/  VIADD R23, R23, 0x100 ;  /* 0x0000010017177836 */ /* 0x000fe20000000000 */
[----:B0-----:R0:W-:Y:S04]  /*cc50*/  STG.E.64 desc[UR10][R12.64], R14 ;  /* 0x0000000e0c007986 */ /* 0x0011e8000c101b0a */
[----:B-----5:R0:W-:Y:S01]  /*cc60*/  STG.E.128 desc[UR10][R6.64], R16 ;  /* 0x0000001006007986 */ /* 0x0201e2000c101d0a */
[----:B------:R-:W-:Y:S05]  /*cc70*/  @P0 BRA `(.L_x_1209) ;  /* 0xfffffffc00cc0947 */ /* 0x000fea000383ffff */
.L_x_1208:
[----:B------:R-:W-:Y:S05]  /*cc80*/  BSYNC.RECONVERGENT B1 ;  /* 0x0000000000017941 */ /* 0x000fea0003800200 */
.L_x_1207:
[----:B------:R-:W-:Y:S05]  /*cc90*/  @!P1 BRA `(.L_x_1206) ;  /* 0x0000000800e49947 */ /* 0x000fea0003800000 */
[----:B------:R-:W1:Y:S01]  /*cca0*/  LDCU.128 UR12, c[0x0][0x390] ;  /* 0x00007200ff0c77ac */ /* 0x000e620008000c00 */
[--C-:B------:R-:W-:Y:S01]  /*ccb0*/  IMAD.IADD R5, R2, 0x1, -R45.reuse ;  /* 0x0000000102057824 */ /* 0x100fe200078e0a2d */
[----:B0-----:R-:W-:Y:S01]  /*ccc0*/  LEA R14, R45, UR4, 0x5 ;  /* 0x000000042d0e7c11 */ /* 0x001fe2000f8e28ff */
[----:B------:R-:W-:Y:S01]  /*ccd0*/  BSSY.RECONVERGENT B1, `(.L_x_1210) ;  /* 0x0000060000017945 */ /* 0x000fe20003800200 */
[----:B------:R-:W-:Y:S02]  /*cce0*/  PLOP3.LUT P0, PT, PT, PT, PT, 0x80, 0x8 ;  /* 0x000000000008781c */ /* 0x000fe40003f0f070 */
[----:B------:R-:W-:Y:S01]  /*ccf0*/  ISETP.GT.AND P1, PT, R5, 0xc00, PT ;  /* 0x00000c000500780c */ /* 0x000fe20003f24270 */
[----:B------:R-:W-:Y:S02]  /*cd00*/  IMAD.IADD R5, R20, 0x1, R45 ;  /* 0x0000000114057824 */ /* 0x000fe400078e022d */
[----:B------:R-:W-:Y:S01]  /*cd10*/  VIADD R14, R14, 0x4000 ;  /* 0x000040000e0e7836 */ /* 0x000fe20000000000 */
[----:B-1----:R-:W-:-:S02]  /*cd20*/  UIADD3 UR12, UP0, UPT, UR12, 0x1000, URZ ;  /* 0x000010000c0c7890 */ /* 0x002fc4000ff1e0ff */
[----:B------:R-:W-:Y:S02]  /*cd30*/  UIADD3 UR14, UP1, UPT, UR14, 0x2000, URZ ;  /* 0x000020000e0e7890 */ /* 0x000fe4000ff3e0ff */
[----:B------:R-:W-:Y:S02]  /*cd40*/  UIADD3.X UR13, UPT, UPT, URZ, UR13, URZ, UP0, !UPT ;  /* 0x0000000dff0d7290 */ /* 0x000fe400087fe4ff */
[----:B------:R-:W-:Y:S01]  /*cd50*/  UIADD3.X UR15, UPT, UPT, URZ, UR15, URZ, UP1, !UPT ;  /* 0x0000000fff0f7290 */ /* 0x000fe20008ffe4ff */
[----:B------:R-:W-:Y:S02]  /*cd60*/  IMAD.U32 R12, RZ, RZ, UR12 ;  /* 0x0000000cff0c7e24 */ /* 0x000fe4000f8e00ff */
[----:B------:R-:W-:Y:S02]  /*cd70*/  IMAD.U32 R6, RZ, RZ, UR14 ;  /* 0x0000000eff067e24 */ /* 0x000fe4000f8e00ff */
[----:B------:R-:W-:Y:S02]  /*cd80*/  IMAD.U32 R13, RZ, RZ, UR13 ;  /* 0x0000000dff0d7e24 */ /* 0x000fe4000f8e00ff */
[----:B------:R-:W-:Y:S01]  /*cd90*/  IMAD.U32 R7, RZ, RZ, UR15 ;  /* 0x0000000fff077e24 */ /* 0x000fe2000f8e00ff */
[----:B------:R-:W-:Y:S06]  /*cda0*/  @!P1 BRA `(.L_x_1211) ;  /* 0x0000000400489947 */ /* 0x000fec0003800000 */
[----:B------:R-:W-:Y:S01]  /*cdb0*/  PLOP3.LUT P0, PT, PT, PT, PT, 0x8, 0x80 ;  /* 0x000000000080781c */ /* 0x000fe20003f0e170 */
[----:B------:R-:W-:-:S12]  /*cdc0*/  VIADD R15, R2, 0xfffff400 ;  /* 0xfffff400020f7836 */ /* 0x000fd80000000000 */
.L_x_1212:
[----:B--2---:R-:W0:Y:S01]  /*cdd0*/  LDS.64 R20, [R14+-0x4000] ;  /* 0xffc000000e147984 */ /* 0x004e220000000a00 */
[----:B------:R-:W-:-:S03]  /*cde0*/  IMAD.WIDE R50, R5, 0x8, R12 ;  /* 0x0000000805327825 */ /* 0x000fc600078e020c */
[----:B------:R-:W1:Y:S01]  /*cdf0*/  LDS.128 R56, [R14+-0x3ff0] ;  /* 0xffc010000e387984 */ /* 0x000e620000000c00 */
[----:B------:R-:W-:-:S03]  /*ce00*/  IMAD.WIDE R46, R5, 0x10, R6 ;  /* 0x00000010052e7825 */ /* 0x000fc600078e0206 */
[----:B------:R-:W2:Y:S01]  /*ce10*/  LDS.64 R74, [R14+-0x2000] ;  /* 0xffe000000e4a7984 */ /* 0x000ea20000000a00 */
[----:B------:R-:W-:-:S03]  /*ce20*/  VIADD R45, R45, 0x1000 ;  /* 0x000010002d2d7836 */ /* 0x000fc60000000000 */
[----:B------:R-:W5:Y:S02]  /*ce30*/  LDS.128 R52, [R14+-0x1ff0] ;  /* 0xffe010000e347984 */ /* 0x000f640000000c00 */
[----:B------:R-:W-:Y:S02]  /*ce40*/  ISETP.GE.AND P1, PT, R45, R15, PT ;  /* 0x0000000f2d00720c */ /* 0x000fe40003f26270 */
[----:B---34-:R-:W3:Y:S04]  /*ce50*/  LDS.64 R60, [R14] ;  /* 0x000000000e3c7984 */ /* 0x018ee80000000a00 */
        /* <DEDUP_REMOVED lines=8> */
[----:B------:R-:W4:Y:S04]  /*cee0*/  LDS.128 R40, [R14+0x8010] ;  /* 0x008010000e287984 */ /* 0x000f280000000c00 */
[----:B0-----:R-:W-:Y:S04]  /*cef0*/  STG.E.64 desc[UR10][R50.64+-0x1000], R20 ;  /* 0xfff0001432007986 */ /* 0x001fe8000c101b0a */
[----:B------:R-:W0:Y:S04]  /*cf00*/  LDS.64 R68, [R14+0xa000] ;  /* 0x00a000000e447984 */ /* 0x000e280000000a00 */
[----:B------:R-:W0:Y:S04]  /*cf10*/  LDS.128 R20, [R14+0xa010] ;  /* 0x00a010000e147984 */ /* 0x000e280000000c00 */
[----:B------:R-:W0:Y:S04]  /*cf20*/  LDS.64 R70, [R14+0xc000] ;  /* 0x00c000000e467984 */ /* 0x000e280000000a00 */
[----:B------:R-:W0:Y:S04]  /*cf30*/  LDS.128 R24, [R14+0xc010] ;  /* 0x00c010000e187984 */ /* 0x000e280000000c00 */
[----:B-1----:R1:W-:Y:S04]  /*cf40*/  STG.E.128 desc[UR10][R46.64+-0x2000], R56 ;  /* 0xffe000382e007986 */ /* 0x0023e8000c101d0a */
[----:B--2---:R-:W-:Y:S04]  /*cf50*/  STG.E.64 desc[UR10][R50.64+-0x800], R74 ;  /* 0xfff8004a32007986 */ /* 0x004fe8000c101b0a */
[----:B-----5:R2:W-:Y:S04]  /*cf60*/  STG.E.128 desc[UR10][R46.64+-0x1000], R52 ;  /* 0xfff000342e007986 */ /* 0x0205e8000c101d0a */
[----:B---3--:R-:W-:Y:S04]  /*cf70*/  STG.E.64 desc[UR10][R50.64], R60 ;  /* 0x0000003c32007986 */ /* 0x008fe8000c101b0a */
[----:B----4-:R-:W-:Y:S01]  /*cf80*/  STG.E.128 desc[UR10][R46.64], R16 ;  /* 0x000000102e007986 */ /* 0x010fe2000c101d0a */
[----:B-1----:R-:W-:-:S03]  /*cf90*/  VIADD R59, R5, 0x400 ;  /* 0x00000400053b7836 */ /* 0x002fc60000000000 */
[----:B------:R-:W-:Y:S01]  /*cfa0*/  STG.E.64 desc[UR10][R50.64+0x800], R66 ;  /* 0x0008004232007986 */ /* 0x000fe2000c101b0a */
[----:B------:R-:W-:-:S03]  /*cfb0*/  IMAD.WIDE R56, R59, 0x8, R12 ;  /* 0x000000083b387825 */ /* 0x000fc600078e020c */
[----:B------:R1:W-:Y:S01]  /*cfc0*/  STG.E.128 desc[UR10][R46.64+0x1000], R28 ;  /* 0x0010001c2e007986 */ /* 0x0003e2000c101d0a */
[----:B--2---:R-:W-:Y:S02]  /*cfd0*/  VIADD R55, R5, 0x800 ;  /* 0x0000080005377836 */ /* 0x004fe40000000000 */
[----:B------:R-:W-:Y:S01]  /*cfe0*/  IMAD.WIDE R58, R59, 0x10, R6 ;  /* 0x000000103b3a7825 */ /* 0x000fe200078e0206 */
[----:B------:R-:W2:Y:S03]  /*cff0*/  LDS.64 R50, [R14+0xe000] ;  /* 0x00e000000e327984 */ /* 0x000ea60000000a00 */
[C---:B------:R-:W-:Y:S01]  /*d000*/  IMAD.WIDE R52, R55.reuse, 0x8, R12 ;  /* 0x0000000837347825 */ /* 0x040fe200078e020c */
[----:B------:R-:W3:Y:S04]  /*d010*/  LDS.128 R16, [R14+0xe010] ;  /* 0x00e010000e107984 */ /* 0x000ee80000000c00 */
[----:B------:R-:W-:Y:S04]  /*d020*/  STG.E.64 desc[UR10][R56.64+-0x1000], R64 ;  /* 0xfff0004038007986 */ /* 0x000fe8000c101b0a */
[----:B------:R-:W-:Y:S01]  /*d030*/  STG.E.128 desc[UR10][R58.64+-0x2000], R32 ;  /* 0xffe000203a007986 */ /* 0x000fe2000c101d0a */
[----:B-1----:R-:W-:-:S03]  /*d040*/  IMAD.WIDE R46, R55, 0x10, R6 ;  /* 0x00000010372e7825 */ /* 0x002fc600078e0206 */
[----:B------:R-:W1:Y:S04]  /*d050*/  LDS.64 R54, [R14+0x10000] ;  /* 0x010000000e367984 */ /* 0x000e680000000a00 */
[----:B------:R-:W4:Y:S04]  /*d060*/  LDS.128 R28, [R14+0x10010] ;  /* 0x010010000e1c7984 */ /* 0x000f280000000c00 */
[----:B------:R-:W-:Y:S04]  /*d070*/  STG.E.64 desc[UR10][R56.64+-0x800], R62 ;  /* 0xfff8003e38007986 */ /* 0x000fe8000c101b0a */
[----:B------:R-:W5:Y:S04]  /*d080*/  LDS.64 R64, [R14+0x12000] ;  /* 0x012000000e407984 */ /* 0x000f680000000a00 */
[----:B------:R-:W-:Y:S04]  /*d090*/  STG.E.128 desc[UR10][R58.64+-0x1000], R36 ;  /* 0xfff000243a007986 */ /* 0x000fe8000c101d0a */
[----:B------:R-:W5:Y:S04]  /*d0a0*/  LDS.128 R32, [R14+0x12010] ;  /* 0x012010000e207984 */ /* 0x000f680000000c00 */
[----:B------:R-:W-:Y:S04]  /*d0b0*/  STG.E.64 desc[UR10][R56.64], R72 ;  /* 0x0000004838007986 */ /* 0x000fe8000c101b0a */
[----:B------:R-:W5:Y:S04]  /*d0c0*/  LDS.64 R62, [R14+0x14000] ;  /* 0x014000000e3e7984 */ /* 0x000f680000000a00 */
[----:B------:R-:W-:Y:S04]  /*d0d0*/  STG.E.128 desc[UR10][R58.64], R40 ;  /* 0x000000283a007986 */ /* 0x000fe8000c101d0a */
[----:B------:R-:W5:Y:S04]  /*d0e0*/  LDS.128 R36, [R14+0x14010] ;  /* 0x014010000e247984 */ /* 0x000f680000000c00 */
[----:B0-----:R0:W-:Y:S04]  /*d0f0*/  STG.E.64 desc[UR10][R56.64+0x800], R68 ;  /* 0x0008004438007986 */ /* 0x0011e8000c101b0a */
[----:B------:R-:W5:Y:S04]  /*d100*/  LDS.64 R60, [R14+0x16000] ;  /* 0x016000000e3c7984 */ /* 0x000f680000000a00 */
[----:B------:R-:W-:Y:S04]  /*d110*/  STG.E.128 desc[UR10][R58.64+0x1000], R20 ;  /* 0x001000143a007986 */ /* 0x000fe8000c101d0a */
[----:B------:R-:W5:Y:S01]  /*d120*/  LDS.128 R40, [R14+0x16010] ;  /* 0x016010000e287984 */ /* 0x000f620000000c00 */
[----:B0-----:R-:W-:-:S03]  /*d130*/  VIADD R69, R5, 0xc00 ;  /* 0x00000c0005457836 */ /* 0x001fc60000000000 */
[----:B------:R-:W0:Y:S01]  /*d140*/  LDS.64 R58, [R14+0x18000] ;  /* 0x018000000e3a7984 */ /* 0x000e220000000a00 */
[----:B------:R-:W-:Y:S02]  /*d150*/  VIADD R5, R5, 0x1000 ;  /* 0x0000100005057836 */ /* 0x000fe40000000000 */
[C---:B------:R-:W-:Y:S01]  /*d160*/  IMAD.WIDE R66, R69.reuse, 0x8, R12 ;  /* 0x0000000845427825 */ /* 0x040fe200078e020c */
[----:B------:R-:W-:Y:S03]  /*d170*/  STG.E.64 desc[UR10][R52.64+-0x1000], R70 ;  /* 0xfff0004634007986 */ /* 0x000fe6000c101b0a */
[----:B------:R-:W-:Y:S01]  /*d180*/  IMAD.WIDE R68, R69, 0x10, R6 ;  /* 0x0000001045447825 */ /* 0x000fe200078e0206 */
[----:B------:R-:W0:Y:S04]  /*d190*/  LDS.128 R20, [R14+0x18010] ;  /* 0x018010000e147984 */ /* 0x000e280000000c00 */
[----:B------:R-:W-:Y:S04]  /*d1a0*/  STG.E.128 desc[UR10][R46.64+-0x2000], R24 ;  /* 0xffe000182e007986 */ /* 0x000fe8000c101d0a */
[----:B------:R-:W0:Y:S04]  /*d1b0*/  LDS.64 R56, [R14+0x1a000] ;  /* 0x01a000000e387984 */ /* 0x000e280000000a00 */
[----:B------:R1:W0:Y:S04]  /*d1c0*/  LDS.128 R24, [R14+0x1a010] ;  /* 0x01a010000e187984 */ /* 0x0002280000000c00 */
[----:B--2---:R2:W-:Y:S04]  /*d1d0*/  STG.E.64 desc[UR10][R52.64+-0x800], R50 ;  /* 0xfff8003234007986 */ /* 0x0045e8000c101b0a */
[----:B---3--:R2:W-:Y:S01]  /*d1e0*/  STG.E.128 desc[UR10][R46.64+-0x1000], R16 ;  /* 0xfff000102e007986 */ /* 0x0085e2000c101d0a */
[----:B-1----:R-:W-:-:S03]  /*d1f0*/  VIADD R14, R14, 0x20000 ;  /* 0x000200000e0e7836 */ /* 0x002fc60000000000 */
[----:B------:R2:W-:Y:S04]  /*d200*/  STG.E.64 desc[UR10][R52.64], R54 ;  /* 0x0000003634007986 */ /* 0x0005e8000c101b0a */
[----:B----4-:R2:W-:Y:S04]  /*d210*/  STG.E.128 desc[UR10][R46.64], R28 ;  /* 0x0000001c2e007986 */ /* 0x0105e8000c101d0a */
[----:B-----5:R2:W-:Y:S04]  /*d220*/  STG.E.64 desc[UR10][R52.64+0x800], R64 ;  /* 0x0008004034007986 */ /* 0x0205e8000c101b0a */
[----:B------:R2:W-:Y:S04]  /*d230*/  STG.E.128 desc[UR10][R46.64+0x1000], R32 ;  /* 0x001000202e007986 */ /* 0x0005e8000c101d0a */
[----:B------:R2:W-:Y:S04]  /*d240*/  STG.E.64 desc[UR10][R66.64+-0x1000], R62 ;  /* 0xfff0003e42007986 */ /* 0x0005e8000c101b0a */
[----:B------:R2:W-:Y:S04]  /*d250*/  STG.E.128 desc[UR10][R68.64+-0x2000], R36 ;  /* 0xffe0002444007986 */ /* 0x0005e8000c101d0a */
[----:B------:R2:W-:Y:S04]  /*d260*/  STG.E.64 desc[UR10][R66.64+-0x800], R60 ;  /* 0xfff8003c42007986 */ /* 0x0005e8000c101b0a */
[----:B------:R2:W-:Y:S04]  /*d270*/  STG.E.128 desc[UR10][R68.64+-0x1000], R40 ;  /* 0xfff0002844007986 */ /* 0x0005e8000c101d0a */
[----:B0-----:R2:W-:Y:S04]  /*d280*/  STG.E.64 desc[UR10][R66.64], R58 ;  /* 0x0000003a42007986 */ /* 0x0015e8000c101b0a */
[----:B------:R2:W-:Y:S04]  /*d290*/  STG.E.128 desc[UR10][R68.64], R20 ;  /* 0x0000001444007986 */ /* 0x0005e8000c101d0a */
[----:B------:R2:W-:Y:S04]  /*d2a0*/  STG.E.64 desc[UR10][R66.64+0x800], R56 ;  /* 0x0008003842007986 */ /* 0x0005e8000c101b0a */
[----:B------:R2:W-:Y:S01]  /*d2b0*/  STG.E.128 desc[UR10][R68.64+0x1000], R24 ;  /* 0x0010001844007986 */ /* 0x0005e2000c101d0a */
[----:B------:R-:W-:Y:S05]  /*d2c0*/  @!P1 BRA `(.L_x_1212) ;  /* 0xfffffff800c09947 */ /* 0x000fea000383ffff */
.L_x_1211:
[----:B------:R-:W-:Y:S05]  /*d2d0*/  BSYNC.RECONVERGENT B1 ;  /* 0x0000000000017941 */ /* 0x000fea0003800200 */
.L_x_1210:
[----:B------:R-:W-:Y:S01]  /*d2e0*/  IMAD.IADD R15, R2, 0x1, -R45 ;  /* 0x00000001020f7824 */ /* 0x000fe200078e0a2d */
[----:B------:R-:W-:Y:S04]  /*d2f0*/  BSSY.RECONVERGENT B1, `(.L_x_1213) ;  /* 0x000002c000017945 */ /* 0x000fe80003800200 */
[----:B------:R-:W-:-:S13]  /*d300*/  ISETP.GT.AND P1, PT, R15, 0x400, PT ;  /* 0x000004000f00780c */ /* 0x000fda0003f24270 */
[----:B------:R-:W-:Y:S05]  /*d310*/  @!P1 BRA `(.L_x_1214) ;  /* 0x0000000000a49947 */ /* 0x000fea0003800000 */
[----:B--2---:R-:W0:Y:S01]  /*d320*/  LDS.64 R40, [R14+-0x4000] ;  /* 0xffc000000e287984 */ /* 0x004e220000000a00 */
[C---:B------:R-:W-:Y:S01]  /*d330*/  IMAD.WIDE R46, R5.reuse, 0x8, R12 ;  /* 0x00000008052e7825 */ /* 0x040fe200078e020c */
[----:B------:R-:W-:Y:S02]  /*d340*/  PLOP3.LUT P0, PT, PT, PT, PT, 0x8, 0x80 ;  /* 0x000000000080781c */ /* 0x000fe40003f0e170 */
[----:B------:R-:W1:Y:S01]  /*d350*/  LDS.128 R56, [R14+-0x3ff0] ;  /* 0xffc010000e387984 */ /* 0x000e620000000c00 */
[----:B------:R-:W-:Y:S01]  /*d360*/  IMAD.WIDE R50, R5, 0x10, R6 ;  /* 0x0000001005327825 */ /* 0x000fe200078e0206 */
[----:B------:R-:W-:Y:S02]  /*d370*/  IADD3 R45, PT, PT, R45, 0x800, RZ ;  /* 0x000008002d2d7810 */ /* 0x000fe40007ffe0ff */
[----:B------:R-:W2:Y:S04]  /*d380*/  LDS.64 R54, [R14+-0x2000] ;  /* 0xffe000000e367984 */ /* 0x000ea80000000a00 */
[----:B------:R-:W5:Y:S04]  /*d390*/  LDS.128 R16, [R14+-0x1ff0] ;  /* 0xffe010000e107984 */ /* 0x000f680000000c00 */
[----:B------:R-:W5:Y:S04]  /*d3a0*/  LDS.64 R52, [R14] ;  /* 0x000000000e347984 */ /* 0x000f680000000a00 */
[----:B------:R-:W5:Y:S04]  /*d3b0*/  LDS.128 R20, [R14+0x10] ;  /* 0x000010000e147984 */ /* 0x000f680000000c00 */
[----:B---34-:R-:W3:Y:S04]  /*d3c0*/  LDS.64 R60, [R14+0x2000] ;  /* 0x002000000e3c7984 */ /* 0x018ee80000000a00 */
        /* <DEDUP_REMOVED lines=9> */
[----:B------:R5:W0:Y:S04]  /*d460*/  LDS.128 R40, [R14+0xa010] ;  /* 0x00a010000e287984 */ /* 0x000a280000000c00 */
[----:B-1----:R1:W-:Y:S04]  /*d470*/  STG.E.128 desc[UR10][R50.64+-0x2000], R56 ;  /* 0xffe0003832007986 */ /* 0x0023e8000c101d0a */
[----:B--2---:R2:W-:Y:S01]  /*d480*/  STG.E.64 desc[UR10][R46.64+-0x800], R54 ;  /* 0xfff800362e007986 */ /* 0x0045e2000c101b0a */
[----:B-----5:R-:W-:-:S03]  /*d490*/  VIADD R14, R14, 0x10000 ;  /* 0x000100000e0e7836 */ /* 0x020fc60000000000 */
[----:B------:R2:W-:Y:S04]  /*d4a0*/  STG.E.128 desc[UR10][R50.64+-0x1000], R16 ;  /* 0xfff0001032007986 */ /* 0x0005e8000c101d0a */
[----:B------:R2:W-:Y:S04]  /*d4b0*/  STG.E.64 desc[UR10][R46.64], R52 ;  /* 0x000000342e007986 */ /* 0x0005e8000c101b0a */
[----:B------:R2:W-:Y:S01]  /*d4c0*/  STG.E.128 desc[UR10][R50.64], R20 ;  /* 0x0000001432007986 */ /* 0x0005e2000c101d0a */
[----:B-1----:R-:W-:-:S03]  /*d4d0*/  VIADD R59, R5, 0x400 ;  /* 0x00000400053b7836 */ /* 0x002fc60000000000 */
[----:B---3--:R2:W-:Y:S01]  /*d4e0*/  STG.E.64 desc[UR10][R46.64+0x800], R60 ;  /* 0x0008003c2e007986 */ /* 0x0085e2000c101b0a */
[----:B------:R-:W-:Y:S02]  /*d4f0*/  VIADD R5, R5, 0x800 ;  /* 0x0000080005057836 */ /* 0x000fe40000000000 */
[C---:B------:R-:W-:Y:S01]  /*d500*/  IMAD.WIDE R56, R59.reuse, 0x8, R12 ;  /* 0x000000083b387825 */ /* 0x040fe200078e020c */
[----:B----4-:R2:W-:Y:S03]  /*d510*/  STG.E.128 desc[UR10][R50.64+0x1000], R24 ;  /* 0x0010001832007986 */ /* 0x0105e6000c101d0a */
[----:B------:R-:W-:Y:S01]  /*d520*/  IMAD.WIDE R58, R59, 0x10, R6 ;  /* 0x000000103b3a7825 */ /* 0x000fe200078e0206 */
[----:B------:R2:W-:Y:S04]  /*d530*/  STG.E.64 desc[UR10][R56.64+-0x1000], R62 ;  /* 0xfff0003e38007986 */ /* 0x0005e8000c101b0a */
[----:B------:R2:W-:Y:S04]  /*d540*/  STG.E.128 desc[UR10][R58.64+-0x2000], R28 ;  /* 0xffe0001c3a007986 */ /* 0x0005e8000c101d0a */
[----:B------:R2:W-:Y:S04]  /*d550*/  STG.E.64 desc[UR10][R56.64+-0x800], R64 ;  /* 0xfff8004038007986 */ /* 0x0005e8000c101b0a */
[----:B------:R2:W-:Y:S04]  /*d560*/  STG.E.128 desc[UR10][R58.64+-0x1000], R32 ;  /* 0xfff000203a007986 */ /* 0x0005e8000c101d0a */
[----:B------:R2:W-:Y:S04]  /*d570*/  STG.E.64 desc[UR10][R56.64], R66 ;  /* 0x0000004238007986 */ /* 0x0005e8000c101b0a */
[----:B------:R2:W-:Y:S04]  /*d580*/  STG.E.128 desc[UR10][R58.64], R36 ;  /* 0x000000243a007986 */ /* 0x0005e8000c101d0a */
[----:B0-----:R2:W-:Y:S04]  /*d590*/  STG.E.64 desc[UR10][R56.64+0x800], R68 ;  /* 0x0008004438007986 */ /* 0x0015e8000c101b0a */
[----:B------:R2:W-:Y:S02]  /*d5a0*/  STG.E.128 desc[UR10][R58.64+0x1000], R40 ;  /* 0x001000283a007986 */ /* 0x0005e4000c101d0a */
.L_x_1214:
[----:B------:R-:W-:Y:S05]  /*d5b0*/  BSYNC.RECONVERGENT B1 ;  /* 0x0000000000017941 */ /* 0x000fea0003800200 */
.L_x_1213:
[----:B------:R-:W-:-:S13]  /*d5c0*/  ISETP.LT.OR P0, PT, R45, R2, P0 ;  /* 0x000000022d00720c */ /* 0x000fda0000701670 */
[----:B------:R-:W-:Y:S05]  /*d5d0*/  @!P0 BRA `(.L_x_1206) ;  /* 0x0000000000948947 */ /* 0x000fea0003800000 */
[----:B--2---:R-:W0:Y:S01]  /*d5e0*/  LDS.64 R28, [R14+-0x4000] ;  /* 0xffc000000e1c7984 */ /* 0x004e220000000a00 */
[----:B------:R-:W-:-:S03]  /*d5f0*/  IMAD.WIDE R12, R5, 0x8, R12 ;  /* 0x00000008050c7825 */ /* 0x000fc600078e020c */
[----:B------:R-:W1:Y:S01]  /*d600*/  LDS.128 R24, [R14+-0x3ff0] ;  /* 0xffc010000e187984 */ /* 0x000e620000000c00 */
[----:B------:R-:W-:-:S03]  /*d610*/  IMAD.WIDE R6, R5, 0x10, R6 ;  /* 0x0000001005067825 */ /* 0x000fc600078e0206 */
[----:B------:R-:W2:Y:S04]  /*d620*/  LDS.64 R30, [R14+-0x2000] ;  /* 0xffe000000e1e7984 */ /* 0x000ea80000000a00 */
[----:B------:R-:W5:Y:S04]  /*d630*/  LDS.128 R20, [R14+-0x1ff0] ;  /* 0xffe010000e147984 */ /* 0x000f680000000c00 */
[----:B---34-:R-:W3:Y:S04]  /*d640*/  LDS.64 R32, [R14] ;  /* 0x000000000e207984 */ /* 0x018ee80000000a00 */
[----:B------:R-:W4:Y:S04]  /*d650*/  LDS.128 R16, [R14+0x10] ;  /* 0x000010000e107984 */ /* 0x000f280000000c00 */
[----:B------:R-:W4:Y:S04]  /*d660*/  LDS.64 R34, [R14+0x2000] ;  /* 0x002000000e227984 */ /* 0x000f280000000a00 */
[----:B------:R-:W4:Y:S04]  /*d670*/  LDS.128 R36, [R14+0x2010] ;  /* 0x002010000e247984 */ /* 0x000f280000000c00 */
[----:B0-----:R0:W-:Y:S04]  /*d680*/  STG.E.64 desc[UR10][R12.64+-0x1000], R28 ;  /* 0xfff0001c0c007986 */ /* 0x0011e8000c101b0a */
[----:B-1----:R0:W-:Y:S04]  /*d690*/  STG.E.128 desc[UR10][R6.64+-0x2000], R24 ;  /* 0xffe0001806007986 */ /* 0x0021e8000c101d0a */
[----:B--2---:R0:W-:Y:S04]  /*d6a0*/  STG.E.64 desc[UR10][R12.64+-0x800], R30 ;  /* 0xfff8001e0c007986 */ /* 0x0041e8000c101b0a */
[----:B-----5:R0:W-:Y:S04]  /*d6b0*/  STG.E.128 desc[UR10][R6.64+-0x1000], R20 ;  /* 0xfff0001406007986 */ /* 0x0201e8000c101d0a */
[----:B---3--:R0:W-:Y:S04]  /*d6c0*/  STG.E.64 desc[UR10][R12.64], R32 ;  /* 0x000000200c007986 */ /* 0x0081e8000c101b0a */
[----:B----4-:R0:W-:Y:S04]  /*d6d0*/  STG.E.128 desc[UR10][R6.64], R16 ;  /* 0x0000001006007986 */ /* 0x0101e8000c101d0a */
[----:B------:R0:W-:Y:S04]  /*d6e0*/  STG.E.64 desc[UR10][R12.64+0x800], R34 ;  /* 0x000800220c007986 */ /* 0x0001e8000c101b0a */
[----:B------:R0:W-:Y:S01]  /*d6f0*/  STG.E.128 desc[UR10][R6.64+0x1000], R36 ;  /* 0x0010002406007986 */ /* 0x0001e2000c101d0a */
[----:B------:R-:W-:Y:S05]  /*d700*/  BRA `(.L_x_1206) ;  /* 0x0000000000487947 */ /* 0x000fea0003800000 */
.L_x_1205:
[----:B------:R-:W0:Y:S08]  /*d710*/  LDC.64 R20, c[0x0][0x390] ;  /* 0x0000e400ff147b82 */ /* 0x000e300000000a00 */
[----:B------:R-:W1:Y:S08]  /*d720*/  LDC.64 R22, c[0x0][0x398] ;  /* 0x0000e600ff167b82 */ /* 0x000e700000000a00 */
[----:B------:R-:W2:Y:S08]  /*d730*/  LDC.64 R24, c[0x0][0x390] ;  /* 0x0000e400ff187b82 */ /* 0x000eb00000000a00 */
[----:B------:R-:W5:Y:S01]  /*d740*/  LDC.64 R26, c[0x0][0x398] ;  /* 0x0000e600ff1a7b82 */ /* 0x000f620000000a00 */
[----:B0-----:R-:W-:-:S05]  /*d750*/  @P2 IMAD.WIDE R20, R6, 0x8, R20 ;  /* 0x0000000806142825 */ /* 0x001fca00078e0214 */
[----:B------:R0:W-:Y:S02]  /*d760*/  @P2 STG.E.64 desc[UR10][R20.64], R54 ;  /* 0x0000003614002986 */ /* 0x0001e4000c101b0a */
[----:B---34-:R-:W3:Y:S01]  /*d770*/  LDC.64 R32, c[0x0][0x390] ;  /* 0x0000e400ff207b82 */ /* 0x018ee20000000a00 */
[----:B-1----:R-:W-:-:S05]  /*d780*/  @P2 IMAD.WIDE R6, R6, 0x10, R22 ;  /* 0x0000001006062825 */ /* 0x002fca00078e0216 */
[----:B------:R0:W-:Y:S02]  /*d790*/  @P2 STG.E.128 desc[UR10][R6.64], R28 ;  /* 0x0000001c06002986 */ /* 0x0001e4000c101d0a */
[----:B------:R-:W1:Y:S01]  /*d7a0*/  LDC.64 R34, c[0x0][0x398] ;  /* 0x0000e600ff227b82 */ /* 0x000e620000000a00 */
[----:B--2---:R-:W-:-:S05]  /*d7b0*/  @P0 IMAD.WIDE R22, R5, 0x8, R24 ;  /* 0x0000000805160825 */ /* 0x004fca00078e0218 */
[----:B------:R0:W-:Y:S01]  /*d7c0*/  @P0 STG.E.64 desc[UR10][R22.64], R52 ;  /* 0x0000003416000986 */ /* 0x0001e2000c101b0a */
[----:B-----5:R-:W-:-:S05]  /*d7d0*/  @P0 IMAD.WIDE R24, R5, 0x10, R26 ;  /* 0x0000001005180825 */ /* 0x020fca00078e021a */
[----:B------:R0:W-:Y:S01]  /*d7e0*/  @P0 STG.E.128 desc[UR10][R24.64], R12 ;  /* 0x0000000c18000986 */ /* 0x0001e2000c101d0a */
[----:B---3--:R-:W-:-:S05]  /*d7f0*/  @P1 IMAD.WIDE R26, R37, 0x8, R32 ;  /* 0x00000008251a1825 */ /* 0x008fca00078e0220 */
[----:B------:R0:W-:Y:S01]  /*d800*/  @P1 STG.E.64 desc[UR10][R26.64], R50 ;  /* 0x000000321a001986 */ /* 0x0001e2000c101b0a */
[----:B-1----:R-:W-:-:S05]  /*d810*/  @P1 IMAD.WIDE R32, R37, 0x10, R34 ;  /* 0x0000001025201825 */ /* 0x002fca00078e0222 */
[----:B------:R0:W-:Y:S02]  /*d820*/  @P1 STG.E.128 desc[UR10][R32.64], R16 ;  /* 0x0000001020001986 */ /* 0x0001e4000c101d0a */
.L_x_1206:
[----:B------:R-:W-:Y:S05]  /*d830*/  BSYNC.RECONVERGENT B0 ;  /* 0x0000000000007941 */ /* 0x000fea0003800200 */
.L_x_1204:
[----:B------:R-:W-:-:S13]  /*d840*/  ISETP.NE.AND P0, PT, R3, 0xff, PT ;  /* 0x000000ff0300780c */ /* 0x000fda0003f05270 */
[----:B------:R-:W-:Y:S05]  /*d850*/  @P0 EXIT ;  /* 0x000000000000094d */ /* 0x000fea0003800000 */
[----:B------:R-:W1:Y:S01]  /*d860*/  LDC.64 R2, c[0x0][0x390] ;  /* 0x0000e400ff027b82 */ /* 0x000e620000000a00 */
[----:B------:R-:W-:-:S07]  /*d870*/  ISETP.NE.AND P0, PT, R0, 0x300, PT ;  /* 0x000003000000780c */ /* 0x000fce0003f05270 */
[----:B0-----:R-:W0:Y:S08]  /*d880*/  LDC.64 R6, c[0x0][0x398] ;  /* 0x0000e600ff067b82 */ /* 0x001e300000000a00 */
[----:B------:R-:W5:Y:S01]  /*d890*/  LDC.64 R12, c[0x0][0x3a0] ;  /* 0x0000e800ff0c7b82 */ /* 0x000f620000000a00 */
[----:B-1----:R-:W-:-:S05]  /*d8a0*/  @!P0 IMAD.WIDE R2, R4, 0x8, R2 ;  /* 0x0000000804028825 */ /* 0x002fca00078e0202 */
[----:B------:R-:W-:Y:S01]  /*d8b0*/  @!P0 STG.E.64 desc[UR10][R2.64], R48 ;  /* 0x0000003002008986 */ /* 0x000fe2000c101b0a */
[----:B0-----:R-:W-:-:S04]  /*d8c0*/  @!P0 IMAD.WIDE R6, R4, 0x10, R6 ;  /* 0x0000001004068825 */ /* 0x001fc800078e0206 */
[----:B------:R-:W-:Y:S01]  /*d8d0*/  @!P0 VIADD R4, R4, 0x1 ;  /* 0x0000000104048836 */ /* 0x000fe20000000000 */
[----:B------:R-:W-:Y:S04]  /*d8e0*/  @!P0 STG.E.128 desc[UR10][R6.64], R8 ;  /* 0x0000000806008986 */ /* 0x000fe8000c101d0a */
[----:B-----5:R-:W-:Y:S01]  /*d8f0*/  STG.E desc[UR10][R12.64], R4 ;  /* 0x000000040c007986 */ /* 0x020fe2000c10190a */
[----:B------:R-:W-:Y:S05]  /*d900*/  EXIT ;  /* 0x000000000000794d */ /* 0x000fea0003800000 */
.L_x_996:
[----:B------:R-:W-:Y:S01]  /*d910*/  BSSY B0, `(.L_x_1215) ;  /* 0x0000006000007945 */ /* 0x000fe20003800000 */
[----:B------:R-:W-:Y:S01]  /*d920*/  PLOP3.LUT P3, PT, P0, PT, PT, 0x8, 0x80 ;  /* 0x000000000080781c */ /* 0x000fe2000076e170 */
[----:B------:R-:W-:-:S12]  /*d930*/  IMAD.MOV.U32 R58, RZ, RZ, -0x1 ;  /* 0xffffffffff3a7424 */ /* 0x000fd800078e00ff */
[----:B------:R-:W-:Y:S05]  /*d940*/  WARPSYNC.COLLECTIVE R58, `(.L_x_1216) ;  /* 0x000000003a087348 */ /* 0x000fea0003c00000 */
[----:B------:R-:W-:Y:S01]  /*d950*/  VOTE.ANY P3, P3 ;  /* 0x0000000000ff7806 */ /* 0x000fe20001860100 */
[----:B------:R-:W-:-:S12]  /*d960*/  ENDCOLLECTIVE ;  /* 0x000000000000791b */ /* 0x000fd80003800000 */
.L_x_1216:
[----:B------:R-:W-:Y:S05]  /*d970*/  BSYNC B0 ;  /* 0x0000000000007941 */ /* 0x000fea0003800000 */
.L_x_1215:
[----:B------:R-:W-:Y:S01]  /*d980*/  PLOP3.LUT P0, PT, P3, PT, PT, 0x80, 0x8 ;  /* 0x000000000008781c */ /* 0x000fe20001f0f070 */
[----:B------:R-:W-:-:S12]  /*d990*/  BRA `(.L_x_1217) ;  /* 0xffffff6000b87947 */ /* 0x000fd8000383ffff */
.L_x_1001:
[----:B------:R-:W0:Y:S01]  /*d9a0*/  S2R R33, SR_GEMASK ;  /* 0x0000000000217919 */ /* 0x000e220000003c00 */
[----:B------:R-:W-:Y:S01]  /*d9b0*/  BSSY B0, `(.L_x_1218) ;  /* 0x0000006000007945 */ /* 0x000fe20003800000 */
[----:B------:R-:W-:Y:S01]  /*d9c0*/  PLOP3.LUT P3, PT, P0, PT, PT, 0x8, 0x80 ;  /* 0x000000000080781c */ /* 0x000fe2000076e170 */
[----:B------:R-:W-:-:S12]  /*d9d0*/  IMAD.MOV.U32 R58, RZ, RZ, -0x1 ;  /* 0xffffffffff3a7424 */ /* 0x000fd800078e00ff */
[----:B0----5:R-:W-:Y:S05]  /*d9e0*/  WARPSYNC.COLLECTIVE R58, `(.L_x_1219) ;  /* 0x000000003a087348 */ /* 0x021fea0003c00000 */
[----:B------:R-:W-:Y:S01]  /*d9f0*/  VOTE.ANY R58, PT, P3 ;  /* 0x00000000003a7806 */ /* 0x000fe200018e0100 */
[----:B0----5:R-:W-:Y:S06]  /*da00*/  ENDCOLLECTIVE ;  /* 0x000000000000791b */ /* 0x021fec0003800000 */
.L_x_1219:
[----:B------:R-:W-:Y:S05]  /*da10*/  BSYNC B0 ;  /* 0x0000000000007941 */ /* 0x000fea0003800000 */
.L_x_1218:
        /* <DEDUP_REMOVED lines=10> */
.L_x_1220:
[----:B------:R-:W-:Y:S01]  /*dac0*/  IMAD.MOV.U32 R31, RZ, RZ, R64 ;  /* 0x000000ffff1f7224 */ /* 0x000fe200078e0040 */
[----:B------:R-:W-:Y:S06]  /*dad0*/  BRA `(.L_x_1221) ;  /* 0xffffff64005c7947 */ /* 0x000fec000383ffff */
.L_x_1002:
[----:B------:R-:W-:Y:S01]  /*dae0*/  BSSY B0, `(.L_x_1222) ;  /* 0x0000007000007945 */ /* 0x000fe20003800000 */
[----:B------:R-:W-:Y:S02]  /*daf0*/  IMAD.MOV.U32 R59, RZ, RZ, R25 ;  /* 0x000000ffff3b7224 */ /* 0x000fe400078e0019 */
[----:B------:R-:W-:Y:S02]  /*db00*/  IMAD.MOV.U32 R63, RZ, RZ, 0x1 ;  /* 0x00000001ff3f7424 */ /* 0x000fe400078e00ff */
[----:B------:R-:W-:-:S07]  /*db10*/  IMAD.MOV.U32 R58, RZ, RZ, -0x1 ;  /* 0xffffffffff3a7424 */ /* 0x000fce00078e00ff */
[----:B01---5:R-:W-:Y:S05]  /*db20*/  WARPSYNC.COLLECTIVE R58, `(.L_x_1223) ;  /* 0x000000003a087348 */ /* 0x023fea0003c00000 */
[----:B------:R2:W3:Y:S02]  /*db30*/  SHFL.DOWN P3, R64, R59, R63, R61 ;  /* 0x0800003f3b407389 */ /* 0x0004e4000006003d */
[----:B0123-5:R-:W-:Y:S05]  /*db40*/  ENDCOLLECTIVE ;  /* 0x000000000000791b */ /* 0x02ffea0003800000 */
.L_x_1223:
[----:B------:R-:W-:Y:S05]  /*db50*/  BSYNC B0 ;  /* 0x0000000000007941 */ /* 0x000fea0003800000 */
.L_x_1222:
[----:B------:R-:W-:Y:S05]  /*db60*/  BRA `(.L_x_1224) ;  /* 0xffffff6400407947 */ /* 0x000fea000383ffff */
.L_x_1003:
[----:B------:R-:W-:Y:S01]  /*db70*/  BSSY B0, `(.L_x_1225) ;  /* 0x0000007000007945 */ /* 0x000fe20003800000 */
[----:B------:R-:W-:Y:S02]  /*db80*/  IMAD.MOV.U32 R59, RZ, RZ, R26 ;  /* 0x000000ffff3b7224 */ /* 0x000fe400078e001a */
[----:B------:R-:W-:Y:S02]  /*db90*/  IMAD.MOV.U32 R63, RZ, RZ, 0x1 ;  /* 0x00000001ff3f7424 */ /* 0x000fe400078e00ff */
[----:B------:R-:W-:-:S07]  /*dba0*/  IMAD.MOV.U32 R58, RZ, RZ, -0x1 ;  /* 0xffffffffff3a7424 */ /* 0x000fce00078e00ff */
[----:B01---5:R-:W-:Y:S05]  /*dbb0*/  WARPSYNC.COLLECTIVE R58, `(.L_x_1226) ;  /* 0x000000003a087348 */ /* 0x023fea0003c00000 */
[----:B------:R2:W3:Y:S02]  /*dbc0*/  SHFL.DOWN P3, R64, R59, R63, R61 ;  /* 0x0800003f3b407389 */ /* 0x0004e4000006003d */
[----:B0123-5:R-:W-:Y:S05]  /*dbd0*/  ENDCOLLECTIVE ;  /* 0x000000000000791b */ /* 0x02ffea0003800000 */
.L_x_1226:
[----:B------:R-:W-:Y:S05]  /*dbe0*/  BSYNC B0 ;  /* 0x0000000000007941 */ /* 0x000fea0003800000 */
.L_x_1225:
[----:B------:R-:W-:Y:S05]  /*dbf0*/  BRA `(.L_x_1227) ;  /* 0xffffff6400247947 */ /* 0x000fea000383ffff */
.L_x_1004:
[----:B------:R-:W-:Y:S01]  /*dc00*/  BSSY B0, `(.L_x_1228) ;  /* 0x0000007000007945 */ /* 0x000fe20003800000 */
[----:B------:R-:W-:Y:S02]  /*dc10*/  IMAD.MOV.U32 R59, RZ, RZ, R27 ;  /* 0x000000ffff3b7224 */ /* 0x000fe400078e001b */
[----:B------:R-:W-:Y:S02]  /*dc20*/  IMAD.MOV.U32 R63, RZ, RZ, 0x1 ;  /* 0x00000001ff3f7424 */ /* 0x000fe400078e00ff */
[----:B------:R-:W-:-:S07]  /*dc30*/  IMAD.MOV.U32 R58, RZ, RZ, -0x1 ;  /* 0xffffffffff3a7424 */ /* 0x000fce00078e00ff */
[----:B01---5:R-:W-:Y:S05]  /*dc40*/  WARPSYNC.COLLECTIVE R58, `(.L_x_1229) ;  /* 0x000000003a087348 */ /* 0x023fea0003c00000 */
[----:B------:R2:W3:Y:S02]  /*dc50*/  SHFL.DOWN P3, R64, R59, R63, R61 ;  /* 0x0800003f3b407389 */ /* 0x0004e4000006003d */
[----:B0123-5:R-:W-:Y:S05]  /*dc60*/  ENDCOLLECTIVE ;  /* 0x000000000000791b */ /* 0x02ffea0003800000 */
.L_x_1229:
[----:B------:R-:W-:Y:S05]  /*dc70*/  BSYNC B0 ;  /* 0x0000000000007941 */ /* 0x000fea0003800000 */
.L_x_1228:
[----:B------:R-:W-:Y:S05]  /*dc80*/  BRA `(.L_x_1230) ;  /* 0xffffff6400087947 */ /* 0x000fea000383ffff */
.L_x_1005:
[----:B------:R-:W-:Y:S01]  /*dc90*/  HFMA2 R63, -RZ, RZ, 0, 5.9604644775390625e-08 ;  /* 0x00000001ff3f7431 */ /* 0x000fe200000001ff */
[----:B------:R-:W-:Y:S01]  /*dca0*/  BSSY B0, `(.L_x_1231) ;  /* 0x0000006000007945 */ /* 0x000fe20003800000 */
[----:B-----5:R-:W-:Y:S02]  /*dcb0*/  IMAD.MOV.U32 R59, RZ, RZ, R20 ;  /* 0x000000ffff3b7224 */ /* 0x020fe400078e0014 */
[----:B------:R-:W-:-:S07]  /*dcc0*/  IMAD.MOV.U32 R58, RZ, RZ, -0x1 ;  /* 0xffffffffff3a7424 */ /* 0x000fce00078e00ff */
[----:B01----:R-:W-:Y:S05]  /*dcd0*/  WARPSYNC.COLLECTIVE R58, `(.L_x_1232) ;  /* 0x000000003a087348 */ /* 0x003fea0003c00000 */
[----:B------:R2:W3:Y:S02]  /*dce0*/  SHFL.DOWN P3, R64, R59, R63, R61 ;  /* 0x0800003f3b407389 */ /* 0x0004e4000006003d */
[----:B0123--:R-:W-:Y:S05]  /*dcf0*/  ENDCOLLECTIVE ;  /* 0x000000000000791b */ /* 0x00ffea0003800000 */
.L_x_1232:
[----:B------:R-:W-:Y:S05]  /*dd00*/  BSYNC B0 ;  /* 0x0000000000007941 */ /* 0x000fea0003800000 */
.L_x_1231:
[----:B------:R-:W-:Y:S02]  /*dd10*/  IMAD.MOV.U32 R59, RZ, RZ, R21 ;  /* 0x000000ffff3b7224 */ /* 0x000fe400078e0015 */
[----:B------:R-:W-:Y:S02]  /*dd20*/  IMAD.MOV.U32 R63, RZ, RZ, 0x1 ;  /* 0x00000001ff3f7424 */ /* 0x000fe400078e00ff */
[----:B------:R-:W-:Y:S02]  /*dd30*/  IMAD.MOV.U32 R58, RZ, RZ, -0x1 ;  /* 0xffffffffff3a7424 */ /* 0x000fe400078e00ff */
[----:B------:R-:W-:-:S07]  /*dd40*/  IMAD.MOV.U32 R28, RZ, RZ, R64 ;  /* 0x000000ffff1c7224 */ /* 0x000fce00078e0040 */
[----:B------:R-:W-:Y:S05]  /*dd50*/  WARPSYNC.COLLECTIVE R58, `(.L_x_1233) ;  /* 0x000000003a087348 */ /* 0x000fea0003c00000 */
[----:B------:R0:W1:Y:S02]  /*dd60*/  SHFL.DOWN P3, R64, R59, R63, R61 ;  /* 0x0800003f3b407389 */ /* 0x000064000006003d */
[----:B01----:R-:W-:Y:S05]  /*dd70*/  ENDCOLLECTIVE ;  /* 0x000000000000791b */ /* 0x003fea0003800000 */
.L_x_1233:
[----:B------:R-:W-:Y:S02]  /*dd80*/  IMAD.MOV.U32 R59, RZ, RZ, R22 ;  /* 0x000000ffff3b7224 */ /* 0x000fe400078e0016 */
[----:B------:R-:W-:-:S07]  /*dd90*/  IMAD.MOV.U32 R29, RZ, RZ, R64 ;  /* 0x000000ffff1d7224 */ /* 0x000fce00078e0040 */
[----:B------:R-:W-:Y:S05]  /*dda0*/  WARPSYNC.COLLECTIVE R58, `(.L_x_1234) ;  /* 0x000000003a087348 */ /* 0x000fea0003c00000 */
[----:B------:R0:W1:Y:S02]  /*ddb0*/  SHFL.DOWN P3, R64, R59, R63, R61 ;  /* 0x0800003f3b407389 */ /* 0x000064000006003d */
[----:B01----:R-:W-:Y:S05]  /*ddc0*/  ENDCOLLECTIVE ;  /* 0x000000000000791b */ /* 0x003fea0003800000 */
.L_x_1234:
[----:B------:R-:W-:Y:S02]  /*ddd0*/  IMAD.MOV.U32 R59, RZ, RZ, R23 ;  /* 0x000000ffff3b7224 */ /* 0x000fe400078e0017 */
[----:B------:R-:W-:-:S07]  /*dde0*/  IMAD.MOV.U32 R34, RZ, RZ, R64 ;  /* 0x000000ffff227224 */ /* 0x000fce00078e0040 */
[----:B------:R-:W-:Y:S05]  /*ddf0*/  WARPSYNC.COLLECTIVE R58, `(.L_x_1235) ;  /* 0x000000003a087348 */ /* 0x000fea0003c00000 */
[----:B------:R0:W1:Y:S02]  /*de00*/  SHFL.DOWN P3, R64, R59, R63, R61 ;  /* 0x0800003f3b407389 */ /* 0x000064000006003d */
[----:B01----:R-:W-:Y:S05]  /*de10*/  ENDCOLLECTIVE ;  /* 0x000000000000791b */ /* 0x003fea0003800000 */
.L_x_1235:
[----:B------:R-:W-:Y:S05]  /*de20*/  BRA `(.L_x_1236) ;  /* 0xffffff6000b87947 */ /* 0x000fea000383ffff */
.L_x_1008:
[----:B------:R-:W-:Y:S01]  /*de30*/  BSSY B0, `(.L_x_1237) ;  /* 0x0000007000007945 */ /* 0x000fe20003800000 */
[----:B------:R-:W-:Y:S02]  /*de40*/  IMAD.MOV.U32 R59, RZ, RZ, R24 ;  /* 0x000000ffff3b7224 */ /* 0x000fe400078e0018 */
[----:B------:R-:W-:Y:S02]  /*de50*/  IMAD.MOV.U32 R63, RZ, RZ, 0x2 ;  /* 0x00000002ff3f7424 */ /* 0x000fe400078e00ff */
[----:B------:R-:W-:-:S07]  /*de60*/  IMAD.MOV.U32 R58, RZ, RZ, -0x1 ;  /* 0xffffffffff3a7424 */ /* 0x000fce00078e00ff */
[----:B01234-:R-:W-:Y:S05]  /*de70*/  WARPSYNC.COLLECTIVE R58, `(.L_x_1238) ;  /* 0x000000003a087348 */ /* 0x01ffea0003c00000 */
[----:B0-----:R0:W0:Y:S02]  /*de80*/  SHFL.DOWN P3, R64, R59, R63, R61 ;  /* 0x0800003f3b407389 */ /* 0x001024000006003d */
[----:B01234-:R-:W-:Y:S05]  /*de90*/  ENDCOLLECTIVE ;  /* 0x000000000000791b */ /* 0x01ffea0003800000 */
.L_x_1238:
[----:B------:R-:W-:Y:S05]  /*dea0*/  BSYNC B0 ;  /* 0x0000000000007941 */ /* 0x000fea0003800000 */
.L_x_1237:
[----:B------:R-:W-:Y:S01]  /*deb0*/  IMAD.MOV.U32 R29, RZ, RZ, R64 ;  /* 0x000000ffff1d7224 */ /* 0x000fe200078e0040 */
[----:B------:R-:W-:Y:S06]  /*dec0*/  BRA `(.L_x_1239) ;  /* 0xffffff6000c47947 */ /* 0x000fec000383ffff */
.L_x_1009:
[----:B------:R-:W-:Y:S01]  /*ded0*/  BSSY B0, `(.L_x_1240) ;  /* 0x0000007000007945 */ /* 0x000fe20003800000 */
[----:B------:R-:W-:Y:S02]  /*dee0*/  IMAD.MOV.U32 R59, RZ, RZ, R25 ;  /* 0x000000ffff3b7224 */ /* 0x000fe400078e0019 */
[----:B------:R-:W-:Y:S02]  /*def0*/  IMAD.MOV.U32 R63, RZ, RZ, 0x2 ;  /* 0x00000002ff3f7424 */ /* 0x000fe400078e00ff */
[----:B------:R-:W-:-:S07]  /*df00*/  IMAD.MOV.U32 R58, RZ, RZ, -0x1 ;  /* 0xffffffffff3a7424 */ /* 0x000fce00078e00ff */
[----:B01234-:R-:W-:Y:S05]  /*df10*/  WARPSYNC.COLLECTIVE R58, `(.L_x_1241) ;  /* 0x000000003a087348 */ /* 0x01ffea0003c00000 */
[----:B0-----:R0:W0:Y:S02]  /*df20*/  SHFL.DOWN P3, R64, R59, R63, R61 ;  /* 0x0800003f3b407389 */ /* 0x001024000006003d */
[----:B01234-:R-:W-:Y:S05]  /*df30*/  ENDCOLLECTIVE ;  /* 0x000000000000791b */ /* 0x01ffea0003800000 */
.L_x_1241:
[----:B------:R-:W-:Y:S05]  /*df40*/  BSYNC B0 ;  /* 0x0000000000007941 */ /* 0x000fea0003800000 */
.L_x_1240:
[----:B------:R-:W-:Y:S05]  /*df50*/  BRA `(.L_x_1242) ;  /* 0xffffff6000a87947 */ /* 0x000fea000383ffff */
.L_x_1010:
[----:B------:R-:W-:Y:S01]  /*df60*/  BSSY B0, `(.L_x_1243) ;  /* 0x0000007000007945 */ /* 0x000fe20003800000 */
[----:B------:R-:W-:Y:S02]  /*df70*/  IMAD.MOV.U32 R59, RZ, RZ, R26 ;  /* 0x000000ffff3b7224 */ /* 0x000fe400078e001a */
[----:B------:R-:W-:Y:S02]  /*df80*/  IMAD.MOV.U32 R63, RZ, RZ, 0x2 ;  /* 0x00000002ff3f7424 */ /* 0x000fe400078e00ff */
[----:B------:R-:W-:-:S07]  /*df90*/  IMAD.MOV.U32 R58, RZ, RZ, -0x1 ;  /* 0xffffffffff3a7424 */ /* 0x000fce00078e00ff */
[----:B01234-:R-:W-:Y:S05]  /*dfa0*/  WARPSYNC.COLLECTIVE R58, `(.L_x_1244) ;  /* 0x000000003a087348 */ /* 0x01ffea0003c00000 */
[----:B0-----:R0:W0:Y:S02]  /*dfb0*/  SHFL.DOWN P3, R64, R59, R63, R61 ;  /* 0x0800003f3b407389 */ /* 0x001024000006003d */
[----:B01234-:R-:W-:Y:S05]  /*dfc0*/  ENDCOLLECTIVE ;  /* 0x000000000000791b */ /* 0x01ffea0003800000 */
.L_x_1244:
[----:B------:R-:W-:Y:S05]  /*dfd0*/  BSYNC B0 ;  /* 0x0000000000007941 */ /* 0x000fea0003800000 */
.L_x_1243:
[----:B------:R-:W-:Y:S05]  /*dfe0*/  BRA `(.L_x_1245) ;  /* 0xffffff60008c7947 */ /* 0x000fea000383ffff */
.L_x_1011:
[----:B------:R-:W-:Y:S01]  /*dff0*/  BSSY B0, `(.L_x_1246) ;  /* 0x0000007000007945 */ /* 0x000fe20003800000 */
[----:B------:R-:W-:Y:S01]  /*e000*/  MOV R59, R27 ;  /* 0x0000001b003b7202 */ /* 0x000fe20000000f00 */
[----:B------:R-:W-:Y:S02]  /*e010*/  IMAD.MOV.U32 R63, RZ, RZ, 0x2 ;  /* 0x00000002ff3f7424 */ /* 0x000fe400078e00ff */
[----:B------:R-:W-:-:S07]  /*e020*/  IMAD.MOV.U32 R58, RZ, RZ, -0x1 ;  /* 0xffffffffff3a7424 */ /* 0x000fce00078e00ff */
[----:B01234-:R-:W-:Y:S05]  /*e030*/  WARPSYNC.COLLECTIVE R58, `(.L_x_1247) ;  /* 0x000000003a087348 */ /* 0x01ffea0003c00000 */
[----:B0-----:R0:W0:Y:S02]  /*e040*/  SHFL.DOWN P3, R64, R59, R63, R61 ;  /* 0x0800003f3b407389 */ /* 0x001024000006003d */
[----:B01234-:R-:W-:Y:S05]  /*e050*/  ENDCOLLECTIVE ;  /* 0x000000000000791b */ /* 0x01ffea0003800000 */
.L_x_1247:
[----:B------:R-:W-:Y:S05]  /*e060*/  BSYNC B0 ;  /* 0x0000000000007941 */ /* 0x000fea0003800000 */
.L_x_1246:
[----:B------:R-:W-:Y:S05]  /*e070*/  BRA `(.L_x_1248) ;  /* 0xffffff6000707947 */ /* 0x000fea000383ffff */
.L_x_1012:
[----:B------:R-:W-:Y:S01]  /*e080*/  BSSY B0, `(.L_x_1249) ;  /* 0x0000007000007945 */ /* 0x000fe20003800000 */
[----:B------:R-:W-:Y:S02]  /*e090*/  IMAD.MOV.U32 R59, RZ, RZ, R20 ;  /* 0x000000ffff3b7224 */ /* 0x000fe400078e0014 */
[----:B------:R-:W-:Y:S02]  /*e0a0*/  IMAD.MOV.U32 R63, RZ, RZ, 0x2 ;  /* 0x00000002ff3f7424 */ /* 0x000fe400078e00ff */
[----:B------:R-:W-:-:S07]  /*e0b0*/  IMAD.MOV.U32 R58, RZ, RZ, -0x1 ;  /* 0xffffffffff3a7424 */ /* 0x000fce00078e00ff */
[----:B01234-:R-:W-:Y:S05]  /*e0c0*/  WARPSYNC.COLLECTIVE R58, `(.L_x_1250) ;  /* 0x000000003a087348 */ /* 0x01ffea0003c00000 */
[----:B0-----:R0:W0:Y:S02]  /*e0d0*/  SHFL.DOWN P3, R64, R59, R63, R61 ;  /* 0x0800003f3b407389 */ /* 0x001024000006003d */
[----:B01234-:R-:W-:Y:S05]  /*e0e0*/  ENDCOLLECTIVE ;  /* 0x000000000000791b */ /* 0x01ffea0003800000 */
.L_x_1250:
[----:B------:R-:W-:Y:S05]  /*e0f0*/  BSYNC B0 ;  /* 0x0000000000007941 */ /* 0x000fea0003800000 */
.L_x_1249:
[----:B------:R-:W-:Y:S02]  /*e100*/  IMAD.MOV.U32 R59, RZ, RZ, R21 ;  /* 0x000000ffff3b7224 */ /* 0x000fe400078e0015 */
[----:B------:R-:W-:Y:S02]  /*e110*/  IMAD.MOV.U32 R63, RZ, RZ, 0x2 ;  /* 0x00000002ff3f7424 */ /* 0x000fe400078e00ff */
[----:B------:R-:W-:Y:S02]  /*e120*/  IMAD.MOV.U32 R58, RZ, RZ, -0x1 ;  /* 0xffffffffff3a7424 */ /* 0x000fe400078e00ff */
[----:B------:R-:W-:-:S07]  /*e130*/  IMAD.MOV.U32 R28, RZ, RZ, R64 ;  /* 0x000000ffff1c7224 */ /* 0x000fce00078e0040 */
[----:B------:R-:W-:Y:S05]  /*e140*/  WARPSYNC.COLLECTIVE R58, `(.L_x_1251) ;  /* 0x000000003a087348 */ /* 0x000fea0003c00000 */
[----:B------:R0:W1:Y:S02]  /*e150*/  SHFL.DOWN P3, R64, R59, R63, R61 ;  /* 0x0800003f3b407389 */ /* 0x000064000006003d */
[----:B01----:R-:W-:Y:S05]  /*e160*/  ENDCOLLECTIVE ;  /* 0x000000000000791b */ /* 0x003fea0003800000 */
.L_x_1251:
[----:B------:R-:W-:Y:S02]  /*e170*/  IMAD.MOV.U32 R59, RZ, RZ, R22 ;  /* 0x000000ffff3b7224 */ /* 0x000fe400078e0016 */
[----:B------:R-:W-:-:S07]  /*e180*/  IMAD.MOV.U32 R31, RZ, RZ, R64 ;  /* 0x000000ffff1f7224 */ /* 0x000fce00078e0040 */
[----:B------:R-:W-:Y:S05]  /*e190*/  WARPSYNC.COLLECTIVE R58, `(.L_x_1252) ;  /* 0x000000003a087348 */ /* 0x000fea0003c00000 */
[----:B------:R0:W1:Y:S02]  /*e1a0*/  SHFL.DOWN P3, R64, R59, R63, R61 ;  /* 0x0800003f3b407389 */ /* 0x000064000006003d */
[----:B01----:R-:W-:Y:S05]  /*e1b0*/  ENDCOLLECTIVE ;  /* 0x000000000000791b */ /* 0x003fea0003800000 */
.L_x_1252:
[----:B------:R-:W-:Y:S02]  /*e1c0*/  IMAD.MOV.U32 R59, RZ, RZ, R23 ;  /* 0x000000ffff3b7224 */ /* 0x000fe400078e0017 */
[----:B------:R-:W-:-:S07]  /*e1d0*/  IMAD.MOV.U32 R35, RZ, RZ, R64 ;  /* 0x000000ffff237224 */ /* 0x000fce00078e0040 */
[----:B------:R-:W-:Y:S05]  /*e1e0*/  WARPSYNC.COLLECTIVE R58, `(.L_x_1253) ;  /* 0x000000003a087348 */ /* 0x000fea0003c00000 */
[----:B------:R0:W1:Y:S02]  /*e1f0*/  SHFL.DOWN P3, R64, R59, R63, R61 ;  /* 0x0800003f3b407389 */ /* 0x000064000006003d */
[----:B01----:R-:W-:Y:S05]  /*e200*/  ENDCOLLECTIVE ;  /* 0x000000000000791b */ /* 0x003fea0003800000 */
.L_x_1253:
[----:B------:R-:W-:Y:S05]  /*e210*/  BRA `(.L_x_1254) ;  /* 0xffffff6000207947 */ /* 0x000fea000383ffff */
.L_x_1015:
[----:B------:R-:W-:Y:S01]  /*e220*/  BSSY B0, `(.L_x_1255) ;  /* 0x0000007000007945 */ /* 0x000fe20003800000 */
[----:B------:R-:W-:Y:S02]  /*e230*/  IMAD.MOV.U32 R59, RZ, RZ, R24 ;  /* 0x000000ffff3b7224 */ /* 0x000fe400078e0018 */
[----:B------:R-:W-:Y:S02]  /*e240*/  IMAD.MOV.U32 R63, RZ, RZ, 0x4 ;  /* 0x00000004ff3f7424 */ /* 0x000fe400078e00ff */
[----:B------:R-:W-:-:S07]  /*e250*/  IMAD.MOV.U32 R58, RZ, RZ, -0x1 ;  /* 0xffffffffff3a7424 */ /* 0x000fce00078e00ff */
[----:B01234-:R-:W-:Y:S05]  /*e260*/  WARPSYNC.COLLECTIVE R58, `(.L_x_1256) ;  /* 0x000000003a087348 */ /* 0x01ffea0003c00000 */
[----:B0-----:R0:W0:Y:S02]  /*e270*/  SHFL.DOWN P3, R64, R59, R63, R61 ;  /* 0x0800003f3b407389 */ /* 0x001024000006003d */
[----:B01234-:R-:W-:Y:S05]  /*e280*/  ENDCOLLECTIVE ;  /* 0x000000000000791b */ /* 0x01ffea0003800000 */
.L_x_1256:
[----:B------:R-:W-:Y:S05]  /*e290*/  BSYNC B0 ;  /* 0x0000000000007941 */ /* 0x000fea0003800000 */
.L_x_1255:
[----:B------:R-:W-:Y:S01]  /*e2a0*/  IMAD.MOV.U32 R29, RZ, RZ, R64 ;  /* 0x000000ffff1d7224 */ /* 0x000fe200078e0040 */
[----:B------:R-:W-:Y:S06]  /*e2b0*/  BRA `(.L_x_1257) ;  /* 0xffffff6000347947 */ /* 0x000fec000383ffff */
.L_x_1016:
[----:B------:R-:W-:Y:S01]  /*e2c0*/  BSSY B0, `(.L_x_1258) ;  /* 0x0000007000007945 */ /* 0x000fe20003800000 */
[----:B------:R-:W-:Y:S01]  /*e2d0*/  IMAD.MOV.U32 R59, RZ, RZ, R25 ;  /* 0x000000ffff3b7224 */ /* 0x000fe200078e0019 */
[----:B------:R-:W-:Y:S01]  /*e2e0*/  MOV R58, 0xffffffff ;  /* 0xffffffff003a7802 */ /* 0x000fe20000000f00 */
[----:B------:R-:W-:-:S07]  /*e2f0*/  IMAD.MOV.U32 R63, RZ, RZ, 0x4 ;  /* 0x00000004ff3f7424 */ /* 0x000fce00078e00ff */
[----:B01234-:R-:W-:Y:S05]  /*e300*/  WARPSYNC.COLLECTIVE R58, `(.L_x_1259) ;  /* 0x000000003a087348 */ /* 0x01ffea0003c00000 */
[----:B0-----:R0:W0:Y:S02]  /*e310*/  SHFL.DOWN P3, R64, R59, R63, R61 ;  /* 0x0800003f3b407389 */ /* 0x001024000006003d */
[----:B01234-:R-:W-:Y:S05]  /*e320*/  ENDCOLLECTIVE ;  /* 0x000000000000791b */ /* 0x01ffea0003800000 */
.L_x_1259:
[----:B------:R-:W-:Y:S05]  /*e330*/  BSYNC B0 ;  /* 0x0000000000007941 */ /* 0x000fea0003800000 */
.L_x_1258:
[----:B------:R-:W-:Y:S05]  /*e340*/  BRA `(.L_x_1260) ;  /* 0xffffff6000187947 */ /* 0x000fea000383ffff */
.L_x_1017:
[----:B------:R-:W-:Y:S01]  /*e350*/  BSSY B0, `(.L_x_1261) ;  /* 0x0000007000007945 */ /* 0x000fe20003800000 */
[----:B------:R-:W-:Y:S02]  /*e360*/  IMAD.MOV.U32 R59, RZ, RZ, R26 ;  /* 0x000000ffff3b7224 */ /* 0x000fe400078e001a */
[----:B------:R-:W-:Y:S02]  /*e370*/  IMAD.MOV.U32 R63, RZ, RZ, 0x4 ;  /* 0x00000004ff3f7424 */ /* 0x000fe400078e00ff */
[----:B------:R-:W-:-:S07]  /*e380*/  IMAD.MOV.U32 R58, RZ, RZ, -0x1 ;  /* 0xffffffffff3a7424 */ /* 0x000fce00078e00ff */
[----:B01234-:R-:W-:Y:S05]  /*e390*/  WARPSYNC.COLLECTIVE R58, `(.L_x_1262) ;  /* 0x000000003a087348 */ /* 0x01ffea0003c00000 */
[----:B0-----:R0:W0:Y:S02]  /*e3a0*/  SHFL.DOWN P3, R64, R59, R63, R61 ;  /* 0x0800003f3b407389 */ /* 0x001024000006003d */
[----:B01234-:R-:W-:Y:S05]  /*e3b0*/  ENDCOLLECTIVE ;  /* 0x000000000000791b */ /* 0x01ffea0003800000 */
.L_x_1262:
[----:B------:R-:W-:Y:S05]  /*e3c0*/  BSYNC B0 ;  /* 0x0000000000007941 */ /* 0x000fea0003800000 */
.L_x_1261:
[----:B------:R-:W-:Y:S05]  /*e3d0*/  BRA `(.L_x_1263) ;  /* 0xffffff5c00fc7947 */ /* 0x000fea000383ffff */
.L_x_1018:
[----:B------:R-:W-:Y:S01]  /*e3e0*/  BSSY B0, `(.L_x_1264) ;  /* 0x0000007000007945 */ /* 0x000fe20003800000 */
[----:B------:R-:W-:Y:S02]  /*e3f0*/  IMAD.MOV.U32 R59, RZ, RZ, R27 ;  /* 0x000000ffff3b7224 */ /* 0x000fe400078e001b */
[----:B------:R-:W-:Y:S02]  /*e400*/  IMAD.MOV.U32 R63, RZ, RZ, 0x4 ;  /* 0x00000004ff3f7424 */ /* 0x000fe400078e00ff */
[----:B------:R-:W-:-:S07]  /*e410*/  IMAD.MOV.U32 R58, RZ, RZ, -0x1 ;  /* 0xffffffffff3a7424 */ /* 0x000fce00078e00ff */
[----:B01234-:R-:W-:Y:S05]  /*e420*/  WARPSYNC.COLLECTIVE R58, `(.L_x_1265) ;  /* 0x000000003a087348 */ /* 0x01ffea0003c00000 */
[----:B0-----:R0:W0:Y:S02]  /*e430*/  SHFL.DOWN P3, R64, R59, R63, R61 ;  /* 0x0800003f3b407389 */ /* 0x001024000006003d */
[----:B01234-:R-:W-:Y:S05]  /*e440*/  ENDCOLLECTIVE ;  /* 0x000000000000791b */ /* 0x01ffea0003800000 */
.L_x_1265:
[----:B------:R-:W-:Y:S05]  /*e450*/  BSYNC B0 ;  /* 0x0000000000007941 */ /* 0x000fea0003800000 */
.L_x_1264:
[----:B------:R-:W-:Y:S05]  /*e460*/  BRA `(.L_x_1266) ;  /* 0xffffff5c00e07947 */ /* 0x000fea000383ffff */
.L_x_1019:
[----:B------:R-:W-:Y:S01]  /*e470*/  BSSY B0, `(.L_x_1267) ;  /* 0x0000007000007945 */ /* 0x000fe20003800000 */
[----:B------:R-:W-:Y:S02]  /*e480*/  IMAD.MOV.U32 R59, RZ, RZ, R20 ;  /* 0x000000ffff3b7224 */ /* 0x000fe400078e0014 */
[----:B------:R-:W-:Y:S02]  /*e490*/  IMAD.MOV.U32 R63, RZ, RZ, 0x4 ;  /* 0x00000004ff3f7424 */ /* 0x000fe400078e00ff */
[----:B------:R-:W-:-:S07]  /*e4a0*/  IMAD.MOV.U32 R58, RZ, RZ, -0x1 ;  /* 0xffffffffff3a7424 */ /* 0x000fce00078e00ff */
[----:B01234-:R-:W-:Y:S05]  /*e4b0*/  WARPSYNC.COLLECTIVE R58, `(.L_x_1268) ;  /* 0x000000003a087348 */ /* 0x01ffea0003c00000 */
[----:B0-----:R0:W0:Y:S02]  /*e4c0*/  SHFL.DOWN P3, R64, R59, R63, R61 ;  /* 0x0800003f3b407389 */ /* 0x001024000006003d */
[----:B01234-:R-:W-:Y:S05]  /*e4d0*/  ENDCOLLECTIVE ;  /* 0x000000000000791b */ /* 0x01ffea0003800000 */
.L_x_1268:
[----:B------:R-:W-:Y:S05]  /*e4e0*/  BSYNC B0 ;  /* 0x0000000000007941 */ /* 0x000fea0003800000 */
.L_x_1267:
[----:B------:R-:W-:Y:S02]  /*e4f0*/  IMAD.MOV.U32 R59, RZ, RZ, R21 ;  /* 0x000000ffff3b7224 */ /* 0x000fe400078e0015 */
[----:B------:R-:W-:Y:S02]  /*e500*/  IMAD.MOV.U32 R63, RZ, RZ, 0x4 ;  /* 0x00000004ff3f7424 */ /* 0x000fe400078e00ff */
[----:B------:R-:W-:Y:S02]  /*e510*/  IMAD.MOV.U32 R58, RZ, RZ, -0x1 ;  /* 0xffffffffff3a7424 */ /* 0x000fe400078e00ff */
[----:B------:R-:W-:-:S07]  /*e520*/  IMAD.MOV.U32 R28, RZ, RZ, R64 ;  /* 0x000000ffff1c7224 */ /* 0x000fce00078e0040 */
[----:B------:R-:W-:Y:S05]  /*e530*/  WARPSYNC.COLLECTIVE R58, `(.L_x_1269) ;  /* 0x000000003a087348 */ /* 0x000fea0003c00000 */
[----:B------:R0:W1:Y:S02]  /*e540*/  SHFL.DOWN P3, R64, R59, R63, R61 ;  /* 0x0800003f3b407389 */ /* 0x000064000006003d */
[----:B01----:R-:W-:Y:S05]  /*e550*/  ENDCOLLECTIVE ;  /* 0x000000000000791b */ /* 0x003fea0003800000 */
.L_x_1269:
[----:B------:R-:W-:Y:S02]  /*e560*/  IMAD.MOV.U32 R59, RZ, RZ, R22 ;  /* 0x000000ffff3b7224 */ /* 0x000fe400078e0016 */
[----:B------:R-:W-:-:S07]  /*e570*/  IMAD.MOV.U32 R31, RZ, RZ, R64 ;  /* 0x000000ffff1f7224 */ /* 0x000fce00078e0040 */
[----:B------:R-:W-:Y:S05]  /*e580*/  WARPSYNC.COLLECTIVE R58, `(.L_x_1270) ;  /* 0x000000003a087348 */ /* 0x000fea0003c00000 */
[----:B------:R0:W1:Y:S02]  /*e590*/  SHFL.DOWN P3, R64, R59, R63, R61 ;  /* 0x0800003f3b407389 */ /* 0x000064000006003d */
[----:B01----:R-:W-:Y:S05]  /*e5a0*/  ENDCOLLECTIVE ;  /* 0x000000000000791b */ /* 0x003fea0003800000 */
.L_x_1270:
[----:B------:R-:W-:Y:S02]  /*e5b0*/  IMAD.MOV.U32 R59, RZ, RZ, R23 ;  /* 0x000000ffff3b7224 */ /* 0x000fe400078e0017 */
[----:B------:R-:W-:-:S07]  /*e5c0*/  IMAD.MOV.U32 R44, RZ, RZ, R64 ;  /* 0x000000ffff2c7224 */ /* 0x000fce00078e0040 */
[----:B------:R-:W-:Y:S05]  /*e5d0*/  WARPSYNC.COLLECTIVE R58, `(.L_x_1271) ;  /* 0x000000003a087348 */ /* 0x000fea0003c00000 */
[----:B------:R0:W1:Y:S02]  /*e5e0*/  SHFL.DOWN P3, R64, R59, R63, R61 ;  /* 0x0800003f3b407389 */ /* 0x000064000006003d */
[----:B01----:R-:W-:Y:S05]  /*e5f0*/  ENDCOLLECTIVE ;  /* 0x000000000000791b */ /* 0x003fea0003800000 */
.L_x_1271:
[----:B------:R-:W-:Y:S05]  /*e600*/  BRA `(.L_x_1272) ;  /* 0xffffff5c00907947 */ /* 0x000fea000383ffff */
.L_x_1022:
[----:B------:R-:W-:Y:S01]  /*e610*/  BSSY B0, `(.L_x_1273) ;  /* 0x0000007000007945 */ /* 0x000fe20003800000 */
[----:B------:R-:W-:Y:S01]  /*e620*/  IMAD.MOV.U32 R59, RZ, RZ, R24 ;  /* 0x000000ffff3b7224 */ /* 0x000fe200078e0018 */
[----:B------:R-:W-:Y:S01]  /*e630*/  MOV R58, 0xffffffff ;  /* 0xffffffff003a7802 */ /* 0x000fe20000000f00 */
[----:B------:R-:W-:-:S07]  /*e640*/  IMAD.MOV.U32 R63, RZ, RZ, 0x8 ;  /* 0x00000008ff3f7424 */ /* 0x000fce00078e00ff */
[----:B01234-:R-:W-:Y:S05]  /*e650*/  WARPSYNC.COLLECTIVE R58, `(.L_x_1274) ;  /* 0x000000003a087348 */ /* 0x01ffea0003c00000 */
[----:B0-----:R0:W0:Y:S02]  /*e660*/  SHFL.DOWN P3, R64, R59, R63, R61 ;  /* 0x0800003f3b407389 */ /* 0x001024000006003d */
[----:B01234-:R-:W-:Y:S05]  /*e670*/  ENDCOLLECTIVE ;  /* 0x000000000000791b */ /* 0x01ffea0003800000 */
.L_x_1274:
[----:B------:R-:W-:Y:S05]  /*e680*/  BSYNC B0 ;  /* 0x0000000000007941 */ /* 0x000fea0003800000 */
.L_x_1273:
[----:B------:R-:W-:Y:S01]  /*e690*/  IMAD.MOV.U32 R29, RZ, RZ, R64 ;  /* 0x000000ffff1d7224 */ /* 0x000fe200078e0040 */
[----:B------:R-:W-:Y:S06]  /*e6a0*/  BRA `(.L_x_1275) ;  /* 0xffffff5c00a47947 */ /* 0x000fec000383ffff */
.L_x_1023:
[----:B------:R-:W-:Y:S01]  /*e6b0*/  BSSY B0, `(.L_x_1276) ;  /* 0x0000007000007945 */ /* 0x000fe20003800000 */
[----:B------:R-:W-:Y:S02]  /*e6c0*/  IMAD.MOV.U32 R59, RZ, RZ, R25 ;  /* 0x000000ffff3b7224 */ /* 0x000fe400078e0019 */
[----:B------:R-:W-:Y:S02]  /*e6d0*/  IMAD.MOV.U32 R63, RZ, RZ, 0x8 ;  /* 0x00000008ff3f7424 */ /* 0x000fe400078e00ff */
[----:B------:R-:W-:-:S07]  /*e6e0*/  IMAD.MOV.U32 R58, RZ, RZ, -0x1 ;  /* 0xffffffffff3a7424 */ /* 0x000fce00078e00ff */
[----:B01234-:R-:W-:Y:S05]  /*e6f0*/  WARPSYNC.COLLECTIVE R58, `(.L_x_1277) ;  /* 0x000000003a087348 */ /* 0x01ffea0003c00000 */
[----:B0-----:R0:W0:Y:S02]  /*e700*/  SHFL.DOWN P3, R64, R59, R63, R61 ;  /* 0x0800003f3b407389 */ /* 0x001024000006003d */
[----:B01234-:R-:W-:Y:S05]  /*e710*/  ENDCOLLECTIVE ;  /* 0x000000000000791b */ /* 0x01ffea0003800000 */
.L_x_1277:
[----:B------:R-:W-:Y:S05]  /*e720*/  BSYNC B0 ;  /* 0x0000000000007941 */ /* 0x000fea0003800000 */
.L_x_1276:
[----:B------:R-:W-:Y:S05]  /*e730*/  BRA `(.L_x_1278) ;  /* 0xffffff5c00887947 */ /* 0x000fea000383ffff */
.L_x_1024:
[----:B------:R-:W-:Y:S01]  /*e740*/  BSSY B0, `(.L_x_1279) ;  /* 0x0000007000007945 */ /* 0x000fe20003800000 */
[----:B------:R-:W-:Y:S02]  /*e750*/  IMAD.MOV.U32 R59, RZ, RZ, R26 ;  /* 0x000000ffff3b7224 */ /* 0x000fe400078e001a */
[----:B------:R-:W-:Y:S02]  /*e760*/  IMAD.MOV.U32 R63, RZ, RZ, 0x8 ;  /* 0x00000008ff3f7424 */ /* 0x000fe400078e00ff */
[----:B------:R-:W-:-:S07]  /*e770*/  IMAD.MOV.U32 R58, RZ, RZ, -0x1 ;  /* 0xffffffffff3a7424 */ /* 0x000fce00078e00ff */
[----:B01234-:R-:W-:Y:S05]  /*e780*/  WARPSYNC.COLLECTIVE R58, `(.L_x_1280) ;  /* 0x000000003a087348 */ /* 0x01ffea0003c00000 */
[----:B0-----:R0:W0:Y:S02]  /*e790*/  SHFL.DOWN P3, R64, R59, R63, R61 ;  /* 0x0800003f3b407389 */ /* 0x001024000006003d */
[----:B01234-:R-:W-:Y:S05]  /*e7a0*/  ENDCOLLECTIVE ;  /* 0x000000000000791b */ /* 0x01ffea0003800000 */
.L_x_1280:
[----:B------:R-:W-:Y:S05]  /*e7b0*/  BSYNC B0 ;  /* 0x0000000000007941 */ /* 0x000fea0003800000 */
.L_x_1279:
[----:B------:R-:W-:Y:S05]  /*e7c0*/  BRA `(.L_x_1281) ;  /* 0xffffff5c006c7947 */ /* 0x000fea000383ffff */
.L_x_1025:
[----:B------:R-:W-:Y:S01]  /*e7d0*/  BSSY B0, `(.L_x_1282) ;  /* 0x0000007000007945 */ /* 0x000fe20003800000 */
[----:B------:R-:W-:Y:S02]  /*e7e0*/  IMAD.MOV.U32 R59, RZ, RZ, R27 ;  /* 0x000000ffff3b7224 */ /* 0x000fe400078e001b */
[----:B------:R-:W-:Y:S02]  /*e7f0*/  IMAD.MOV.U32 R63, RZ, RZ, 0x8 ;  /* 0x00000008ff3f7424 */ /* 0x000fe400078e00ff */
[----:B------:R-:W-:-:S07]  /*e800*/  IMAD.MOV.U32 R58, RZ, RZ, -0x1 ;  /* 0xffffffffff3a7424 */ /* 0x000fce00078e00ff */
[----:B01234-:R-:W-:Y:S05]  /*e810*/  WARPSYNC.COLLECTIVE R58, `(.L_x_1283) ;  /* 0x000000003a087348 */ /* 0x01ffea0003c00000 */
[----:B0-----:R0:W0:Y:S02]  /*e820*/  SHFL.DOWN P3, R64, R59, R63, R61 ;  /* 0x0800003f3b407389 */ /* 0x001024000006003d */
[----:B01234-:R-:W-:Y:S05]  /*e830*/  ENDCOLLECTIVE ;  /* 0x000000000000791b */ /* 0x01ffea0003800000 */
.L_x_1283:
[----:B------:R-:W-:Y:S05]  /*e840*/  BSYNC B0 ;  /* 0x0000000000007941 */ /* 0x000fea0003800000 */
.L_x_1282:
[----:B------:R-:W-:Y:S05]  /*e850*/  BRA `(.L_x_1284) ;  /* 0xffffff5c00507947 */ /* 0x000fea000383ffff */
.L_x_1026:
[----:B------:R-:W-:Y:S01]  /*e860*/  BSSY B0, `(.L_x_1285) ;  /* 0x0000007000007945 */ /* 0x000fe20003800000 */
[----:B------:R-:W-:Y:S02]  /*e870*/  IMAD.MOV.U32 R59, RZ, RZ, R20 ;  /* 0x000000ffff3b7224 */ /* 0x000fe400078e0014 */
[----:B------:R-:W-:Y:S02]  /*e880*/  IMAD.MOV.U32 R63, RZ, RZ, 0x8 ;  /* 0x00000008ff3f7424 */ /* 0x000fe400078e00ff */
[----:B------:R-:W-:-:S07]  /*e890*/  IMAD.MOV.U32 R58, RZ, RZ, -0x1 ;  /* 0xffffffffff3a7424 */ /* 0x000fce00078e00ff */
[----:B01234-:R-:W-:Y:S05]  /*e8a0*/  WARPSYNC.COLLECTIVE R58, `(.L_x_1286) ;  /* 0x000000003a087348 */ /* 0x01ffea0003c00000 */
[----:B0-----:R0:W0:Y:S02]  /*e8b0*/  SHFL.DOWN P3, R64, R59, R63, R61 ;  /* 0x0800003f3b407389 */ /* 0x001024000006003d */
[----:B01234-:R-:W-:Y:S05]  /*e8c0*/  ENDCOLLECTIVE ;  /* 0x000000000000791b */ /* 0x01ffea0003800000 */
.L_x_1286:
[----:B------:R-:W-:Y:S05]  /*e8d0*/  BSYNC B0 ;  /* 0x0000000000007941 */ /* 0x000fea0003800000 */
.L_x_1285:
[----:B------:R-:W-:Y:S02]  /*e8e0*/  IMAD.MOV.U32 R59, RZ, RZ, R21 ;  /* 0x000000ffff3b7224 */ /* 0x000fe400078e0015 */
[----:B------:R-:W-:Y:S02]  /*e8f0*/  IMAD.MOV.U32 R63, RZ, RZ, 0x8 ;  /* 0x00000008ff3f7424 */ /* 0x000fe400078e00ff */
[----:B------:R-:W-:Y:S02]  /*e900*/  IMAD.MOV.U32 R58, RZ, RZ, -0x1 ;  /* 0xffffffffff3a7424 */ /* 0x000fe400078e00ff */
[----:B------:R-:W-:-:S07]  /*e910*/  IMAD.MOV.U32 R28, RZ, RZ, R64 ;  /* 0x000000ffff1c7224 */ /* 0x000fce00078e0040 */
[----:B------:R-:W-:Y:S05]  /*e920*/  WARPSYNC.COLLECTIVE R58, `(.L_x_1287) ;  /* 0x000000003a087348 */ /* 0x000fea0003c00000 */
[----:B------:R0:W1:Y:S02]  /*e930*/  SHFL.DOWN P3, R64, R59, R63, R61 ;  /* 0x0800003f3b407389 */ /* 0x000064000006003d */
[----:B01----:R-:W-:Y:S05]  /*e940*/  ENDCOLLECTIVE ;  /* 0x000000000000791b */ /* 0x003fea0003800000 */
.L_x_1287:
[----:B------:R-:W-:Y:S02]  /*e950*/  IMAD.MOV.U32 R59, RZ, RZ, R22 ;  /* 0x000000ffff3b7224 */ /* 0x000fe400078e0016 */
[----:B------:R-:W-:-:S07]  /*e960*/  IMAD.MOV.U32 R31, RZ, RZ, R64 ;  /* 0x000000ffff1f7224 */ /* 0x000fce00078e0040 */
[----:B------:R-:W-:Y:S05]  /*e970*/  WARPSYNC.COLLECTIVE R58, `(.L_x_1288) ;  /* 0x000000003a087348 */ /* 0x000fea0003c00000 */
[----:B------:R0:W1:Y:S02]  /*e980*/  SHFL.DOWN P3, R64, R59, R63, R61 ;  /* 0x0800003f3b407389 */ /* 0x000064000006003d */
[----:B01----:R-:W-:Y:S05]  /*e990*/  ENDCOLLECTIVE ;  /* 0x000000000000791b */ /* 0x003fea0003800000 */
.L_x_1288:
[----:B------:R-:W-:Y:S01]  /*e9a0*/  IMAD.MOV.U32 R59, RZ, RZ, R23 ;  /* 0x000000ffff3b7224 */ /* 0x000fe200078e0017 */
[----:B------:R-:W-:-:S07]  /*e9b0*/  MOV R44, R64 ;  /* 0x00000040002c7202 */ /* 0x000fce0000000f00 */
[----:B------:R-:W-:Y:S05]  /*e9c0*/  WARPSYNC.COLLECTIVE R58, `(.L_x_1289) ;  /* 0x000000003a087348 */ /* 0x000fea0003c00000 */
[----:B------:R0:W1:Y:S02]  /*e9d0*/  SHFL.DOWN P3, R64, R59, R63, R61 ;  /* 0x0800003f3b407389 */ /* 0x000064000006003d */
[----:B01----:R-:W-:Y:S05]  /*e9e0*/  ENDCOLLECTIVE ;  /* 0x000000000000791b */ /* 0x003fea0003800000 */
.L_x_1289:
[----:B------:R-:W-:Y:S05]  /*e9f0*/  BRA `(.L_x_1290) ;  /* 0xffffff5c00007947 */ /* 0x000fea000383ffff */
.L_x_1029:
[----:B------:R-:W-:Y:S01]  /*ea00*/  BSSY B0, `(.L_x_1291) ;  /* 0x0000007000007945 */ /* 0x000fe20003800000 */
[----:B------:R-:W-:Y:S02]  /*ea10*/  IMAD.MOV.U32 R59, RZ, RZ, R24 ;  /* 0x000000ffff3b7224 */ /* 0x000fe400078e0018 */
[----:B------:R-:W-:Y:S02]  /*ea20*/  IMAD.MOV.U32 R63, RZ, RZ, 0x10 ;  /* 0x00000010ff3f7424 */ /* 0x000fe400078e00ff */
[----:B------:R-:W-:-:S07]  /*ea30*/  IMAD.MOV.U32 R58, RZ, RZ, -0x1 ;  /* 0xffffffffff3a7424 */ /* 0x000fce00078e00ff */
[----:B01234-:R-:W-:Y:S05]  /*ea40*/  WARPSYNC.COLLECTIVE R58, `(.L_x_1292) ;  /* 0x000000003a087348 */ /* 0x01ffea0003c00000 */
[----:B0-----:R0:W0:Y:S02]  /*ea50*/  SHFL.DOWN P3, R64, R59, R63, R61 ;  /* 0x0800003f3b407389 */ /* 0x001024000006003d */
[----:B01234-:R-:W-:Y:S05]  /*ea60*/  ENDCOLLECTIVE ;  /* 0x000000000000791b */ /* 0x01ffea0003800000 */
.L_x_1292:
[----:B------:R-:W-:Y:S05]  /*ea70*/  BSYNC B0 ;  /* 0x0000000000007941 */ /* 0x000fea0003800000 */
.L_x_1291:
[----:B------:R-:W-:Y:S01]  /*ea80*/  IMAD.MOV.U32 R29, RZ, RZ, R64 ;  /* 0x000000ffff1d7224 */ /* 0x000fe200078e0040 */
[----:B------:R-:W-:Y:S06]  /*ea90*/  BRA `(.L_x_1293) ;  /* 0xffffff5c00147947 */ /* 0x000fec000383ffff */
.L_x_1030:
[----:B------:R-:W-:Y:S01]  /*eaa0*/  BSSY B0, `(.L_x_1294) ;  /* 0x0000007000007945 */ /* 0x000fe20003800000 */
[----:B------:R-:W-:Y:S02]  /*eab0*/  IMAD.MOV.U32 R59, RZ, RZ, R25 ;  /* 0x000000ffff3b7224 */ /* 0x000fe400078e0019 */
[----:B------:R-:W-:Y:S02]  /*eac0*/  IMAD.MOV.U32 R63, RZ, RZ, 0x10 ;  /* 0x00000010ff3f7424 */ /* 0x000fe400078e00ff */
[----:B------:R-:W-:-:S07]  /*ead0*/  IMAD.MOV.U32 R58, RZ, RZ, -0x1 ;  /* 0xffffffffff3a7424 */ /* 0x000fce00078e00ff */
[----:B01234-:R-:W-:Y:S05]  /*eae0*/  WARPSYNC.COLLECTIVE R58, `(.L_x_1295) ;  /* 0x000000003a087348 */ /* 0x01ffea0003c00000 */
[----:B0-----:R0:W0:Y:S02]  /*eaf0*/  SHFL.DOWN P3, R64, R59, R63, R61 ;  /* 0x0800003f3b407389 */ /* 0x001024000006003d */
[----:B01234-:R-:W-:Y:S05]  /*eb00*/  ENDCOLLECTIVE ;  /* 0x000000000000791b */ /* 0x01ffea0003800000 */
.L_x_1295:
[----:B------:R-:W-:Y:S05]  /*eb10*/  BSYNC B0 ;  /* 0x0000000000007941 */ /* 0x000fea0003800000 */
.L_x_1294:
[----:B------:R-:W-:Y:S05]  /*eb20*/  BRA `(.L_x_1296) ;  /* 0xffffff5800f87947 */ /* 0x000fea000383ffff */
.L_x_1031:
[----:B------:R-:W-:Y:S01]  /*eb30*/  BSSY B0, `(.L_x_1297) ;  /* 0x0000007000007945 */ /* 0x000fe20003800000 */
[----:B------:R-:W-:Y:S02]  /*eb40*/  IMAD.MOV.U32 R59, RZ, RZ, R26 ;  /* 0x000000ffff3b7224 */ /* 0x000fe400078e001a */
[----:B------:R-:W-:Y:S02]  /*eb50*/  IMAD.MOV.U32 R63, RZ, RZ, 0x10 ;  /* 0x00000010ff3f7424 */ /* 0x000fe400078e00ff */
[----:B------:R-:W-:-:S07]  /*eb60*/  IMAD.MOV.U32 R58, RZ, RZ, -0x1 ;  /* 0xffffffffff3a7424 */ /* 0x000fce00078e00ff */
[----:B01234-:R-:W-:Y:S05]  /*eb70*/  WARPSYNC.COLLECTIVE R58, `(.L_x_1298) ;  /* 0x000000003a087348 */ /* 0x01ffea0003c00000 */
[----:B0-----:R0:W0:Y:S02]  /*eb80*/  SHFL.DOWN P3, R64, R59, R63, R61 ;  /* 0x0800003f3b407389 */ /* 0x001024000006003d */
[----:B01234-:R-:W-:Y:S05]  /*eb90*/  ENDCOLLECTIVE ;  /* 0x000000000000791b */ /* 0x01ffea0003800000 */
.L_x_1298:
[----:B------:R-:W-:Y:S05]  /*eba0*/  BSYNC B0 ;  /* 0x0000000000007941 */ /* 0x000fea0003800000 */
.L_x_1297:
[----:B------:R-:W-:Y:S05]  /*ebb0*/  BRA `(.L_x_1299) ;  /* 0xffffff5800dc7947 */ /* 0x000fea000383ffff */
.L_x_1032:
[----:B------:R-:W-:Y:S01]  /*ebc0*/  BSSY B0, `(.L_x_1300) ;  /* 0x0000007000007945 */ /* 0x000fe20003800000 */
[----:B------:R-:W-:Y:S02]  /*ebd0*/  IMAD.MOV.U32 R59, RZ, RZ, R27 ;  /* 0x000000ffff3b7224 */ /* 0x000fe400078e001b */
[----:B------:R-:W-:Y:S02]  /*ebe0*/  IMAD.MOV.U32 R63, RZ, RZ, 0x10 ;  /* 0x00000010ff3f7424 */ /* 0x000fe400078e00ff */
[----:B------:R-:W-:-:S07]  /*ebf0*/  IMAD.MOV.U32 R58, RZ, RZ, -0x1 ;  /* 0xffffffffff3a7424 */ /* 0x000fce00078e00ff */
[----:B01234-:R-:W-:Y:S05]  /*ec00*/  WARPSYNC.COLLECTIVE R58, `(.L_x_1301) ;  /* 0x000000003a087348 */ /* 0x01ffea0003c00000 */
[----:B0-----:R0:W0:Y:S02]  /*ec10*/  SHFL.DOWN P3, R64, R59, R63, R61 ;  /* 0x0800003f3b407389 */ /* 0x001024000006003d */
[----:B01234-:R-:W-:Y:S05]  /*ec20*/  ENDCOLLECTIVE ;  /* 0x000000000000791b */ /* 0x01ffea0003800000 */
.L_x_1301:
[----:B------:R-:W-:Y:S05]  /*ec30*/  BSYNC B0 ;  /* 0x0000000000007941 */ /* 0x000fea0003800000 */
.L_x_1300:
[----:B------:R-:W-:Y:S05]  /*ec40*/  BRA `(.L_x_1302) ;  /* 0xffffff5800c07947 */ /* 0x000fea000383ffff */
.L_x_1033:
[----:B------:R-:W-:Y:S01]  /*ec50*/  BSSY B0, `(.L_x_1303) ;  /* 0x0000007000007945 */ /* 0x000fe20003800000 */
[----:B------:R-:W-:Y:S02]  /*ec60*/  IMAD.MOV.U32 R59, RZ, RZ, R20 ;  /* 0x000000ffff3b7224 */ /* 0x000fe400078e0014 */
[----:B------:R-:W-:Y:S02]  /*ec70*/  IMAD.MOV.U32 R63, RZ, RZ, 0x10 ;  /* 0x00000010ff3f7424 */ /* 0x000fe400078e00ff */
[----:B------:R-:W-:-:S07]  /*ec80*/  IMAD.MOV.U32 R58, RZ, RZ, -0x1 ;  /* 0xffffffffff3a7424 */ /* 0x000fce00078e00ff */
[----:B01234-:R-:W-:Y:S05]  /*ec90*/  WARPSYNC.COLLECTIVE R58, `(.L_x_1304) ;  /* 0x000000003a087348 */ /* 0x01ffea0003c00000 */
[----:B0-----:R0:W0:Y:S02]  /*eca0*/  SHFL.DOWN P3, R64, R59, R63, R61 ;  /* 0x0800003f3b407389 */ /* 0x001024000006003d */
[----:B01234-:R-:W-:Y:S05]  /*ecb0*/  ENDCOLLECTIVE ;  /* 0x000000000000791b */ /* 0x01ffea0003800000 */
.L_x_1304:
[----:B------:R-:W-:Y:S05]  /*ecc0*/  BSYNC B0 ;  /* 0x0000000000007941 */ /* 0x000fea0003800000 */
.L_x_1303:
[----:B------:R-:W-:Y:S02]  /*ecd0*/  HFMA2 R63, -RZ, RZ, 0, 9.5367431640625e-07 ;  /* 0x00000010ff3f7431 */ /* 0x000fe400000001ff */
[----:B------:R-:W-:Y:S02]  /*ece0*/  IMAD.MOV.U32 R59, RZ, RZ, R21 ;  /* 0x000000ffff3b7224 */ /* 0x000fe400078e0015 */
[----:B------:R-:W-:Y:S02]  /*ecf0*/  IMAD.MOV.U32 R58, RZ, RZ, -0x1 ;  /* 0xffffffffff3a7424 */ /* 0x000fe400078e00ff */
[----:B------:R-:W-:-:S07]  /*ed00*/  IMAD.MOV.U32 R28, RZ, RZ, R64 ;  /* 0x000000ffff1c7224 */ /* 0x000fce00078e0040 */
[----:B------:R-:W-:Y:S05]  /*ed10*/  WARPSYNC.COLLECTIVE R58, `(.L_x_1305) ;  /* 0x000000003a087348 */ /* 0x000fea0003c00000 */
[----:B------:R0:W1:Y:S02]  /*ed20*/  SHFL.DOWN P3, R64, R59, R63, R61 ;  /* 0x0800003f3b407389 */ /* 0x000064000006003d */
[----:B01----:R-:W-:Y:S05]  /*ed30*/  ENDCOLLECTIVE ;  /* 0x000000000000791b */ /* 0x003fea0003800000 */
.L_x_1305:
[----:B------:R-:W-:Y:S02]  /*ed40*/  IMAD.MOV.U32 R59, RZ, RZ, R22 ;  /* 0x000000ffff3b7224 */ /* 0x000fe400078e0016 */
[----:B------:R-:W-:-:S07]  /*ed50*/  IMAD.MOV.U32 R31, RZ, RZ, R64 ;  /* 0x000000ffff1f7224 */ /* 0x000fce00078e0040 */
[----:B------:R-:W-:Y:S05]  /*ed60*/  WARPSYNC.COLLECTIVE R58, `(.L_x_1306) ;  /* 0x000000003a087348 */ /* 0x000fea0003c00000 */
[----:B------:R0:W1:Y:S02]  /*ed70*/  SHFL.DOWN P3, R64, R59, R63, R61 ;  /* 0x0800003f3b407389 */ /* 0x000064000006003d */
[----:B01----:R-:W-:Y:S05]  /*ed80*/  ENDCOLLECTIVE ;  /* 0x000000000000791b */ /* 0x003fea0003800000 */
.L_x_1306:
[----:B------:R-:W-:Y:S02]  /*ed90*/  IMAD.MOV.U32 R59, RZ, RZ, R23 ;  /* 0x000000ffff3b7224 */ /* 0x000fe400078e0017 */
[----:B------:R-:W-:-:S07]  /*eda0*/  IMAD.MOV.U32 R44, RZ, RZ, R64 ;  /* 0x000000ffff2c7224 */ /* 0x000fce00078e0040 */
[----:B------:R-:W-:Y:S05]  /*edb0*/  WARPSYNC.COLLECTIVE R58, `(.L_x_1307) ;  /* 0x000000003a087348 */ /* 0x000fea0003c00000 */
[----:B------:R0:W1:Y:S02]  /*edc0*/  SHFL.DOWN P3, R64, R59, R63, R61 ;  /* 0x0800003f3b407389 */ /* 0x000064000006003d */
[----:B01----:R-:W-:Y:S05]  /*edd0*/  ENDCOLLECTIVE ;  /* 0x000000000000791b */ /* 0x003fea0003800000 */
.L_x_1307:
[----:B------:R-:W-:Y:S05]  /*ede0*/  BRA `(.L_x_1308) ;  /* 0xffffff5800707947 */ /* 0x000fea000383ffff */
.L_x_1036:
[----:B------:R-:W-:Y:S01]  /*edf0*/  BSSY B0, `(.L_x_1309) ;  /* 0x0000006000007945 */ /* 0x000fe20003800000 */
[----:B------:R-:W-:Y:S01]  /*ee00*/  PLOP3.LUT P3, PT, P0, PT, PT, 0x80, 0x8 ;  /* 0x000000000008781c */ /* 0x000fe2000076f070 */
[----:B------:R-:W-:-:S12]  /*ee10*/  IMAD.MOV.U32 R58, RZ, RZ, -0x1 ;  /* 0xffffffffff3a7424 */ /* 0x000fd800078e00ff */
[----:B01234-:R-:W-:Y:S05]  /*ee20*/  WARPSYNC.COLLECTIVE R58, `(.L_x_1310) ;  /* 0x000000003a087348 */ /* 0x01ffea0003c00000 */
[----:B------:R-:W-:Y:S01]  /*ee30*/  VOTE.ALL P3, P3 ;  /* 0x0000000000ff7806 */ /* 0x000fe20001860000 */
[----:B01234-:R-:W-:-:S12]  /*ee40*/  ENDCOLLECTIVE ;  /* 0x000000000000791b */ /* 0x01ffd80003800000 */
.L_x_1310:
[----:B------:R-:W-:Y:S05]  /*ee50*/  BSYNC B0 ;  /* 0x0000000000007941 */ /* 0x000fea0003800000 */
.L_x_1309:
[----:B------:R-:W-:Y:S01]  /*ee60*/  PLOP3.LUT P0, PT, P3, PT, PT, 0x80, 0x8 ;  /* 0x000000000008781c */ /* 0x000fe20001f0f070 */
[----:B------:R-:W-:-:S12]  /*ee70*/  BRA `(.L_x_1311) ;  /* 0xffffff58008c7947 */ /* 0x000fd8000383ffff */
.L_x_1038:
[----:B------:R-:W-:Y:S01]  /*ee80*/  BSSY B0, `(.L_x_1312) ;  /* 0x0000006000007945 */ /* 0x000fe20003800000 */
[----:B------:R-:W-:Y:S01]  /*ee90*/  PLOP3.LUT P3, PT, P0, PT, PT, 0x8, 0x80 ;  /* 0x000000000080781c */ /* 0x000fe2000076e170 */
[----:B------:R-:W-:-:S12]  /*eea0*/  IMAD.MOV.U32 R58, RZ, RZ, -0x1 ;  /* 0xffffffffff3a7424 */ /* 0x000fd800078e00ff */
[----:B0-234-:R-:W-:Y:S05]  /*eeb0*/  WARPSYNC.COLLECTIVE R58, `(.L_x_1313) ;  /* 0x000000003a087348 */ /* 0x01dfea0003c00000 */
[----:B------:R-:W-:Y:S01]  /*eec0*/  VOTE.ANY P3, P3 ;  /* 0x0000000000ff7806 */ /* 0x000fe20001860100 */
[----:B0-234-:R-:W-:-:S12]  /*eed0*/  ENDCOLLECTIVE ;  /* 0x000000000000791b */ /* 0x01dfd80003800000 */
.L_x_1313:
[----:B------:R-:W-:Y:S05]  /*eee0*/  BSYNC B0 ;  /* 0x0000000000007941 */ /* 0x000fea0003800000 */
.L_x_1312:
[----:B------:R-:W-:Y:S01]  /*eef0*/  PLOP3.LUT P0, PT, P3, PT, PT, 0x80, 0x8 ;  /* 0x000000000008781c */ /* 0x000fe20001f0f070 */
[----:B------:R-:W-:-:S12]  /*ef00*/  BRA `(.L_x_1314) ;  /* 0xffffff5800a07947 */ /* 0x000fd8000383ffff */
.L_x_1043:
[----:B------:R-:W-:Y:S01]  /*ef10*/  BSSY B0, `(.L_x_1315) ;  /* 0x0000006000007945 */ /* 0x000fe20003800000 */
[----:B------:R-:W-:Y:S01]  /*ef20*/  PLOP3.LUT P3, PT, P0, PT, PT, 0x8, 0x80 ;  /* 0x000000000080781c */ /* 0x000fe2000076e170 */
[----:B------:R-:W-:-:S12]  /*ef30*/  IMAD.MOV.U32 R58, RZ, RZ, -0x1 ;  /* 0xffffffffff3a7424 */ /* 0x000fd800078e00ff */
[----:B0-2345:R-:W-:Y:S05]  /*ef40*/  WARPSYNC.COLLECTIVE R58, `(.L_x_1316) ;  /* 0x000000003a087348 */ /* 0x03dfea0003c00000 */
[----:B------:R-:W-:Y:S01]  /*ef50*/  VOTE.ANY R58, PT, P3 ;  /* 0x00000000003a7806 */ /* 0x000fe200018e0100 */
[----:B0-2345:R-:W-:Y:S06]  /*ef60*/  ENDCOLLECTIVE ;  /* 0x000000000000791b */ /* 0x03dfec0003800000 */
.L_x_1316:
[----:B------:R-:W-:Y:S05]  /*ef70*/  BSYNC B0 ;  /* 0x0000000000007941 */ /* 0x000fea0003800000 */
.L_x_1315:
        /* <DEDUP_REMOVED lines=10> */
.L_x_1317:
[----:B------:R-:W-:Y:S01]  /*f020*/  IMAD.MOV.U32 R62, RZ, RZ, R64 ;  /* 0x000000ffff3e7224 */ /* 0x000fe200078e0040 */
[----:B------:R-:W-:Y:S06]  /*f030*/  BRA `(.L_x_1318) ;  /* 0xffffff5c004c7947 */ /* 0x000fec000383ffff */
.L_x_1044:
[----:B------:R-:W-:Y:S01]  /*f040*/  BSSY B0, `(.L_x_1319) ;  /* 0x0000007000007945 */ /* 0x000fe20003800000 */
[----:B------:R-:W-:Y:S02]  /*f050*/  IMAD.MOV.U32 R59, RZ, RZ, R60 ;  /* 0x000000ffff3b7224 */ /* 0x000fe400078e003c */
[----:B------:R-:W-:Y:S02]  /*f060*/  IMAD.MOV.U32 R63, RZ, RZ, 0x1 ;  /* 0x00000001ff3f7424 */ /* 0x000fe400078e00ff */
[----:B------:R-:W-:-:S07]  /*f070*/  IMAD.MOV.U32 R58, RZ, RZ, -0x1 ;  /* 0xffffffffff3a7424 */ /* 0x000fce00078e00ff */
[----:B01---5:R-:W-:Y:S05]  /*f080*/  WARPSYNC.COLLECTIVE R58, `(.L_x_1320) ;  /* 0x000000003a087348 */ /* 0x023fea0003c00000 */
[----:B------:R2:W3:Y:S02]  /*f090*/  SHFL.DOWN P3, R64, R59, R63, R61 ;  /* 0x0800003f3b407389 */ /* 0x0004e4000006003d */
[----:B0123-5:R-:W-:Y:S05]  /*f0a0*/  ENDCOLLECTIVE ;  /* 0x000000000000791b */ /* 0x02ffea0003800000 */
.L_x_1320:
[----:B------:R-:W-:Y:S05]  /*f0b0*/  BSYNC B0 ;  /* 0x0000000000007941 */ /* 0x000fea0003800000 */
.L_x_1319:
[----:B------:R-:W-:Y:S05]  /*f0c0*/  BRA `(.L_x_1321) ;  /* 0xffffff5c00307947 */ /* 0x000fea000383ffff */
.L_x_1045:
[----:B------:R-:W-:Y:S01]  /*f0d0*/  BSSY B0, `(.L_x_1322) ;  /* 0x0000007000007945 */ /* 0x000fe20003800000 */
[----:B------:R-:W-:Y:S02]  /*f0e0*/  IMAD.MOV.U32 R59, RZ, RZ, R56 ;  /* 0x000000ffff3b7224 */ /* 0x000fe400078e0038 */
[----:B------:R-:W-:Y:S02]  /*f0f0*/  IMAD.MOV.U32 R63, RZ, RZ, 0x1 ;  /* 0x00000001ff3f7424 */ /* 0x000fe400078e00ff */
[----:B------:R-:W-:-:S07]  /*f100*/  IMAD.MOV.U32 R58, RZ, RZ, -0x1 ;  /* 0xffffffffff3a7424 */ /* 0x000fce00078e00ff */
[----:B01---5:R-:W-:Y:S05]  /*f110*/  WARPSYNC.COLLECTIVE R58, `(.L_x_1323) ;  /* 0x000000003a087348 */ /* 0x023fea0003c00000 */
[----:B------:R2:W3:Y:S02]  /*f120*/  SHFL.DOWN P3, R64, R59, R63, R61 ;  /* 0x0800003f3b407389 */ /* 0x0004e4000006003d */
[----:B0123-5:R-:W-:Y:S05]  /*f130*/  ENDCOLLECTIVE ;  /* 0x000000000000791b */ /* 0x02ffea0003800000 */
.L_x_1323:
[----:B------:R-:W-:Y:S05]  /*f140*/  BSYNC B0 ;  /* 0x0000000000007941 */ /* 0x000fea0003800000 */
.L_x_1322:
[----:B------:R-:W-:Y:S05]  /*f150*/  BRA `(.L_x_1324) ;  /* 0xffffff5c00147947 */ /* 0x000fea000383ffff */
.L_x_1046:
[----:B------:R-:W-:Y:S01]  /*f160*/  BSSY B0, `(.L_x_1325) ;  /* 0x0000007000007945 */ /* 0x000fe20003800000 */
[----:B------:R-:W-:Y:S01]  /*f170*/  MOV R59, R57 ;  /* 0x00000039003b7202 */ /* 0x000fe20000000f00 */
[----:B------:R-:W-:Y:S02]  /*f180*/  IMAD.MOV.U32 R63, RZ, RZ, 0x1 ;  /* 0x00000001ff3f7424 */ /* 0x000fe400078e00ff */
[----:B------:R-:W-:-:S07]  /*f190*/  IMAD.MOV.U32 R58, RZ, RZ, -0x1 ;  /* 0xffffffffff3a7424 */ /* 0x000fce00078e00ff */
[----:B01---5:R-:W-:Y:S05]  /*f1a0*/  WARPSYNC.COLLECTIVE R58, `(.L_x_1326) ;  /* 0x000000003a087348 */ /* 0x023fea0003c00000 */
[----:B------:R2:W3:Y:S02]  /*f1b0*/  SHFL.DOWN P3, R64, R59, R63, R61 ;  /* 0x0800003f3b407389 */ /* 0x0004e4000006003d */
[----:B0123-5:R-:W-:Y:S05]  /*f1c0*/  ENDCOLLECTIVE ;  /* 0x000000000000791b */ /* 0x02ffea0003800000 */
.L_x_1326:
[----:B------:R-:W-:Y:S05]  /*f1d0*/  BSYNC B0 ;  /* 0x0000000000007941 */ /* 0x000fea0003800000 */
.L_x_1325:
[----:B------:R-:W-:Y:S05]  /*f1e0*/  BRA `(.L_x_1327) ;  /* 0xffffff5800f87947 */ /* 0x000fea000383ffff */
.L_x_1047:
[----:B------:R-:W-:Y:S01]  /*f1f0*/  BSSY B0, `(.L_x_1328) ;  /* 0x0000007000007945 */ /* 0x000fe20003800000 */
[----:B-----5:R-:W-:Y:S02]  /*f200*/  IMAD.MOV.U32 R59, RZ, RZ, R28 ;  /* 0x000000ffff3b7224 */ /* 0x020fe400078e001c */
[----:B------:R-:W-:Y:S02]  /*f210*/  IMAD.MOV.U32 R63, RZ, RZ, 0x1 ;  /* 0x00000001ff3f7424 */ /* 0x000fe400078e00ff */
[----:B------:R-:W-:-:S07]  /*f220*/  IMAD.MOV.U32 R58, RZ, RZ, -0x1 ;  /* 0xffffffffff3a7424 */ /* 0x000fce00078e00ff */
[----:B01----:R-:W-:Y:S05]  /*f230*/  WARPSYNC.COLLECTIVE R58, `(.L_x_1329) ;  /* 0x000000003a087348 */ /* 0x003fea0003c00000 */
[----:B------:R2:W3:Y:S02]  /*f240*/  SHFL.DOWN P3, R64, R59, R63, R61 ;  /* 0x0800003f3b407389 */ /* 0x0004e4000006003d */
[----:B0123--:R-:W-:Y:S05]  /*f250*/  ENDCOLLECTIVE ;  /* 0x000000000000791b */ /* 0x00ffea0003800000 */
.L_x_1329:
[----:B------:R-:W-:Y:S05]  /*f260*/  BSYNC B0 ;  /* 0x0000000000007941 */ /* 0x000fea0003800000 */
.L_x_1328:
[----:B------:R-:W-:Y:S02]  /*f270*/  IMAD.MOV.U32 R59, RZ, RZ, R29 ;  /* 0x000000ffff3b7224 */ /* 0x000fe400078e001d */
[----:B------:R-:W-:Y:S02]  /*f280*/  IMAD.MOV.U32 R63, RZ, RZ, 0x1 ;  /* 0x00000001ff3f7424 */ /* 0x000fe400078e00ff */
[----:B------:R-:W-:Y:S02]  /*f290*/  IMAD.MOV.U32 R58, RZ, RZ, -0x1 ;  /* 0xffffffffff3a7424 */ /* 0x000fe400078e00ff */
[----:B------:R-:W-:-:S07]  /*f2a0*/  IMAD.MOV.U32 R66, RZ, RZ, R64 ;  /* 0x000000ffff427224 */ /* 0x000fce00078e0040 */
[----:B------:R-:W-:Y:S05]  /*f2b0*/  WARPSYNC.COLLECTIVE R58, `(.L_x_1330) ;  /* 0x000000003a087348 */ /* 0x000fea0003c00000 */
[----:B------:R0:W1:Y:S02]  /*f2c0*/  SHFL.DOWN P3, R64, R59, R63, R61 ;  /* 0x0800003f3b407389 */ /* 0x000064000006003d */
[----:B01----:R-:W-:Y:S05]  /*f2d0*/  ENDCOLLECTIVE ;  /* 0x000000000000791b */ /* 0x003fea0003800000 */
.L_x_1330:
[----:B------:R-:W-:Y:S02]  /*f2e0*/  IMAD.MOV.U32 R59, RZ, RZ, R30 ;  /* 0x000000ffff3b7224 */ /* 0x000fe400078e001e */
[----:B------:R-:W-:-:S07]  /*f2f0*/  IMAD.MOV.U32 R67, RZ, RZ, R64 ;  /* 0x000000ffff437224 */ /* 0x000fce00078e0040 */
[----:B------:R-:W-:Y:S05]  /*f300*/  WARPSYNC.COLLECTIVE R58, `(.L_x_1331) ;  /* 0x000000003a087348 */ /* 0x000fea0003c00000 */
[----:B------:R0:W1:Y:S02]  /*f310*/  SHFL.DOWN P3, R64, R59, R63, R61 ;  /* 0x0800003f3b407389 */ /* 0x000064000006003d */
[----:B01----:R-:W-:Y:S05]  /*f320*/  ENDCOLLECTIVE ;  /* 0x000000000000791b */ /* 0x003fea0003800000 */
.L_x_1331:
[----:B------:R-:W-:Y:S02]  /*f330*/  IMAD.MOV.U32 R59, RZ, RZ, R31 ;  /* 0x000000ffff3b7224 */ /* 0x000fe400078e001f */
[----:B------:R-:W-:-:S07]  /*f340*/  IMAD.MOV.U32 R68, RZ, RZ, R64 ;  /* 0x000000ffff447224 */ /* 0x000fce00078e0040 */
[----:B------:R-:W-:Y:S05]  /*f350*/  WARPSYNC.COLLECTIVE R58, `(.L_x_1332) ;  /* 0x000000003a087348 */ /* 0x000fea0003c00000 */
[----:B------:R0:W1:Y:S02]  /*f360*/  SHFL.DOWN P3, R64, R59, R63, R61 ;  /* 0x0800003f3b407389 */ /* 0x000064000006003d */
[----:B01----:R-:W-:Y:S05]  /*f370*/  ENDCOLLECTIVE ;  /* 0x000000000000791b */ /* 0x003fea0003800000 */
.L_x_1332:
[----:B------:R-:W-:Y:S05]  /*f380*/  BRA `(.L_x_1333) ;  /* 0xffffff5800a87947 */ /* 0x000fea000383ffff */
.L_x_1050:
[----:B------:R-:W-:Y:S01]  /*f390*/  BSSY B0, `(.L_x_1334) ;  /* 0x0000007000007945 */ /* 0x000fe20003800000 */
[----:B------:R-:W-:Y:S02]  /*f3a0*/  IMAD.MOV.U32 R59, RZ, RZ, R65 ;  /* 0x000000ffff3b7224 */ /* 0x000fe400078e0041 */
[----:B------:R-:W-:Y:S02]  /*f3b0*/  IMAD.MOV.U32 R63, RZ, RZ, 0x2 ;  /* 0x00000002ff3f7424 */ /* 0x000fe400078e00ff */
[----:B------:R-:W-:-:S07]  /*f3c0*/  IMAD.MOV.U32 R58, RZ, RZ, -0x1 ;  /* 0xffffffffff3a7424 */ /* 0x000fce00078e00ff */
[----:B01234-:R-:W-:Y:S05]  /*f3d0*/  WARPSYNC.COLLECTIVE R58, `(.L_x_1335) ;  /* 0x000000003a087348 */ /* 0x01ffea0003c00000 */
[----:B0-----:R0:W0:Y:S02]  /*f3e0*/  SHFL.DOWN P3, R64, R59, R63, R61 ;  /* 0x0800003f3b407389 */ /* 0x001024000006003d */
[----:B01234-:R-:W-:Y:S05]  /*f3f0*/  ENDCOLLECTIVE ;  /* 0x000000000000791b */ /* 0x01ffea0003800000 */
.L_x_1335:
[----:B------:R-:W-:Y:S05]  /*f400*/  BSYNC B0 ;  /* 0x0000000000007941 */ /* 0x000fea0003800000 */
.L_x_1334:
[----:B------:R-:W-:Y:S01]  /*f410*/  IMAD.MOV.U32 R62, RZ, RZ, R64 ;  /* 0x000000ffff3e7224 */ /* 0x000fe200078e0040 */
[----:B------:R-:W-:Y:S06]  /*f420*/  BRA `(.L_x_1336) ;  /* 0xffffff5800d07947 */ /* 0x000fec000383ffff */
.L_x_1051:
[----:B------:R-:W-:Y:S01]  /*f430*/  BSSY B0, `(.L_x_1337) ;  /* 0x0000007000007945 */ /* 0x000fe20003800000 */
[----:B------:R-:W-:Y:S01]  /*f440*/  IMAD.MOV.U32 R59, RZ, RZ, R60 ;  /* 0x000000ffff3b7224 */ /* 0x000fe200078e003c */
[----:B------:R-:W-:Y:S01]  /*f450*/  MOV R58, 0xffffffff ;  /* 0xffffffff003a7802 */ /* 0x000fe20000000f00 */
[----:B------:R-:W-:-:S07]  /*f460*/  IMAD.MOV.U32 R63, RZ, RZ, 0x2 ;  /* 0x00000002ff3f7424 */ /* 0x000fce00078e00ff */
[----:B01234-:R-:W-:Y:S05]  /*f470*/  WARPSYNC.COLLECTIVE R58, `(.L_x_1338) ;  /* 0x000000003a087348 */ /* 0x01ffea0003c00000 */
[----:B0-----:R0:W0:Y:S02]  /*f480*/  SHFL.DOWN P3, R64, R59, R63, R61 ;  /* 0x0800003f3b407389 */ /* 0x001024000006003d */
[----:B01234-:R-:W-:Y:S05]  /*f490*/  ENDCOLLECTIVE ;  /* 0x000000000000791b */ /* 0x01ffea0003800000 */
.L_x_1338:
[----:B------:R-:W-:Y:S05]  /*f4a0*/  BSYNC B0 ;  /* 0x0000000000007941 */ /* 0x000fea0003800000 */
.L_x_1337:
[----:B------:R-:W-:Y:S05]  /*f4b0*/  BRA `(.L_x_1339) ;  /* 0xffffff5800b47947 */ /* 0x000fea000383ffff */
.L_x_1052:
[----:B------:R-:W-:Y:S01]  /*f4c0*/  BSSY B0, `(.L_x_1340) ;  /* 0x0000007000007945 */ /* 0x000fe20003800000 */
[----:B------:R-:W-:Y:S02]  /*f4d0*/  IMAD.MOV.U32 R59, RZ, RZ, R56 ;  /* 0x000000ffff3b7224 */ /* 0x000fe400078e0038 */
[----:B------:R-:W-:Y:S02]  /*f4e0*/  IMAD.MOV.U32 R63, RZ, RZ, 0x2 ;  /* 0x00000002ff3f7424 */ /* 0x000fe400078e00ff */
[----:B------:R-:W-:-:S07]  /*f4f0*/  IMAD.MOV.U32 R58, RZ, RZ, -0x1 ;  /* 0xffffffffff3a7424 */ /* 0x000fce00078e00ff */
[----:B01234-:R-:W-:Y:S05]  /*f500*/  WARPSYNC.COLLECTIVE R58, `(.L_x_1341) ;  /* 0x000000003a087348 */ /* 0x01ffea0003c00000 */
[----:B0-----:R0:W0:Y:S02]  /*f510*/  SHFL.DOWN P3, R64, R59, R63, R61 ;  /* 0x0800003f3b407389 */ /* 0x001024000006003d */
[----:B01234-:R-:W-:Y:S05]  /*f520*/  ENDCOLLECTIVE ;  /* 0x000000000000791b */ /* 0x01ffea0003800000 */
.L_x_1341:
[----:B------:R-:W-:Y:S05]  /*f530*/  BSYNC B0 ;  /* 0x0000000000007941 */ /* 0x000fea0003800000 */
.L_x_1340:
[----:B------:R-:W-:Y:S05]  /*f540*/  BRA `(.L_x_1342) ;  /* 0xffffff5800987947 */ /* 0x000fea000383ffff */
.L_x_1053:
[----:B------:R-:W-:Y:S01]  /*f550*/  BSSY B0, `(.L_x_1343) ;  /* 0x0000007000007945 */ /* 0x000fe20003800000 */
[----:B------:R-:W-:Y:S02]  /*f560*/  IMAD.MOV.U32 R59, RZ, RZ, R57 ;  /* 0x000000ffff3b7224 */ /* 0x000fe400078e0039 */
[----:B------:R-:W-:Y:S02]  /*f570*/  IMAD.MOV.U32 R63, RZ, RZ, 0x2 ;  /* 0x00000002ff3f7424 */ /* 0x000fe400078e00ff */
[----:B------:R-:W-:-:S07]  /*f580*/  IMAD.MOV.U32 R58, RZ, RZ, -0x1 ;  /* 0xffffffffff3a7424 */ /* 0x000fce00078e00ff */
[----:B01234-:R-:W-:Y:S05]  /*f590*/  WARPSYNC.COLLECTIVE R58, `(.L_x_1344) ;  /* 0x000000003a087348 */ /* 0x01ffea0003c00000 */
[----:B0-----:R0:W0:Y:S02]  /*f5a0*/  SHFL.DOWN P3, R64, R59, R63, R61 ;  /* 0x0800003f3b407389 */ /* 0x001024000006003d */
[----:B01234-:R-:W-:Y:S05]  /*f5b0*/  ENDCOLLECTIVE ;  /* 0x000000000000791b */ /* 0x01ffea0003800000 */
.L_x_1344:
[----:B------:R-:W-:Y:S05]  /*f5c0*/  BSYNC B0 ;  /* 0x0000000000007941 */ /* 0x000fea0003800000 */
.L_x_1343:
[----:B------:R-:W-:Y:S05]  /*f5d0*/  BRA `(.L_x_1345) ;  /* 0xffffff58007c7947 */ /* 0x000fea000383ffff */
.L_x_1054:
[----:B------:R-:W-:Y:S01]  /*f5e0*/  BSSY B0, `(.L_x_1346) ;  /* 0x0000007000007945 */ /* 0x000fe20003800000 */
[----:B------:R-:W-:Y:S02]  /*f5f0*/  IMAD.MOV.U32 R59, RZ, RZ, R44 ;  /* 0x000000ffff3b7224 */ /* 0x000fe400078e002c */
[----:B------:R-:W-:Y:S02]  /*f600*/  IMAD.MOV.U32 R63, RZ, RZ, 0x2 ;  /* 0x00000002ff3f7424 */ /* 0x000fe400078e00ff */
[----:B------:R-:W-:-:S07]  /*f610*/  IMAD.MOV.U32 R58, RZ, RZ, -0x1 ;  /* 0xffffffffff3a7424 */ /* 0x000fce00078e00ff */
[----:B01234-:R-:W-:Y:S05]  /*f620*/  WARPSYNC.COLLECTIVE R58, `(.L_x_1347) ;  /* 0x000000003a087348 */ /* 0x01ffea0003c00000 */
[----:B0-----:R0:W0:Y:S02]  /*f630*/  SHFL.DOWN P3, R64, R59, R63, R61 ;  /* 0x0800003f3b407389 */ /* 0x001024000006003d */
[----:B01234-:R-:W-:Y:S05]  /*f640*/  ENDCOLLECTIVE ;  /* 0x000000000000791b */ /* 0x01ffea0003800000 */
.L_x_1347:
[----:B------:R-:W-:Y:S05]  /*f650*/  BSYNC B0 ;  /* 0x0000000000007941 */ /* 0x000fea0003800000 */
.L_x_1346:
[----:B------:R-:W-:Y:S02]  /*f660*/  IMAD.MOV.U32 R59, RZ, RZ, R45 ;  /* 0x000000ffff3b7224 */ /* 0x000fe400078e002d */
[----:B------:R-:W-:Y:S02]  /*f670*/  IMAD.MOV.U32 R63, RZ, RZ, 0x2 ;  /* 0x00000002ff3f7424 */ /* 0x000fe400078e00ff */
[----:B------:R-:W-:Y:S02]  /*f680*/  IMAD.MOV.U32 R58, RZ, RZ, -0x1 ;  /* 0xffffffffff3a7424 */ /* 0x000fe400078e00ff */
[----:B------:R-:W-:-:S07]  /*f690*/  IMAD.MOV.U32 R66, RZ, RZ, R64 ;  /* 0x000000ffff427224 */ /* 0x000fce00078e0040 */
[----:B------:R-:W-:Y:S05]  /*f6a0*/  WARPSYNC.COLLECTIVE R58, `(.L_x_1348) ;  /* 0x000000003a087348 */ /* 0x000fea0003c00000 */
[----:B------:R0:W1:Y:S02]  /*f6b0*/  SHFL.DOWN P3, R64, R59, R63, R61 ;  /* 0x0800003f3b407389 */ /* 0x000064000006003d */
[----:B01----:R-:W-:Y:S05]  /*f6c0*/  ENDCOLLECTIVE ;  /* 0x000000000000791b */ /* 0x003fea0003800000 */
.L_x_1348:
[----:B------:R-:W-:Y:S02]  /*f6d0*/  IMAD.MOV.U32 R59, RZ, RZ, R46 ;  /* 0x000000ffff3b7224 */ /* 0x000fe400078e002e */
[----:B------:R-:W-:-:S07]  /*f6e0*/  IMAD.MOV.U32 R67, RZ, RZ, R64 ;  /* 0x000000ffff437224 */ /* 0x000fce00078e0040 */
[----:B------:R-:W-:Y:S05]  /*f6f0*/  WARPSYNC.COLLECTIVE R58, `(.L_x_1349) ;  /* 0x000000003a087348 */ /* 0x000fea0003c00000 */
[----:B------:R0:W1:Y:S02]  /*f700*/  SHFL.DOWN P3, R64, R59, R63, R61 ;  /* 0x0800003f3b407389 */ /* 0x000064000006003d */
[----:B01----:R-:W-:Y:S05]  /*f710*/  ENDCOLLECTIVE ;  /* 0x000000000000791b */ /* 0x003fea0003800000 */
.L_x_1349:
[----:B------:R-:W-:Y:S02]  /*f720*/  IMAD.MOV.U32 R59, RZ, RZ, R47 ;  /* 0x000000ffff3b7224 */ /* 0x000fe400078e002f */
[----:B------:R-:W-:-:S07]  /*f730*/  IMAD.MOV.U32 R68, RZ, RZ, R64 ;  /* 0x000000ffff447224 */ /* 0x000fce00078e0040 */
[----:B------:R-:W-:Y:S05]  /*f740*/  WARPSYNC.COLLECTIVE R58, `(.L_x_1350) ;  /* 0x000000003a087348 */ /* 0x000fea0003c00000 */
[----:B------:R0:W1:Y:S02]  /*f750*/  SHFL.DOWN P3, R64, R59, R63, R61 ;  /* 0x0800003f3b407389 */ /* 0x000064000006003d */
[----:B01----:R-:W-:Y:S05]  /*f760*/  ENDCOLLECTIVE ;  /* 0x000000000000791b */ /* 0x003fea0003800000 */
.L_x_1350:
[----:B------:R-:W-:Y:S05]  /*f770*/  BRA `(.L_x_1351) ;  /* 0xffffff58002c7947 */ /* 0x000fea000383ffff */
.L_x_1057:
[----:B------:R-:W-:Y:S01]  /*f780*/  BSSY B0, `(.L_x_1352) ;  /* 0x0000007000007945 */ /* 0x000fe20003800000 */
[----:B------:R-:W-:Y:S01]  /*f790*/  IMAD.MOV.U32 R59, RZ, RZ, R65 ;  /* 0x000000ffff3b7224 */ /* 0x000fe200078e0041 */
[----:B------:R-:W-:Y:S01]  /*f7a0*/  MOV R58, 0xffffffff ;  /* 0xffffffff003a7802 */ /* 0x000fe20000000f00 */
[----:B------:R-:W-:-:S07]  /*f7b0*/  IMAD.MOV.U32 R63, RZ, RZ, 0x4 ;  /* 0x00000004ff3f7424 */ /* 0x000fce00078e00ff */
[----:B01234-:R-:W-:Y:S05]  /*f7c0*/  WARPSYNC.COLLECTIVE R58, `(.L_x_1353) ;  /* 0x000000003a087348 */ /* 0x01ffea0003c00000 */
[----:B0-----:R0:W0:Y:S02]  /*f7d0*/  SHFL.DOWN P3, R64, R59, R63, R61 ;  /* 0x0800003f3b407389 */ /* 0x001024000006003d */
[----:B01234-:R-:W-:Y:S05]  /*f7e0*/  ENDCOLLECTIVE ;  /* 0x000000000000791b */ /* 0x01ffea0003800000 */
.L_x_1353:
[----:B------:R-:W-:Y:S05]  /*f7f0*/  BSYNC B0 ;  /* 0x0000000000007941 */ /* 0x000fea0003800000 */
.L_x_1352:
[----:B------:R-:W-:Y:S01]  /*f800*/  IMAD.MOV.U32 R62, RZ, RZ, R64 ;  /* 0x000000ffff3e7224 */ /* 0x000fe200078e0040 */
[----:B------:R-:W-:Y:S06]  /*f810*/  BRA `(.L_x_1354) ;  /* 0xffffff5800407947 */ /* 0x000fec000383ffff */
.L_x_1058:
[----:B------:R-:W-:Y:S01]  /*f820*/  BSSY B0, `(.L_x_1355) ;  /* 0x0000007000007945 */ /* 0x000fe20003800000 */
[----:B------:R-:W-:Y:S02]  /*f830*/  IMAD.MOV.U32 R59, RZ, RZ, R60 ;  /* 0x000000ffff3b7224 */ /* 0x000fe400078e003c */
[----:B------:R-:W-:Y:S02]  /*f840*/  IMAD.MOV.U32 R63, RZ, RZ, 0x4 ;  /* 0x00000004ff3f7424 */ /* 0x000fe400078e00ff */
[----:B------:R-:W-:-:S07]  /*f850*/  IMAD.MOV.U32 R58, RZ, RZ, -0x1 ;  /* 0xffffffffff3a7424 */ /* 0x000fce00078e00ff */
[----:B01234-:R-:W-:Y:S05]  /*f860*/  WARPSYNC.COLLECTIVE R58, `(.L_x_1356) ;  /* 0x000000003a087348 */ /* 0x01ffea0003c00000 */
[----:B0-----:R0:W0:Y:S02]  /*f870*/  SHFL.DOWN P3, R64, R59, R63, R61 ;  /* 0x0800003f3b407389 */ /* 0x001024000006003d */
[----:B01234-:R-:W-:Y:S05]  /*f880*/  ENDCOLLECTIVE ;  /* 0x000000000000791b */ /* 0x01ffea0003800000 */
.L_x_1356:
[----:B------:R-:W-:Y:S05]  /*f890*/  BSYNC B0 ;  /* 0x0000000000007941 */ /* 0x000fea0003800000 */
.L_x_1355:
[----:B------:R-:W-:Y:S05]  /*f8a0*/  BRA `(.L_x_1357) ;  /* 0xffffff5800247947 */ /* 0x000fea000383ffff */
.L_x_1059:
[----:B------:R-:W-:Y:S01]  /*f8b0*/  BSSY B0, `(.L_x_1358) ;  /* 0x0000007000007945 */ /* 0x000fe20003800000 */
[----:B------:R-:W-:Y:S02]  /*f8c0*/  IMAD.MOV.U32 R59, RZ, RZ, R56 ;  /* 0x000000ffff3b7224 */ /* 0x000fe400078e0038 */
[----:B------:R-:W-:Y:S02]  /*f8d0*/  IMAD.MOV.U32 R63, RZ, RZ, 0x4 ;  /* 0x00000004ff3f7424 */ /* 0x000fe400078e00ff */
[----:B------:R-:W-:-:S07]  /*f8e0*/  IMAD.MOV.U32 R58, RZ, RZ, -0x1 ;  /* 0xffffffffff3a7424 */ /* 0x000fce00078e00ff */
[----:B01234-:R-:W-:Y:S05]  /*f8f0*/  WARPSYNC.COLLECTIVE R58, `(.L_x_1359) ;  /* 0x000000003a087348 */ /* 0x01ffea0003c00000 */
[----:B0-----:R0:W0:Y:S02]  /*f900*/  SHFL.DOWN P3, R64, R59, R63, R61 ;  /* 0x0800003f3b407389 */ /* 0x001024000006003d */
[----:B01234-:R-:W-:Y:S05]  /*f910*/  ENDCOLLECTIVE ;  /* 0x000000000000791b */ /* 0x01ffea0003800000 */
.L_x_1359:
[----:B------:R-:W-:Y:S05]  /*f920*/  BSYNC B0 ;  /* 0x0000000000007941 */ /* 0x000fea0003800000 */
.L_x_1358:
[----:B------:R-:W-:Y:S05]  /*f930*/  BRA `(.L_x_1360) ;  /* 0xffffff5800087947 */ /* 0x000fea000383ffff */
.L_x_1060:
[----:B------:R-:W-:Y:S01]  /*f940*/  BSSY B0, `(.L_x_1361) ;  /* 0x0000007000007945 */ /* 0x000fe20003800000 */
[----:B------:R-:W-:Y:S02]  /*f950*/  IMAD.MOV.U32 R59, RZ, RZ, R57 ;  /* 0x000000ffff3b7224 */ /* 0x000fe400078e0039 */
[----:B------:R-:W-:Y:S02]  /*f960*/  IMAD.MOV.U32 R63, RZ, RZ, 0x4 ;  /* 0x00000004ff3f7424 */ /* 0x000fe400078e00ff */
[----:B------:R-:W-:-:S07]  /*f970*/  IMAD.MOV.U32 R58, RZ, RZ, -0x1 ;  /* 0xffffffffff3a7424 */ /* 0x000fce00078e00ff */
[----:B01234-:R-:W-:Y:S05]  /*f980*/  WARPSYNC.COLLECTIVE R58, `(.L_x_1362) ;  /* 0x000000003a087348 */ /* 0x01ffea0003c00000 */
[----:B0-----:R0:W0:Y:S02]  /*f990*/  SHFL.DOWN P3, R64, R59, R63, R61 ;  /* 0x0800003f3b407389 */ /* 0x001024000006003d */
[----:B01234-:R-:W-:Y:S05]  /*f9a0*/  ENDCOLLECTIVE ;  /* 0x000000000000791b */ /* 0x01ffea0003800000 */
.L_x_1362:
[----:B------:R-:W-:Y:S05]  /*f9b0*/  BSYNC B0 ;  /* 0x0000000000007941 */ /* 0x000fea0003800000 */
.L_x_1361:
[----:B------:R-:W-:Y:S05]  /*f9c0*/  BRA `(.L_x_1363) ;  /* 0xffffff5400ec7947 */ /* 0x000fea000383ffff */
.L_x_1061:
[----:B------:R-:W-:Y:S01]  /*f9d0*/  BSSY B0, `(.L_x_1364) ;  /* 0x0000007000007945 */ /* 0x000fe20003800000 */
[----:B------:R-:W-:Y:S02]  /*f9e0*/  IMAD.MOV.U32 R59, RZ, RZ, R44 ;  /* 0x000000ffff3b7224 */ /* 0x000fe400078e002c */
[----:B------:R-:W-:Y:S02]  /*f9f0*/  IMAD.MOV.U32 R63, RZ, RZ, 0x4 ;  /* 0x00000004ff3f7424 */ /* 0x000fe400078e00ff */
[----:B------:R-:W-:-:S07]  /*fa00*/  IMAD.MOV.U32 R58, RZ, RZ, -0x1 ;  /* 0xffffffffff3a7424 */ /* 0x000fce00078e00ff */
[----:B01234-:R-:W-:Y:S05]  /*fa10*/  WARPSYNC.COLLECTIVE R58, `(.L_x_1365) ;  /* 0x000000003a087348 */ /* 0x01ffea0003c00000 */
[----:B0-----:R0:W0:Y:S02]  /*fa20*/  SHFL.DOWN P3, R64, R59, R63, R61 ;  /* 0x0800003f3b407389 */ /* 0x001024000006003d */
[----:B01234-:R-:W-:Y:S05]  /*fa30*/  ENDCOLLECTIVE ;  /* 0x000000000000791b */ /* 0x01ffea0003800000 */
.L_x_1365:
[----:B------:R-:W-:Y:S05]  /*fa40*/  BSYNC B0 ;  /* 0x0000000000007941 */ /* 0x000fea0003800000 */
.L_x_1364:
[----:B------:R-:W-:Y:S02]  /*fa50*/  IMAD.MOV.U32 R59, RZ, RZ, R45 ;  /* 0x000000ffff3b7224 */ /* 0x000fe400078e002d */
[----:B------:R-:W-:Y:S02]  /*fa60*/  IMAD.MOV.U32 R63, RZ, RZ, 0x4 ;  /* 0x00000004ff3f7424 */ /* 0x000fe400078e00ff */
[----:B------:R-:W-:Y:S02]  /*fa70*/  IMAD.MOV.U32 R58, RZ, RZ, -0x1 ;  /* 0xffffffffff3a7424 */ /* 0x000fe400078e00ff */
[----:B------:R-:W-:-:S07]  /*fa80*/  IMAD.MOV.U32 R66, RZ, RZ, R64 ;  /* 0x000000ffff427224 */ /* 0x000fce00078e0040 */
[----:B------:R-:W-:Y:S05]  /*fa90*/  WARPSYNC.COLLECTIVE R58, `(.L_x_1366) ;  /* 0x000000003a087348 */ /* 0x000fea0003c00000 */
[----:B------:R0:W1:Y:S02]  /*faa0*/  SHFL.DOWN P3, R64, R59, R63, R61 ;  /* 0x0800003f3b407389 */ /* 0x000064000006003d */
[----:B01----:R-:W-:Y:S05]  /*fab0*/  ENDCOLLECTIVE ;  /* 0x000000000000791b */ /* 0x003fea0003800000 */
.L_x_1366:
[----:B------:R-:W-:Y:S02]  /*fac0*/  IMAD.MOV.U32 R59, RZ, RZ, R46 ;  /* 0x000000ffff3b7224 */ /* 0x000fe400078e002e */
[----:B------:R-:W-:-:S07]  /*fad0*/  IMAD.MOV.U32 R67, RZ, RZ, R64 ;  /* 0x000000ffff437224 */ /* 0x000fce00078e0040 */
[----:B------:R-:W-:Y:S05]  /*fae0*/  WARPSYNC.COLLECTIVE R58, `(.L_x_1367) ;  /* 0x000000003a087348 */ /* 0x000fea0003c00000 */
[----:B------:R0:W1:Y:S02]  /*faf0*/  SHFL.DOWN P3, R64, R59, R63, R61 ;  /* 0x0800003f3b407389 */ /* 0x000064000006003d */
[----:B01----:R-:W-:Y:S05]  /*fb00*/  ENDCOLLECTIVE ;  /* 0x000000000000791b */ /* 0x003fea0003800000 */
.L_x_1367:
[----:B------:R-:W-:Y:S01]  /*fb10*/  IMAD.MOV.U32 R59, RZ, RZ, R47 ;  /* 0x000000ffff3b7224 */ /* 0x000fe200078e002f */
[----:B------:R-:W-:-:S07]  /*fb20*/  MOV R68, R64 ;  /* 0x0000004000447202 */ /* 0x000fce0000000f00 */
[----:B------:R-:W-:Y:S05]  /*fb30*/  WARPSYNC.COLLECTIVE R58, `(.L_x_1368) ;  /* 0x000000003a087348 */ /* 0x000fea0003c00000 */
[----:B------:R0:W1:Y:S02]  /*fb40*/  SHFL.DOWN P3, R64, R59, R63, R61 ;  /* 0x0800003f3b407389 */ /* 0x000064000006003d */
[----:B01----:R-:W-:Y:S05]  /*fb50*/  ENDCOLLECTIVE ;  /* 0x000000000000791b */ /* 0x003fea0003800000 */
.L_x_1368:
[----:B------:R-:W-:Y:S05]  /*fb60*/  BRA `(.L_x_1369) ;  /* 0xffffff54009c7947 */ /* 0x000fea000383ffff */
.L_x_1064:
[----:B------:R-:W-:Y:S01]  /*fb70*/  BSSY B0, `(.L_x_1370) ;  /* 0x0000007000007945 */ /* 0x000fe20003800000 */
[----:B------:R-:W-:Y:S02]  /*fb80*/  IMAD.MOV.U32 R59, RZ, RZ, R65 ;  /* 0x000000ffff3b7224 */ /* 0x000fe400078e0041 */
[----:B------:R-:W-:Y:S02]  /*fb90*/  IMAD.MOV.U32 R63, RZ, RZ, 0x8 ;  /* 0x00000008ff3f7424 */ /* 0x000fe400078e00ff */
[----:B------:R-:W-:-:S07]  /*fba0*/  IMAD.MOV.U32 R58, RZ, RZ, -0x1 ;  /* 0xffffffffff3a7424 */ /* 0x000fce00078e00ff */
[----:B01234-:R-:W-:Y:S05]  /*fbb0*/  WARPSYNC.COLLECTIVE R58, `(.L_x_1371) ;  /* 0x000000003a087348 */ /* 0x01ffea0003c00000 */
[----:B0-----:R0:W0:Y:S02]  /*fbc0*/  SHFL.DOWN P3, R64, R59, R63, R61 ;  /* 0x0800003f3b407389 */ /* 0x001024000006003d */
[----:B01234-:R-:W-:Y:S05]  /*fbd0*/  ENDCOLLECTIVE ;  /* 0x000000000000791b */ /* 0x01ffea0003800000 */
.L_x_1371:
[----:B------:R-:W-:Y:S05]  /*fbe0*/  BSYNC B0 ;  /* 0x0000000000007941 */ /* 0x000fea0003800000 */
.L_x_1370:
[----:B------:R-:W-:Y:S01]  /*fbf0*/  IMAD.MOV.U32 R62, RZ, RZ, R64 ;  /* 0x000000ffff3e7224 */ /* 0x000fe200078e0040 */
[----:B------:R-:W-:Y:S06]  /*fc00*/  BRA `(.L_x_1372) ;  /* 0xffffff5400b07947 */ /* 0x000fec000383ffff */
.L_x_1065:
[----:B------:R-:W-:Y:S01]  /*fc10*/  BSSY B0, `(.L_x_1373) ;  /* 0x0000007000007945 */ /* 0x000fe20003800000 */
[----:B------:R-:W-:Y:S02]  /*fc20*/  IMAD.MOV.U32 R59, RZ, RZ, R60 ;  /* 0x000000ffff3b7224 */ /* 0x000fe400078e003c */
[----:B------:R-:W-:Y:S02]  /*fc30*/  IMAD.MOV.U32 R63, RZ, RZ, 0x8 ;  /* 0x00000008ff3f7424 */ /* 0x000fe400078e00ff */
[----:B------:R-:W-:-:S07]  /*fc40*/  IMAD.MOV.U32 R58, RZ, RZ, -0x1 ;  /* 0xffffffffff3a7424 */ /* 0x000fce00078e00ff */
[----:B01234-:R-:W-:Y:S05]  /*fc50*/  WARPSYNC.COLLECTIVE R58, `(.L_x_1374) ;  /* 0x000000003a087348 */ /* 0x01ffea0003c00000 */
[----:B0-----:R0:W0:Y:S02]  /*fc60*/  SHFL.DOWN P3, R64, R59, R63, R61 ;  /* 0x0800003f3b407389 */ /* 0x001024000006003d */
[----:B01234-:R-:W-:Y:S05]  /*fc70*/  ENDCOLLECTIVE ;  /* 0x000000000000791b */ /* 0x01ffea0003800000 */
.L_x_1374:
[----:B------:R-:W-:Y:S05]  /*fc80*/  BSYNC B0 ;  /* 0x0000000000007941 */ /* 0x000fea0003800000 */
.L_x_1373:
[----:B------:R-:W-:Y:S05]  /*fc90*/  BRA `(.L_x_1375) ;  /* 0xffffff5400947947 */ /* 0x000fea000383ffff */
.L_x_1066:
[----:B------:R-:W-:Y:S01]  /*fca0*/  BSSY B0, `(.L_x_1376) ;  /* 0x0000007000007945 */ /* 0x000fe20003800000 */
[----:B------:R-:W-:Y:S02]  /*fcb0*/  IMAD.MOV.U32 R59, RZ, RZ, R56 ;  /* 0x000000ffff3b7224 */ /* 0x000fe400078e0038 */
[----:B------:R-:W-:Y:S02]  /*fcc0*/  IMAD.MOV.U32 R63, RZ, RZ, 0x8 ;  /* 0x00000008ff3f7424 */ /* 0x000fe400078e00ff */
[----:B------:R-:W-:-:S07]  /*fcd0*/  IMAD.MOV.U32 R58, RZ, RZ, -0x1 ;  /* 0xffffffffff3a7424 */ /* 0x000fce00078e00ff */
[----:B01234-:R-:W-:Y:S05]  /*fce0*/  WARPSYNC.COLLECTIVE R58, `(.L_x_1377) ;  /* 0x000000003a087348 */ /* 0x01ffea0003c00000 */
[----:B0-----:R0:W0:Y:S02]  /*fcf0*/  SHFL.DOWN P3, R64, R59, R63, R61 ;  /* 0x0800003f3b407389 */ /* 0x001024000006003d */
[----:B01234-:R-:W-:Y:S05]  /*fd00*/  ENDCOLLECTIVE ;  /* 0x000000000000791b */ /* 0x01ffea0003800000 */
.L_x_1377:
[----:B------:R-:W-:Y:S05]  /*fd10*/  BSYNC B0 ;  /* 0x0000000000007941 */ /* 0x000fea0003800000 */
.L_x_1376:
[----:B------:R-:W-:Y:S05]  /*fd20*/  BRA `(.L_x_1378) ;  /* 0xffffff5400787947 */ /* 0x000fea000383ffff */
.L_x_1067:
[----:B------:R-:W-:Y:S01]  /*fd30*/  BSSY B0, `(.L_x_1379) ;  /* 0x0000007000007945 */ /* 0x000fe20003800000 */
[----:B------:R-:W-:Y:S02]  /*fd40*/  IMAD.MOV.U32 R59, RZ, RZ, R57 ;  /* 0x000000ffff3b7224 */ /* 0x000fe400078e0039 */
[----:B------:R-:W-:Y:S02]  /*fd50*/  IMAD.MOV.U32 R63, RZ, RZ, 0x8 ;  /* 0x00000008ff3f7424 */ /* 0x000fe400078e00ff */
[----:B------:R-:W-:-:S07]  /*fd60*/  IMAD.MOV.U32 R58, RZ, RZ, -0x1 ;  /* 0xffffffffff3a7424 */ /* 0x000fce00078e00ff */
[----:B01234-:R-:W-:Y:S05]  /*fd70*/  WARPSYNC.COLLECTIVE R58, `(.L_x_1380) ;  /* 0x000000003a087348 */ /* 0x01ffea0003c00000 */
[----:B0-----:R0:W0:Y:S02]  /*fd80*/  SHFL.DOWN P3, R64, R59, R63, R61 ;  /* 0x0800003f3b407389 */ /* 0x001024000006003d */
[----:B01234-:R-:W-:Y:S05]  /*fd90*/  ENDCOLLECTIVE ;  /* 0x000000000000791b */ /* 0x01ffea0003800000 */
.L_x_1380:
[----:B------:R-:W-:Y:S05]  /*fda0*/  BSYNC B0 ;  /* 0x0000000000007941 */ /* 0x000fea0003800000 */
.L_x_1379:
[----:B------:R-:W-:Y:S05]  /*fdb0*/  BRA `(.L_x_1381) ;  /* 0xffffff54005c7947 */ /* 0x000fea000383ffff */
.L_x_1068:
[----:B------:R-:W-:Y:S01]  /*fdc0*/  BSSY B0, `(.L_x_1382) ;  /* 0x0000007000007945 */ /* 0x000fe20003800000 */
[----:B------:R-:W-:Y:S02]  /*fdd0*/  IMAD.MOV.U32 R59, RZ, RZ, R44 ;  /* 0x000000ffff3b7224 */ /* 0x000fe400078e002c */
[----:B------:R-:W-:Y:S02]  /*fde0*/  IMAD.MOV.U32 R63, RZ, RZ, 0x8 ;  /* 0x00000008ff3f7424 */ /* 0x000fe400078e00ff */
[----:B------:R-:W-:-:S07]  /*fdf0*/  IMAD.MOV.U32 R58, RZ, RZ, -0x1 ;  /* 0xffffffffff3a7424 */ /* 0x000fce00078e00ff */
[----:B01234-:R-:W-:Y:S05]  /*fe00*/  WARPSYNC.COLLECTIVE R58, `(.L_x_1383) ;  /* 0x000000003a087348 */ /* 0x01ffea0003c00000 */
[----:B0-----:R0:W0:Y:S02]  /*fe10*/  SHFL.DOWN P3, R64, R59, R63, R61 ;  /* 0x0800003f3b407389 */ /* 0x001024000006003d */
[----:B01234-:R-:W-:Y:S05]  /*fe20*/  ENDCOLLECTIVE ;  /* 0x000000000000791b */ /* 0x01ffea0003800000 */
.L_x_1383:
[----:B------:R-:W-:Y:S05]  /*fe30*/  BSYNC B0 ;  /* 0x0000000000007941 */ /* 0x000fea0003800000 */
.L_x_1382:
[----:B------:R-:W-:Y:S02]  /*fe40*/  HFMA2 R63, -RZ, RZ, 0, 4.76837158203125e-07 ;  /* 0x00000008ff3f7431 */ /* 0x000fe400000001ff */
[----:B------:R-:W-:Y:S02]  /*fe50*/  IMAD.MOV.U32 R59, RZ, RZ, R45 ;  /* 0x000000ffff3b7224 */ /* 0x000fe400078e002d */
[----:B------:R-:W-:Y:S02]  /*fe60*/  IMAD.MOV.U32 R58, RZ, RZ, -0x1 ;  /* 0xffffffffff3a7424 */ /* 0x000fe400078e00ff */
[----:B------:R-:W-:-:S07]  /*fe70*/  IMAD.MOV.U32 R66, RZ, RZ, R64 ;  /* 0x000000ffff427224 */ /* 0x000fce00078e0040 */
[----:B------:R-:W-:Y:S05]  /*fe80*/  WARPSYNC.COLLECTIVE R58, `(.L_x_1384) ;  /* 0x000000003a087348 */ /* 0x000fea0003c00000 */
[----:B------:R0:W1:Y:S02]  /*fe90*/  SHFL.DOWN P3, R64, R59, R63, R61 ;  /* 0x0800003f3b407389 */ /* 0x000064000006003d */
[----:B01----:R-:W-:Y:S05]  /*fea0*/  ENDCOLLECTIVE ;  /* 0x000000000000791b */ /* 0x003fea0003800000 */
.L_x_1384:
[----:B------:R-:W-:Y:S02]  /*feb0*/  IMAD.MOV.U32 R59, RZ, RZ, R46 ;  /* 0x000000ffff3b7224 */ /* 0x000fe400078e002e */
[----:B------:R-:W-:-:S07]  /*fec0*/  IMAD.MOV.U32 R67, RZ, RZ, R64 ;  /* 0x000000ffff437224 */ /* 0x000fce00078e0040 */
[----:B------:R-:W-:Y:S05]  /*fed0*/  WARPSYNC.COLLECTIVE R58, `(.L_x_1385) ;  /* 0x000000003a087348 */ /* 0x000fea0003c00000 */
[----:B------:R0:W1:Y:S02]  /*fee0*/  SHFL.DOWN P3, R64, R59, R63, R61 ;  /* 0x0800003f3b407389 */ /* 0x000064000006003d */
[----:B01----:R-:W-:Y:S05]  /*fef0*/  ENDCOLLECTIVE ;  /* 0x000000000000791b */ /* 0x003fea0003800000 */
.L_x_1385:
[----:B------:R-:W-:Y:S02]  /*ff00*/  IMAD.MOV.U32 R59, RZ, RZ, R47 ;  /* 0x000000ffff3b7224 */ /* 0x000fe400078e002f */
[----:B------:R-:W-:-:S07]  /*ff10*/  IMAD.MOV.U32 R68, RZ, RZ, R64 ;  /* 0x000000ffff447224 */ /* 0x000fce00078e0040 */
[----:B------:R-:W-:Y:S05]  /*ff20*/  WARPSYNC.COLLECTIVE R58, `(.L_x_1386) ;  /* 0x000000003a087348 */ /* 0x000fea0003c00000 */
[----:B------:R0:W1:Y:S02]  /*ff30*/  SHFL.DOWN P3, R64, R59, R63, R61 ;  /* 0x0800003f3b407389 */ /* 0x000064000006003d */
[----:B01----:R-:W-:Y:S05]  /*ff40*/  ENDCOLLECTIVE ;  /* 0x000000000000791b */ /* 0x003fea0003800000 */
.L_x_1386:
[----:B------:R-:W-:Y:S05]  /*ff50*/  BRA `(.L_x_1387) ;  /* 0xffffff54000c7947 */ /* 0x000fea000383ffff */
.L_x_1071:
[----:B------:R-:W-:Y:S01]  /*ff60*/  BSSY B0, `(.L_x_1388) ;  /* 0x0000007000007945 */ /* 0x000fe20003800000 */
[----:B------:R-:W-:Y:S02]  /*ff70*/  IMAD.MOV.U32 R59, RZ, RZ, R65 ;  /* 0x000000ffff3b7224 */ /* 0x000fe400078e0041 */
[----:B------:R-:W-:Y:S02]  /*ff80*/  IMAD.MOV.U32 R63, RZ, RZ, 0x10 ;  /* 0x00000010ff3f7424 */ /* 0x000fe400078e00ff */
[----:B------:R-:W-:-:S07]  /*ff90*/  IMAD.MOV.U32 R58, RZ, RZ, -0x1 ;  /* 0xffffffffff3a7424 */ /* 0x000fce00078e00ff */
[----:B01234-:R-:W-:Y:S05]  /*ffa0*/  WARPSYNC.COLLECTIVE R58, `(.L_x_1389) ;  /* 0x000000003a087348 */ /* 0x01ffea0003c00000 */
[----:B0-----:R0:W0:Y:S02]  /*ffb0*/  SHFL.DOWN P3, R64, R59, R63, R61 ;  /* 0x0800003f3b407389 */ /* 0x001024000006003d */
[----:B01234-:R-:W-:Y:S05]  /*ffc0*/  ENDCOLLECTIVE ;  /* 0x000000000000791b */ /* 0x01ffea0003800000 */
.L_x_1389:
[----:B------:R-:W-:Y:S05]  /*ffd0*/  BSYNC B0 ;  /* 0x0000000000007941 */ /* 0x000fea0003800000 */
.L_x_1388:
[----:B------:R-:W-:Y:S01]  /*ffe0*/  IMAD.MOV.U32 R62, RZ, RZ, R64 ;  /* 0x000000ffff3e7224 */ /* 0x000fe200078e0040 */
[----:B------:R-:W-:Y:S06]  /*fff0*/  BRA `(.L_x_1390) ;  /* 0xffffff5400207947 */ /* 0x000fec000383ffff */
.L_x_1072:
[----:B------:R-:W-:Y:S01]  /*10000*/  BSSY B0, `(.L_x_1391) ;  /* 0x0000007000007945 */ /* 0x000fe20003800000 */
[----:B------:R-:W-:Y:S02]  /*10010*/  IMAD.MOV.U32 R59, RZ, RZ, R60 ;  /* 0x000000ffff3b7224 */ /* 0x000fe400078e003c */
[----:B------:R-:W-:Y:S02]  /*10020*/  IMAD.MOV.U32 R63, RZ, RZ, 0x10 ;  /* 0x00000010ff3f7424 */ /* 0x000fe400078e00ff */
[----:B------:R-:W-:-:S07]  /*10030*/  IMAD.MOV.U32 R58, RZ, RZ, -0x1 ;  /* 0xffffffffff3a7424 */ /* 0x000fce00078e00ff */
[----:B01234-:R-:W-:Y:S05]  /*10040*/  WARPSYNC.COLLECTIVE R58, `(.L_x_1392) ;  /* 0x000000003a087348 */ /* 0x01ffea0003c00000 */
[----:B0-----:R0:W0:Y:S02]  /*10050*/  SHFL.DOWN P3, R64, R59, R63, R61 ;  /* 0x0800003f3b407389 */ /* 0x001024000006003d */
[----:B01234-:R-:W-:Y:S05]  /*10060*/  ENDCOLLECTIVE ;  /* 0x000000000000791b */ /* 0x01ffea0003800000 */
.L_x_1392:
[----:B------:R-:W-:Y:S05]  /*10070*/  BSYNC B0 ;  /* 0x0000000000007941 */ /* 0x000fea0003800000 */
.L_x_1391:
[----:B------:R-:W-:Y:S05]  /*10080*/  BRA `(.L_x_1393) ;  /* 0xffffff5400047947 */ /* 0x000fea000383ffff */
.L_x_1073:
[----:B------:R-:W-:Y:S01]  /*10090*/  BSSY B0, `(.L_x_1394) ;  /* 0x0000007000007945 */ /* 0x000fe20003800000 */
[----:B------:R-:W-:Y:S02]  /*100a0*/  IMAD.MOV.U32 R59, RZ, RZ, R56 ;  /* 0x000000ffff3b7224 */ /* 0x000fe400078e0038 */
[----:B------:R-:W-:Y:S02]  /*100b0*/  IMAD.MOV.U32 R63, RZ, RZ, 0x10 ;  /* 0x00000010ff3f7424 */ /* 0x000fe400078e00ff */
[----:B------:R-:W-:-:S07]  /*100c0*/  IMAD.MOV.U32 R58, RZ, RZ, -0x1 ;  /* 0xffffffffff3a7424 */ /* 0x000fce00078e00ff */
[----:B01234-:R-:W-:Y:S05]  /*100d0*/  WARPSYNC.COLLECTIVE R58, `(.L_x_1395) ;  /* 0x000000003a087348 */ /* 0x01ffea0003c00000 */
[----:B0-----:R0:W0:Y:S02]  /*100e0*/  SHFL.DOWN P3, R64, R59, R63, R61 ;  /* 0x0800003f3b407389 */ /* 0x001024000006003d */
[----:B01234-:R-:W-:Y:S05]  /*100f0*/  ENDCOLLECTIVE ;  /* 0x000000000000791b */ /* 0x01ffea0003800000 */
.L_x_1395:
[----:B------:R-:W-:Y:S05]  /*10100*/  BSYNC B0 ;  /* 0x0000000000007941 */ /* 0x000fea0003800000 */
.L_x_1394:
[----:B------:R-:W-:Y:S05]  /*10110*/  BRA `(.L_x_1396) ;  /* 0xffffff5000e87947 */ /* 0x000fea000383ffff */
.L_x_1074:
[----:B------:R-:W-:Y:S01]  /*10120*/  BSSY B0, `(.L_x_1397) ;  /* 0x0000007000007945 */ /* 0x000fe20003800000 */
[----:B------:R-:W-:Y:S02]  /*10130*/  IMAD.MOV.U32 R59, RZ, RZ, R57 ;  /* 0x000000ffff3b7224 */ /* 0x000fe400078e0039 */
[----:B------:R-:W-:Y:S02]  /*10140*/  IMAD.MOV.U32 R63, RZ, RZ, 0x10 ;  /* 0x00000010ff3f7424 */ /* 0x000fe400078e00ff */
[----:B------:R-:W-:-:S07]  /*10150*/  IMAD.MOV.U32 R58, RZ, RZ, -0x1 ;  /* 0xffffffffff3a7424 */ /* 0x000fce00078e00ff */
[----:B01234-:R-:W-:Y:S05]  /*10160*/  WARPSYNC.COLLECTIVE R58, `(.L_x_1398) ;  /* 0x000000003a087348 */ /* 0x01ffea0003c00000 */
[----:B0-----:R0:W0:Y:S02]  /*10170*/  SHFL.DOWN P3, R64, R59, R63, R61 ;  /* 0x0800003f3b407389 */ /* 0x001024000006003d */
[----:B01234-:R-:W-:Y:S05]  /*10180*/  ENDCOLLECTIVE ;  /* 0x000000000000791b */ /* 0x01ffea0003800000 */
.L_x_1398:
[----:B------:R-:W-:Y:S05]  /*10190*/  BSYNC B0 ;  /* 0x0000000000007941 */ /* 0x000fea0003800000 */
.L_x_1397:
[----:B------:R-:W-:Y:S05]  /*101a0*/  BRA `(.L_x_1399) ;  /* 0xffffff5000cc7947 */ /* 0x000fea000383ffff */
.L_x_1075:
[----:B------:R-:W-:Y:S01]  /*101b0*/  BSSY B0, `(.L_x_1400) ;  /* 0x0000007000007945 */ /* 0x000fe20003800000 */
[----:B------:R-:W-:Y:S01]  /*101c0*/  IMAD.MOV.U32 R59, RZ, RZ, R44 ;  /* 0x000000ffff3b7224 */ /* 0x000fe200078e002c */
[----:B------:R-:W-:Y:S01]  /*101d0*/  MOV R63, 0x10 ;  /* 0x00000010003f7802 */ /* 0x000fe20000000f00 */
[----:B------:R-:W-:-:S07]  /*101e0*/  IMAD.MOV.U32 R58, RZ, RZ, -0x1 ;  /* 0xffffffffff3a7424 */ /* 0x000fce00078e00ff */
[----:B01234-:R-:W-:Y:S05]  /*101f0*/  WARPSYNC.COLLECTIVE R58, `(.L_x_1401) ;  /* 0x000000003a087348 */ /* 0x01ffea0003c00000 */
[----:B0-----:R0:W0:Y:S02]  /*10200*/  SHFL.DOWN P3, R64, R59, R63, R61 ;  /* 0x0800003f3b407389 */ /* 0x001024000006003d */
[----:B01234-:R-:W-:Y:S05]  /*10210*/  ENDCOLLECTIVE ;  /* 0x000000000000791b */ /* 0x01ffea0003800000 */
.L_x_1401:
[----:B------:R-:W-:Y:S05]  /*10220*/  BSYNC B0 ;  /* 0x0000000000007941 */ /* 0x000fea0003800000 */
.L_x_1400:
[----:B------:R-:W-:Y:S02]  /*10230*/  IMAD.MOV.U32 R59, RZ, RZ, R45 ;  /* 0x000000ffff3b7224 */ /* 0x000fe400078e002d */
[----:B------:R-:W-:Y:S02]  /*10240*/  IMAD.MOV.U32 R63, RZ, RZ, 0x10 ;  /* 0x00000010ff3f7424 */ /* 0x000fe400078e00ff */
[----:B------:R-:W-:Y:S02]  /*10250*/  IMAD.MOV.U32 R58, RZ, RZ, -0x1 ;  /* 0xffffffffff3a7424 */ /* 0x000fe400078e00ff */
[----:B------:R-:W-:-:S07]  /*10260*/  IMAD.MOV.U32 R66, RZ, RZ, R64 ;  /* 0x000000ffff427224 */ /* 0x000fce00078e0040 */
[----:B------:R-:W-:Y:S05]  /*10270*/  WARPSYNC.COLLECTIVE R58, `(.L_x_1402) ;  /* 0x000000003a087348 */ /* 0x000fea0003c00000 */
[----:B------:R0:W1:Y:S02]  /*10280*/  SHFL.DOWN P3, R64, R59, R63, R61 ;  /* 0x0800003f3b407389 */ /* 0x000064000006003d */
[----:B01----:R-:W-:Y:S05]  /*10290*/  ENDCOLLECTIVE ;  /* 0x000000000000791b */ /* 0x003fea0003800000 */
.L_x_1402:
[----:B------:R-:W-:Y:S02]  /*102a0*/  IMAD.MOV.U32 R59, RZ, RZ, R46 ;  /* 0x000000ffff3b7224 */ /* 0x000fe400078e002e */
[----:B------:R-:W-:-:S07]  /*102b0*/  IMAD.MOV.U32 R67, RZ, RZ, R64 ;  /* 0x000000ffff437224 */ /* 0x000fce00078e0040 */
[----:B------:R-:W-:Y:S05]  /*102c0*/  WARPSYNC.COLLECTIVE R58, `(.L_x_1403) ;  /* 0x000000003a087348 */ /* 0x000fea0003c00000 */
[----:B------:R0:W1:Y:S02]  /*102d0*/  SHFL.DOWN P3, R64, R59, R63, R61 ;  /* 0x0800003f3b407389 */ /* 0x000064000006003d */
[----:B01----:R-:W-:Y:S05]  /*102e0*/  ENDCOLLECTIVE ;  /* 0x000000000000791b */ /* 0x003fea0003800000 */
.L_x_1403:
[----:B------:R-:W-:Y:S02]  /*102f0*/  IMAD.MOV.U32 R59, RZ, RZ, R47 ;  /* 0x000000ffff3b7224 */ /* 0x000fe400078e002f */
[----:B------:R-:W-:-:S07]  /*10300*/  IMAD.MOV.U32 R68, RZ, RZ, R64 ;  /* 0x000000ffff447224 */ /* 0x000fce00078e0040 */
[----:B------:R-:W-:Y:S05]  /*10310*/  WARPSYNC.COLLECTIVE R58, `(.L_x_1404) ;  /* 0x000000003a087348 */ /* 0x000fea0003c00000 */
[----:B------:R0:W1:Y:S02]  /*10320*/  SHFL.DOWN P3, R64, R59, R63, R61 ;  /* 0x0800003f3b407389 */ /* 0x000064000006003d */
[----:B01----:R-:W-:Y:S05]  /*10330*/  ENDCOLLECTIVE ;  /* 0x000000000000791b */ /* 0x003fea0003800000 */
.L_x_1404:
[----:B------:R-:W-:Y:S05]  /*10340*/  BRA `(.L_x_1405) ;  /* 0xffffff50007c7947 */ /* 0x000fea000383ffff */
.L_x_1078:
[----:B------:R-:W-:Y:S01]  /*10350*/  BSSY B0, `(.L_x_1406) ;  /* 0x0000006000007945 */ /* 0x000fe20003800000 */
[----:B------:R-:W-:Y:S01]  /*10360*/  PLOP3.LUT P3, PT, P0, PT, PT, 0x80, 0x8 ;  /* 0x000000000008781c */ /* 0x000fe2000076f070 */
[----:B------:R-:W-:-:S12]  /*10370*/  IMAD.MOV.U32 R58, RZ, RZ, -0x1 ;  /* 0xffffffffff3a7424 */ /* 0x000fd800078e00ff */
[----:B--2---:R-:W-:Y:S05]  /*10380*/  WARPSYNC.COLLECTIVE R58, `(.L_x_1407) ;  /* 0x000000003a087348 */ /* 0x004fea0003c00000 */
[----:B------:R-:W-:Y:S01]  /*10390*/  VOTE.ALL P3, P3 ;  /* 0x0000000000ff7806 */ /* 0x000fe20001860000 */
[----:B--2---:R-:W-:-:S12]  /*103a0*/  ENDCOLLECTIVE ;  /* 0x000000000000791b */ /* 0x004fd80003800000 */
.L_x_1407:
[----:B------:R-:W-:Y:S05]  /*103b0*/  BSYNC B0 ;  /* 0x0000000000007941 */ /* 0x000fea0003800000 */
.L_x_1406:
[----:B------:R-:W-:Y:S01]  /*103c0*/  PLOP3.LUT P0, PT, P3, PT, PT, 0x80, 0x8 ;  /* 0x000000000008781c */ /* 0x000fe20001f0f070 */
[----:B------:R-:W-:-:S12]  /*103d0*/  BRA `(.L_x_1408) ;  /* 0xffffff5000bc7947 */ /* 0x000fd8000383ffff */
.L_x_1116:
[----:B------:R-:W-:Y:S01]  /*103e0*/  BSSY B0, `(.L_x_1409) ;  /* 0x0000006000007945 */ /* 0x000fe20003800000 */
[----:B------:R-:W-:Y:S01]  /*103f0*/  PLOP3.LUT P3, PT, P3, PT, PT, 0x8, 0x80 ;  /* 0x000000000080781c */ /* 0x000fe20001f6e170 */
[----:B------:R-:W-:-:S12]  /*10400*/  IMAD.MOV.U32 R58, RZ, RZ, -0x1 ;  /* 0xffffffffff3a7424 */ /* 0x000fd800078e00ff */
[----:B-1----:R-:W-:Y:S05]  /*10410*/  WARPSYNC.COLLECTIVE R58, `(.L_x_1410) ;  /* 0x000000003a087348 */ /* 0x002fea0003c00000 */
[----:B------:R-:W-:Y:S01]  /*10420*/  VOTE.ANY P3, P3 ;  /* 0x0000000000ff7806 */ /* 0x000fe20001860100 */
[----:B-1----:R-:W-:-:S12]  /*10430*/  ENDCOLLECTIVE ;  /* 0x000000000000791b */ /* 0x002fd80003800000 */
.L_x_1410:
[----:B------:R-:W-:Y:S05]  /*10440*/  BSYNC B0 ;  /* 0x0000000000007941 */ /* 0x000fea0003800000 */
.L_x_1409:
[----:B------:R-:W-:Y:S05]  /*10450*/  BRA `(.L_x_1411) ;  /* 0xffffffa400587947 */ /* 0x000fea000383ffff */
.L_x_1121:
[----:B------:R-:W0:Y:S01]  /*10460*/  S2R R8, SR_GEMASK ;  /* 0x0000000000087919 */ /* 0x000e220000003c00 */
[----:B------:R-:W-:Y:S01]  /*10470*/  BSSY B0, `(.L_x_1412) ;  /* 0x0000006000007945 */ /* 0x000fe20003800000 */
[----:B------:R-:W-:Y:S01]  /*10480*/  PLOP3.LUT P3, PT, P3, PT, PT, 0x8, 0x80 ;  /* 0x000000000080781c */ /* 0x000fe20001f6e170 */
[----:B------:R-:W-:-:S12]  /*10490*/  IMAD.MOV.U32 R58, RZ, RZ, -0x1 ;  /* 0xffffffffff3a7424 */ /* 0x000fd800078e00ff */
[----:B01---5:R-:W-:Y:S05]  /*104a0*/  WARPSYNC.COLLECTIVE R58, `(.L_x_1413) ;  /* 0x000000003a087348 */ /* 0x023fea0003c00000 */
[----:B------:R-:W-:Y:S01]  /*104b0*/  VOTE.ANY R58, PT, P3 ;  /* 0x00000000003a7806 */ /* 0x000fe200018e0100 */
[----:B01---5:R-:W-:Y:S06]  /*104c0*/  ENDCOLLECTIVE ;  /* 0x000000000000791b */ /* 0x023fec0003800000 */
.L_x_1413:
[----:B------:R-:W-:Y:S05]  /*104d0*/  BSYNC B0 ;  /* 0x0000000000007941 */ /* 0x000fea0003800000 */
.L_x_1412:
        /* <DEDUP_REMOVED lines=10> */
.L_x_1414:
[----:B------:R-:W-:Y:S01]  /*10580*/  IMAD.MOV.U32 R11, RZ, RZ, R64 ;  /* 0x000000ffff0b7224 */ /* 0x000fe200078e0040 */
[----:B------:R-:W-:Y:S06]  /*10590*/  BRA `(.L_x_1415) ;  /* 0xffffffa400fc7947 */ /* 0x000fec000383ffff */
.L_x_1122:
[----:B------:R-:W-:Y:S01]  /*105a0*/  BSSY B0, `(.L_x_1416) ;  /* 0x0000007000007945 */ /* 0x000fe20003800000 */
[----:B------:R-:W-:Y:S01]  /*105b0*/  IMAD.MOV.U32 R59, RZ, RZ, R37 ;  /* 0x000000ffff3b7224 */ /* 0x000fe200078e0025 */
[----:B------:R-:W-:Y:S01]  /*105c0*/  MOV R58, 0xffffffff ;  /* 0xffffffff003a7802 */ /* 0x000fe20000000f00 */
[----:B------:R-:W-:-:S07]  /*105d0*/  IMAD.MOV.U32 R63, RZ, RZ, 0x1 ;  /* 0x00000001ff3f7424 */ /* 0x000fce00078e00ff */
[----:B012--5:R-:W-:Y:S05]  /*105e0*/  WARPSYNC.COLLECTIVE R58, `(.L_x_1417) ;  /* 0x000000003a087348 */ /* 0x027fea0003c00000 */
[----:B------:R3:W4:Y:S02]  /*105f0*/  SHFL.DOWN P3, R64, R59, R63, R61 ;  /* 0x0800003f3b407389 */ /* 0x000724000006003d */
[----:B012345:R-:W-:Y:S05]  /*10600*/  ENDCOLLECTIVE ;  /* 0x000000000000791b */ /* 0x03ffea0003800000 */
.L_x_1417:
[----:B------:R-:W-:Y:S05]  /*10610*/  BSYNC B0 ;  /* 0x0000000000007941 */ /* 0x000fea0003800000 */
.L_x_1416:
[----:B------:R-:W-:Y:S05]  /*10620*/  BRA `(.L_x_1418) ;  /* 0xffffffa400e07947 */ /* 0x000fea000383ffff */
.L_x_1123:
[----:B------:R-:W-:Y:S01]  /*10630*/  BSSY B0, `(.L_x_1419) ;  /* 0x0000007000007945 */ /* 0x000fe20003800000 */
[----:B------:R-:W-:Y:S02]  /*10640*/  IMAD.MOV.U32 R59, RZ, RZ, R38 ;  /* 0x000000ffff3b7224 */ /* 0x000fe400078e0026 */
[----:B------:R-:W-:Y:S02]  /*10650*/  IMAD.MOV.U32 R63, RZ, RZ, 0x1 ;  /* 0x00000001ff3f7424 */ /* 0x000fe400078e00ff */
[----:B------:R-:W-:-:S07]  /*10660*/  IMAD.MOV.U32 R58, RZ, RZ, -0x1 ;  /* 0xffffffffff3a7424 */ /* 0x000fce00078e00ff */
[----:B012--5:R-:W-:Y:S05]  /*10670*/  WARPSYNC.COLLECTIVE R58, `(.L_x_1420) ;  /* 0x000000003a087348 */ /* 0x027fea0003c00000 */
[----:B------:R3:W4:Y:S02]  /*10680*/  SHFL.DOWN P3, R64, R59, R63, R61 ;  /* 0x0800003f3b407389 */ /* 0x000724000006003d */
[----:B012345:R-:W-:Y:S05]  /*10690*/  ENDCOLLECTIVE ;  /* 0x000000000000791b */ /* 0x03ffea0003800000 */
.L_x_1420:
[----:B------:R-:W-:Y:S05]  /*106a0*/  BSYNC B0 ;  /* 0x0000000000007941 */ /* 0x000fea0003800000 */
.L_x_1419:
[----:B------:R-:W-:Y:S05]  /*106b0*/  BRA `(.L_x_1421) ;  /* 0xffffffa400c47947 */ /* 0x000fea000383ffff */
.L_x_1124:
[----:B------:R-:W-:Y:S01]  /*106c0*/  BSSY B0, `(.L_x_1422) ;  /* 0x0000007000007945 */ /* 0x000fe20003800000 */
[----:B------:R-:W-:Y:S02]  /*106d0*/  IMAD.MOV.U32 R59, RZ, RZ, R39 ;  /* 0x000000ffff3b7224 */ /* 0x000fe400078e0027 */
[----:B------:R-:W-:Y:S02]  /*106e0*/  IMAD.MOV.U32 R63, RZ, RZ, 0x1 ;  /* 0x00000001ff3f7424 */ /* 0x000fe400078e00ff */
[----:B------:R-:W-:-:S07]  /*106f0*/  IMAD.MOV.U32 R58, RZ, RZ, -0x1 ;  /* 0xffffffffff3a7424 */ /* 0x000fce00078e00ff */
[----:B012--5:R-:W-:Y:S05]  /*10700*/  WARPSYNC.COLLECTIVE R58, `(.L_x_1423) ;  /* 0x000000003a087348 */ /* 0x027fea0003c00000 */
[----:B------:R3:W4:Y:S02]  /*10710*/  SHFL.DOWN P3, R64, R59, R63, R61 ;  /* 0x0800003f3b407389 */ /* 0x000724000006003d */
[----:B012345:R-:W-:Y:S05]  /*10720*/  ENDCOLLECTIVE ;  /* 0x000000000000791b */ /* 0x03ffea0003800000 */
.L_x_1423:
[----:B------:R-:W-:Y:S05]  /*10730*/  BSYNC B0 ;  /* 0x0000000000007941 */ /* 0x000fea0003800000 */
.L_x_1422:
[----:B------:R-:W-:Y:S05]  /*10740*/  BRA `(.L_x_1424) ;  /* 0xffffffa400a87947 */ /* 0x000fea000383ffff */
.L_x_1125:
[----:B------:R-:W-:Y:S01]  /*10750*/  BSSY B0, `(.L_x_1425) ;  /* 0x0000007000007945 */ /* 0x000fe20003800000 */
[----:B-----5:R-:W-:Y:S02]  /*10760*/  IMAD.MOV.U32 R59, RZ, RZ, R32 ;  /* 0x000000ffff3b7224 */ /* 0x020fe400078e0020 */
[----:B------:R-:W-:Y:S02]  /*10770*/  IMAD.MOV.U32 R63, RZ, RZ, 0x1 ;  /* 0x00000001ff3f7424 */ /* 0x000fe400078e00ff */
[----:B------:R-:W-:-:S07]  /*10780*/  IMAD.MOV.U32 R58, RZ, RZ, -0x1 ;  /* 0xffffffffff3a7424 */ /* 0x000fce00078e00ff */
[----:B012---:R-:W-:Y:S05]  /*10790*/  WARPSYNC.COLLECTIVE R58, `(.L_x_1426) ;  /* 0x000000003a087348 */ /* 0x007fea0003c00000 */
[----:B------:R3:W4:Y:S02]  /*107a0*/  SHFL.DOWN P3, R64, R59, R63, R61 ;  /* 0x0800003f3b407389 */ /* 0x000724000006003d */
[----:B01234-:R-:W-:Y:S05]  /*107b0*/  ENDCOLLECTIVE ;  /* 0x000000000000791b */ /* 0x01ffea0003800000 */
.L_x_1426:
[----:B------:R-:W-:Y:S05]  /*107c0*/  BSYNC B0 ;  /* 0x0000000000007941 */ /* 0x000fea0003800000 */
.L_x_1425:
[----:B------:R-:W-:Y:S02]  /*107d0*/  IMAD.MOV.U32 R59, RZ, RZ, R33 ;  /* 0x000000ffff3b7224 */ /* 0x000fe400078e0021 */
[----:B------:R-:W-:Y:S02]  /*107e0*/  IMAD.MOV.U32 R63, RZ, RZ, 0x1 ;  /* 0x00000001ff3f7424 */ /* 0x000fe400078e00ff */
[----:B------:R-:W-:Y:S02]  /*107f0*/  IMAD.MOV.U32 R58, RZ, RZ, -0x1 ;  /* 0xffffffffff3a7424 */ /* 0x000fe400078e00ff */
[----:B------:R-:W-:-:S07]  /*10800*/  IMAD.MOV.U32 R10, RZ, RZ, R64 ;  /* 0x000000ffff0a7224 */ /* 0x000fce00078e0040 */
[----:B------:R-:W-:Y:S05]  /*10810*/  WARPSYNC.COLLECTIVE R58, `(.L_x_1427) ;  /* 0x000000003a087348 */ /* 0x000fea0003c00000 */
[----:B------:R0:W1:Y:S02]  /*10820*/  SHFL.DOWN P3, R64, R59, R63, R61 ;  /* 0x0800003f3b407389 */ /* 0x000064000006003d */
[----:B01----:R-:W-:Y:S05]  /*10830*/  ENDCOLLECTIVE ;  /* 0x000000000000791b */ /* 0x003fea0003800000 */
.L_x_1427:
[----:B------:R-:W-:Y:S02]  /*10840*/  IMAD.MOV.U32 R59, RZ, RZ, R34 ;  /* 0x000000ffff3b7224 */ /* 0x000fe400078e0022 */
[----:B------:R-:W-:-:S07]  /*10850*/  IMAD.MOV.U32 R9, RZ, RZ, R64 ;  /* 0x000000ffff097224 */ /* 0x000fce00078e0040 */
[----:B------:R-:W-:Y:S05]  /*10860*/  WARPSYNC.COLLECTIVE R58, `(.L_x_1428) ;  /* 0x000000003a087348 */ /* 0x000fea0003c00000 */
[----:B------:R0:W1:Y:S02]  /*10870*/  SHFL.DOWN P3, R64, R59, R63, R61 ;  /* 0x0800003f3b407389 */ /* 0x000064000006003d */
[----:B01----:R-:W-:Y:S05]  /*10880*/  ENDCOLLECTIVE ;  /* 0x000000000000791b */ /* 0x003fea0003800000 */
.L_x_1428:
[----:B------:R-:W-:Y:S02]  /*10890*/  IMAD.MOV.U32 R59, RZ, RZ, R35 ;  /* 0x000000ffff3b7224 */ /* 0x000fe400078e0023 */
[----:B------:R-:W-:-:S07]  /*108a0*/  IMAD.MOV.U32 R12, RZ, RZ, R64 ;  /* 0x000000ffff0c7224 */ /* 0x000fce00078e0040 */
[----:B------:R-:W-:Y:S05]  /*108b0*/  WARPSYNC.COLLECTIVE R58, `(.L_x_1429) ;  /* 0x000000003a087348 */ /* 0x000fea0003c00000 */
[----:B------:R0:W1:Y:S02]  /*108c0*/  SHFL.DOWN P3, R64, R59, R63, R61 ;  /* 0x0800003f3b407389 */ /* 0x000064000006003d */
[----:B01----:R-:W-:Y:S05]  /*108d0*/  ENDCOLLECTIVE ;  /* 0x000000000000791b */ /* 0x003fea0003800000 */
.L_x_1429:
[----:B------:R-:W-:Y:S05]  /*108e0*/  BRA `(.L_x_1430) ;  /* 0xffffffa400587947 */ /* 0x000fea000383ffff */
.L_x_1128:
[----:B------:R-:W-:Y:S01]  /*108f0*/  BSSY B0, `(.L_x_1431) ;  /* 0x0000007000007945 */ /* 0x000fe20003800000 */
[----:B------:R-:W-:Y:S01]  /*10900*/  IMAD.MOV.U32 R59, RZ, RZ, R36 ;  /* 0x000000ffff3b7224 */ /* 0x000fe200078e0024 */
[----:B------:R-:W-:Y:S01]  /*10910*/  MOV R58, 0xffffffff ;  /* 0xffffffff003a7802 */ /* 0x000fe20000000f00 */
[----:B------:R-:W-:-:S07]  /*10920*/  IMAD.MOV.U32 R63, RZ, RZ, 0x2 ;  /* 0x00000002ff3f7424 */ /* 0x000fce00078e00ff */
[----:B01234-:R-:W-:Y:S05]  /*10930*/  WARPSYNC.COLLECTIVE R58, `(.L_x_1432) ;  /* 0x000000003a087348 */ /* 0x01ffea0003c00000 */
[----:B0-----:R0:W0:Y:S02]  /*10940*/  SHFL.DOWN P3, R64, R59, R63, R61 ;  /* 0x0800003f3b407389 */ /* 0x001024000006003d */
[----:B01234-:R-:W-:Y:S05]  /*10950*/  ENDCOLLECTIVE ;  /* 0x000000000000791b */ /* 0x01ffea0003800000 */
.L_x_1432:
[----:B------:R-:W-:Y:S05]  /*10960*/  BSYNC B0 ;  /* 0x0000000000007941 */ /* 0x000fea0003800000 */
.L_x_1431:
[----:B------:R-:W-:Y:S01]  /*10970*/  IMAD.MOV.U32 R11, RZ, RZ, R64 ;  /* 0x000000ffff0b7224 */ /* 0x000fe200078e0040 */
[----:B------:R-:W-:Y:S06]  /*10980*/  BRA `(.L_x_1433) ;  /* 0xffffffa400687947 */ /* 0x000fec000383ffff */
.L_x_1129:
[----:B------:R-:W-:Y:S01]  /*10990*/  BSSY B0, `(.L_x_1434) ;  /* 0x0000007000007945 */ /* 0x000fe20003800000 */
[----:B------:R-:W-:Y:S02]  /*109a0*/  IMAD.MOV.U32 R59, RZ, RZ, R37 ;  /* 0x000000ffff3b7224 */ /* 0x000fe400078e0025 */
[----:B------:R-:W-:Y:S02]  /*109b0*/  IMAD.MOV.U32 R63, RZ, RZ, 0x2 ;  /* 0x00000002ff3f7424 */ /* 0x000fe400078e00ff */
[----:B------:R-:W-:-:S07]  /*109c0*/  IMAD.MOV.U32 R58, RZ, RZ, -0x1 ;  /* 0xffffffffff3a7424 */ /* 0x000fce00078e00ff */
[----:B01234-:R-:W-:Y:S05]  /*109d0*/  WARPSYNC.COLLECTIVE R58, `(.L_x_1435) ;  /* 0x000000003a087348 */ /* 0x01ffea0003c00000 */
[----:B0-----:R0:W0:Y:S02]  /*109e0*/  SHFL.DOWN P3, R64, R59, R63, R61 ;  /* 0x0800003f3b407389 */ /* 0x001024000006003d */
[----:B01234-:R-:W-:Y:S05]  /*109f0*/  ENDCOLLECTIVE ;  /* 0x000000000000791b */ /* 0x01ffea0003800000 */
.L_x_1435:
[----:B------:R-:W-:Y:S05]  /*10a00*/  BSYNC B0 ;  /* 0x0000000000007941 */ /* 0x000fea0003800000 */
.L_x_1434:
[----:B------:R-:W-:Y:S05]  /*10a10*/  BRA `(.L_x_1436) ;  /* 0xffffffa4004c7947 */ /* 0x000fea000383ffff */
.L_x_1130:
[----:B------:R-:W-:Y:S01]  /*10a20*/  BSSY B0, `(.L_x_1437) ;  /* 0x0000007000007945 */ /* 0x000fe20003800000 */
[----:B------:R-:W-:Y:S02]  /*10a30*/  IMAD.MOV.U32 R59, RZ, RZ, R38 ;  /* 0x000000ffff3b7224 */ /* 0x000fe400078e0026 */
[----:B------:R-:W-:Y:S02]  /*10a40*/  IMAD.MOV.U32 R63, RZ, RZ, 0x2 ;  /* 0x00000002ff3f7424 */ /* 0x000fe400078e00ff */
[----:B------:R-:W-:-:S07]  /*10a50*/  IMAD.MOV.U32 R58, RZ, RZ, -0x1 ;  /* 0xffffffffff3a7424 */ /* 0x000fce00078e00ff */
[----:B01234-:R-:W-:Y:S05]  /*10a60*/  WARPSYNC.COLLECTIVE R58, `(.L_x_1438) ;  /* 0x000000003a087348 */ /* 0x01ffea0003c00000 */
[----:B0-----:R0:W0:Y:S02]  /*10a70*/  SHFL.DOWN P3, R64, R59, R63, R61 ;  /* 0x0800003f3b407389 */ /* 0x001024000006003d */
[----:B01234-:R-:W-:Y:S05]  /*10a80*/  ENDCOLLECTIVE ;  /* 0x000000000000791b */ /* 0x01ffea0003800000 */
.L_x_1438:
[----:B------:R-:W-:Y:S05]  /*10a90*/  BSYNC B0 ;  /* 0x0000000000007941 */ /* 0x000fea0003800000 */
.L_x_1437:
[----:B------:R-:W-:Y:S05]  /*10aa0*/  BRA `(.L_x_1439) ;  /* 0xffffffa400307947 */ /* 0x000fea000383ffff */
.L_x_1131:
[----:B------:R-:W-:Y:S01]  /*10ab0*/  BSSY B0, `(.L_x_1440) ;  /* 0x0000007000007945 */ /* 0x000fe20003800000 */
[----:B------:R-:W-:Y:S02]  /*10ac0*/  IMAD.MOV.U32 R59, RZ, RZ, R39 ;  /* 0x000000ffff3b7224 */ /* 0x000fe400078e0027 */
[----:B------:R-:W-:Y:S02]  /*10ad0*/  IMAD.MOV.U32 R63, RZ, RZ, 0x2 ;  /* 0x00000002ff3f7424 */ /* 0x000fe400078e00ff */
[----:B------:R-:W-:-:S07]  /*10ae0*/  IMAD.MOV.U32 R58, RZ, RZ, -0x1 ;  /* 0xffffffffff3a7424 */ /* 0x000fce00078e00ff */
[----:B01234-:R-:W-:Y:S05]  /*10af0*/  WARPSYNC.COLLECTIVE R58, `(.L_x_1441) ;  /* 0x000000003a087348 */ /* 0x01ffea0003c00000 */
[----:B0-----:R0:W0:Y:S02]  /*10b00*/  SHFL.DOWN P3, R64, R59, R63, R61 ;  /* 0x0800003f3b407389 */ /* 0x001024000006003d */
[----:B01234-:R-:W-:Y:S05]  /*10b10*/  ENDCOLLECTIVE ;  /* 0x000000000000791b */ /* 0x01ffea0003800000 */
.L_x_1441:
[----:B------:R-:W-:Y:S05]  /*10b20*/  BSYNC B0 ;  /* 0x0000000000007941 */ /* 0x000fea0003800000 */
.L_x_1440:
[----:B------:R-:W-:Y:S05]  /*10b30*/  BRA `(.L_x_1442) ;  /* 0xffffffa400147947 */ /* 0x000fea000383ffff */
.L_x_1132:
[----:B------:R-:W-:Y:S01]  /*10b40*/  BSSY B0, `(.L_x_1443) ;  /* 0x0000007000007945 */ /* 0x000fe20003800000 */
[----:B------:R-:W-:Y:S02]  /*10b50*/  IMAD.MOV.U32 R59, RZ, RZ, R32 ;  /* 0x000000ffff3b7224 */ /* 0x000fe400078e0020 */
[----:B------:R-:W-:Y:S02]  /*10b60*/  IMAD.MOV.U32 R63, RZ, RZ, 0x2 ;  /* 0x00000002ff3f7424 */ /* 0x000fe400078e00ff */
[----:B------:R-:W-:-:S07]  /*10b70*/  IMAD.MOV.U32 R58, RZ, RZ, -0x1 ;  /* 0xffffffffff3a7424 */ /* 0x000fce00078e00ff */
[----:B01234-:R-:W-:Y:S05]  /*10b80*/  WARPSYNC.COLLECTIVE R58, `(.L_x_1444) ;  /* 0x000000003a087348 */ /* 0x01ffea0003c00000 */
[----:B0-----:R0:W0:Y:S02]  /*10b90*/  SHFL.DOWN P3, R64, R59, R63, R61 ;  /* 0x0800003f3b407389 */ /* 0x001024000006003d */
[----:B01234-:R-:W-:Y:S05]  /*10ba0*/  ENDCOLLECTIVE ;  /* 0x000000000000791b */ /* 0x01ffea0003800000 */
.L_x_1444:
[----:B------:R-:W-:Y:S05]  /*10bb0*/  BSYNC B0 ;  /* 0x0000000000007941 */ /* 0x000fea0003800000 */
.L_x_1443:
[----:B------:R-:W-:Y:S02]  /*10bc0*/  IMAD.MOV.U32 R59, RZ, RZ, R33 ;  /* 0x000000ffff3b7224 */ /* 0x000fe400078e0021 */
[----:B------:R-:W-:Y:S02]  /*10bd0*/  IMAD.MOV.U32 R63, RZ, RZ, 0x2 ;  /* 0x00000002ff3f7424 */ /* 0x000fe400078e00ff */
[----:B------:R-:W-:Y:S02]  /*10be0*/  IMAD.MOV.U32 R58, RZ, RZ, -0x1 ;  /* 0xffffffffff3a7424 */ /* 0x000fe400078e00ff */
[----:B------:R-:W-:-:S07]  /*10bf0*/  IMAD.MOV.U32 R10, RZ, RZ, R64 ;  /* 0x000000ffff0a7224 */ /* 0x000fce00078e0040 */
[----:B------:R-:W-:Y:S05]  /*10c00*/  WARPSYNC.COLLECTIVE R58, `(.L_x_1445) ;  /* 0x000000003a087348 */ /* 0x000fea0003c00000 */
[----:B------:R0:W1:Y:S02]  /*10c10*/  SHFL.DOWN P3, R64, R59, R63, R61 ;  /* 0x0800003f3b407389 */ /* 0x000064000006003d */
[----:B01----:R-:W-:Y:S05]  /*10c20*/  ENDCOLLECTIVE ;  /* 0x000000000000791b */ /* 0x003fea0003800000 */
.L_x_1445:
[----:B------:R-:W-:Y:S02]  /*10c30*/  IMAD.MOV.U32 R59, RZ, RZ, R34 ;  /* 0x000000ffff3b7224 */ /* 0x000fe400078e0022 */
[----:B------:R-:W-:-:S07]  /*10c40*/  IMAD.MOV.U32 R13, RZ, RZ, R64 ;  /* 0x000000ffff0d7224 */ /* 0x000fce00078e0040 */
[----:B------:R-:W-:Y:S05]  /*10c50*/  WARPSYNC.COLLECTIVE R58, `(.L_x_1446) ;  /* 0x000000003a087348 */ /* 0x000fea0003c00000 */
[----:B------:R0:W1:Y:S02]  /*10c60*/  SHFL.DOWN P3, R64, R59, R63, R61 ;  /* 0x0800003f3b407389 */ /* 0x000064000006003d */
[----:B01----:R-:W-:Y:S05]  /*10c70*/  ENDCOLLECTIVE ;  /* 0x000000000000791b */ /* 0x003fea0003800000 */
.L_x_1446:
[----:B------:R-:W-:Y:S01]  /*10c80*/  IMAD.MOV.U32 R59, RZ, RZ, R35 ;  /* 0x000000ffff3b7224 */ /* 0x000fe200078e0023 */
[----:B------:R-:W-:-:S07]  /*10c90*/  MOV R12, R64 ;  /* 0x00000040000c7202 */ /* 0x000fce0000000f00 */
[----:B------:R-:W-:Y:S05]  /*10ca0*/  WARPSYNC.COLLECTIVE R58, `(.L_x_1447) ;  /* 0x000000003a087348 */ /* 0x000fea0003c00000 */
[----:B------:R0:W1:Y:S02]  /*10cb0*/  SHFL.DOWN P3, R64, R59, R63, R61 ;  /* 0x0800003f3b407389 */ /* 0x000064000006003d */
[----:B01----:R-:W-:Y:S05]  /*10cc0*/  ENDCOLLECTIVE ;  /* 0x000000000000791b */ /* 0x003fea0003800000 */
.L_x_1447:
[----:B------:R-:W-:Y:S05]  /*10cd0*/  BRA `(.L_x_1448) ;  /* 0xffffffa000c47947 */ /* 0x000fea000383ffff */
.L_x_1135:
[----:B------:R-:W-:Y:S01]  /*10ce0*/  BSSY B0, `(.L_x_1449) ;  /* 0x0000007000007945 */ /* 0x000fe20003800000 */
[----:B------:R-:W-:Y:S02]  /*10cf0*/  IMAD.MOV.U32 R59, RZ, RZ, R36 ;  /* 0x000000ffff3b7224 */ /* 0x000fe400078e0024 */
[----:B------:R-:W-:Y:S02]  /*10d00*/  IMAD.MOV.U32 R63, RZ, RZ, 0x4 ;  /* 0x00000004ff3f7424 */ /* 0x000fe400078e00ff */
[----:B------:R-:W-:-:S07]  /*10d10*/  IMAD.MOV.U32 R58, RZ, RZ, -0x1 ;  /* 0xffffffffff3a7424 */ /* 0x000fce00078e00ff */
[----:B01234-:R-:W-:Y:S05]  /*10d20*/  WARPSYNC.COLLECTIVE R58, `(.L_x_1450) ;  /* 0x000000003a087348 */ /* 0x01ffea0003c00000 */
[----:B0-----:R0:W0:Y:S02]  /*10d30*/  SHFL.DOWN P3, R64, R59, R63, R61 ;  /* 0x0800003f3b407389 */ /* 0x001024000006003d */
[----:B01234-:R-:W-:Y:S05]  /*10d40*/  ENDCOLLECTIVE ;  /* 0x000000000000791b */ /* 0x01ffea0003800000 */
.L_x_1450:
[----:B------:R-:W-:Y:S05]  /*10d50*/  BSYNC B0 ;  /* 0x0000000000007941 */ /* 0x000fea0003800000 */
.L_x_1449:
[----:B------:R-:W-:Y:S01]  /*10d60*/  IMAD.MOV.U32 R11, RZ, RZ, R64 ;  /* 0x000000ffff0b7224 */ /* 0x000fe200078e0040 */
[----:B------:R-:W-:Y:S06]  /*10d70*/  BRA `(.L_x_1451) ;  /* 0xffffffa000d87947 */ /* 0x000fec000383ffff */
.L_x_1136:
[----:B------:R-:W-:Y:S01]  /*10d80*/  BSSY B0, `(.L_x_1452) ;  /* 0x0000007000007945 */ /* 0x000fe20003800000 */
[----:B------:R-:W-:Y:S02]  /*10d90*/  IMAD.MOV.U32 R59, RZ, RZ, R37 ;  /* 0x000000ffff3b7224 */ /* 0x000fe400078e0025 */
[----:B------:R-:W-:Y:S02]  /*10da0*/  IMAD.MOV.U32 R63, RZ, RZ, 0x4 ;  /* 0x00000004ff3f7424 */ /* 0x000fe400078e00ff */
[----:B------:R-:W-:-:S07]  /*10db0*/  IMAD.MOV.U32 R58, RZ, RZ, -0x1 ;  /* 0xffffffffff3a7424 */ /* 0x000fce00078e00ff */
[----:B01234-:R-:W-:Y:S05]  /*10dc0*/  WARPSYNC.COLLECTIVE R58, `(.L_x_1453) ;  /* 0x000000003a087348 */ /* 0x01ffea0003c00000 */
[----:B0-----:R0:W0:Y:S02]  /*10dd0*/  SHFL.DOWN P3, R64, R59, R63, R61 ;  /* 0x0800003f3b407389 */ /* 0x001024000006003d */
[----:B01234-:R-:W-:Y:S05]  /*10de0*/  ENDCOLLECTIVE ;  /* 0x000000000000791b */ /* 0x01ffea0003800000 */
.L_x_1453:
[----:B------:R-:W-:Y:S05]  /*10df0*/  BSYNC B0 ;  /* 0x0000000000007941 */ /* 0x000fea0003800000 */
.L_x_1452:
[----:B------:R-:W-:Y:S05]  /*10e00*/  BRA `(.L_x_1454) ;  /* 0xffffffa000bc7947 */ /* 0x000fea000383ffff */
.L_x_1137:
[----:B------:R-:W-:Y:S01]  /*10e10*/  BSSY B0, `(.L_x_1455) ;  /* 0x0000007000007945 */ /* 0x000fe20003800000 */
[----:B------:R-:W-:Y:S02]  /*10e20*/  IMAD.MOV.U32 R59, RZ, RZ, R38 ;  /* 0x000000ffff3b7224 */ /* 0x000fe400078e0026 */
[----:B------:R-:W-:Y:S02]  /*10e30*/  IMAD.MOV.U32 R63, RZ, RZ, 0x4 ;  /* 0x00000004ff3f7424 */ /* 0x000fe400078e00ff */
[----:B------:R-:W-:-:S07]  /*10e40*/  IMAD.MOV.U32 R58, RZ, RZ, -0x1 ;  /* 0xffffffffff3a7424 */ /* 0x000fce00078e00ff */
[----:B01234-:R-:W-:Y:S05]  /*10e50*/  WARPSYNC.COLLECTIVE R58, `(.L_x_1456) ;  /* 0x000000003a087348 */ /* 0x01ffea0003c00000 */
[----:B0-----:R0:W0:Y:S02]  /*10e60*/  SHFL.DOWN P3, R64, R59, R63, R61 ;  /* 0x0800003f3b407389 */ /* 0x001024000006003d */
[----:B01234-:R-:W-:Y:S05]  /*10e70*/  ENDCOLLECTIVE ;  /* 0x000000000000791b */ /* 0x01ffea0003800000 */
.L_x_1456:
[----:B------:R-:W-:Y:S05]  /*10e80*/  BSYNC B0 ;  /* 0x0000000000007941 */ /* 0x000fea0003800000 */
.L_x_1455:
[----:B------:R-:W-:Y:S05]  /*10e90*/  BRA `(.L_x_1457) ;  /* 0xffffffa000a07947 */ /* 0x000fea000383ffff */
.L_x_1138:
[----:B------:R-:W-:Y:S01]  /*10ea0*/  BSSY B0, `(.L_x_1458) ;  /* 0x0000007000007945 */ /* 0x000fe20003800000 */
[----:B------:R-:W-:Y:S02]  /*10eb0*/  IMAD.MOV.U32 R59, RZ, RZ, R39 ;  /* 0x000000ffff3b7224 */ /* 0x000fe400078e0027 */
[----:B------:R-:W-:Y:S02]  /*10ec0*/  IMAD.MOV.U32 R63, RZ, RZ, 0x4 ;  /* 0x00000004ff3f7424 */ /* 0x000fe400078e00ff */
[----:B------:R-:W-:-:S07]  /*10ed0*/  IMAD.MOV.U32 R58, RZ, RZ, -0x1 ;  /* 0xffffffffff3a7424 */ /* 0x000fce00078e00ff */
[----:B01234-:R-:W-:Y:S05]  /*10ee0*/  WARPSYNC.COLLECTIVE R58, `(.L_x_1459) ;  /* 0x000000003a087348 */ /* 0x01ffea0003c00000 */
[----:B0-----:R0:W0:Y:S02]  /*10ef0*/  SHFL.DOWN P3, R64, R59, R63, R61 ;  /* 0x0800003f3b407389 */ /* 0x001024000006003d */
[----:B01234-:R-:W-:Y:S05]  /*10f00*/  ENDCOLLECTIVE ;  /* 0x000000000000791b */ /* 0x01ffea0003800000 */
.L_x_1459:
[----:B------:R-:W-:Y:S05]  /*10f10*/  BSYNC B0 ;  /* 0x0000000000007941 */ /* 0x000fea0003800000 */
.L_x_1458:
[----:B------:R-:W-:Y:S05]  /*10f20*/  BRA `(.L_x_1460) ;  /* 0xffffffa000847947 */ /* 0x000fea000383ffff */
.L_x_1139:
[----:B------:R-:W-:Y:S01]  /*10f30*/  BSSY B0, `(.L_x_1461) ;  /* 0x0000007000007945 */ /* 0x000fe20003800000 */
[----:B------:R-:W-:Y:S02]  /*10f40*/  IMAD.MOV.U32 R59, RZ, RZ, R32 ;  /* 0x000000ffff3b7224 */ /* 0x000fe400078e0020 */
[----:B------:R-:W-:Y:S02]  /*10f50*/  IMAD.MOV.U32 R63, RZ, RZ, 0x4 ;  /* 0x00000004ff3f7424 */ /* 0x000fe400078e00ff */
[----:B------:R-:W-:-:S07]  /*10f60*/  IMAD.MOV.U32 R58, RZ, RZ, -0x1 ;  /* 0xffffffffff3a7424 */ /* 0x000fce00078e00ff */
[----:B01234-:R-:W-:Y:S05]  /*10f70*/  WARPSYNC.COLLECTIVE R58, `(.L_x_1462) ;  /* 0x000000003a087348 */ /* 0x01ffea0003c00000 */
[----:B0-----:R0:W0:Y:S02]  /*10f80*/  SHFL.DOWN P3, R64, R59, R63, R61 ;  /* 0x0800003f3b407389 */ /* 0x001024000006003d */
[----:B01234-:R-:W-:Y:S05]  /*10f90*/  ENDCOLLECTIVE ;  /* 0x000000000000791b */ /* 0x01ffea0003800000 */
.L_x_1462:
[----:B------:R-:W-:Y:S05]  /*10fa0*/  BSYNC B0 ;  /* 0x0000000000007941 */ /* 0x000fea0003800000 */
.L_x_1461:
[----:B------:R-:W-:Y:S02]  /*10fb0*/  HFMA2 R63, -RZ, RZ, 0, 2.384185791015625e-07 ;  /* 0x00000004ff3f7431 */ /* 0x000fe400000001ff */
[----:B------:R-:W-:Y:S02]  /*10fc0*/  IMAD.MOV.U32 R59, RZ, RZ, R33 ;  /* 0x000000ffff3b7224 */ /* 0x000fe400078e0021 */
[----:B------:R-:W-:Y:S02]  /*10fd0*/  IMAD.MOV.U32 R58, RZ, RZ, -0x1 ;  /* 0xffffffffff3a7424 */ /* 0x000fe400078e00ff */
[----:B------:R-:W-:-:S07]  /*10fe0*/  IMAD.MOV.U32 R12, RZ, RZ, R64 ;  /* 0x000000ffff0c7224 */ /* 0x000fce00078e0040 */
[----:B------:R-:W-:Y:S05]  /*10ff0*/  WARPSYNC.COLLECTIVE R58, `(.L_x_1463) ;  /* 0x000000003a087348 */ /* 0x000fea0003c00000 */
[----:B------:R0:W1:Y:S02]  /*11000*/  SHFL.DOWN P3, R64, R59, R63, R61 ;  /* 0x0800003f3b407389 */ /* 0x000064000006003d */
[----:B01----:R-:W-:Y:S05]  /*11010*/  ENDCOLLECTIVE ;  /* 0x000000000000791b */ /* 0x003fea0003800000 */
.L_x_1463:
[----:B------:R-:W-:Y:S02]  /*11020*/  IMAD.MOV.U32 R59, RZ, RZ, R34 ;  /* 0x000000ffff3b7224 */ /* 0x000fe400078e0022 */
[----:B------:R-:W-:-:S07]  /*11030*/  IMAD.MOV.U32 R13, RZ, RZ, R64 ;  /* 0x000000ffff0d7224 */ /* 0x000fce00078e0040 */
[----:B------:R-:W-:Y:S05]  /*11040*/  WARPSYNC.COLLECTIVE R58, `(.L_x_1464) ;  /* 0x000000003a087348 */ /* 0x000fea0003c00000 */
[----:B------:R0:W1:Y:S02]  /*11050*/  SHFL.DOWN P3, R64, R59, R63, R61 ;  /* 0x0800003f3b407389 */ /* 0x000064000006003d */
[----:B01----:R-:W-:Y:S05]  /*11060*/  ENDCOLLECTIVE ;  /* 0x000000000000791b */ /* 0x003fea0003800000 */
.L_x_1464:
[----:B------:R-:W-:Y:S02]  /*11070*/  IMAD.MOV.U32 R59, RZ, RZ, R35 ;  /* 0x000000ffff3b7224 */ /* 0x000fe400078e0023 */
[----:B------:R-:W-:-:S07]  /*11080*/  IMAD.MOV.U32 R15, RZ, RZ, R64 ;  /* 0x000000ffff0f7224 */ /* 0x000fce00078e0040 */
[----:B------:R-:W-:Y:S05]  /*11090*/  WARPSYNC.COLLECTIVE R58, `(.L_x_1465) ;  /* 0x000000003a087348 */ /* 0x000fea0003c00000 */
[----:B------:R0:W1:Y:S02]  /*110a0*/  SHFL.DOWN P3, R64, R59, R63, R61 ;  /* 0x0800003f3b407389 */ /* 0x000064000006003d */
[----:B01----:R-:W-:Y:S05]  /*110b0*/  ENDCOLLECTIVE ;  /* 0x000000000000791b */ /* 0x003fea0003800000 */
.L_x_1465:
[----:B------:R-:W-:Y:S05]  /*110c0*/  BRA `(.L_x_1466) ;  /* 0xffffffa000347947 */ /* 0x000fea000383ffff */
.L_x_1142:
[----:B------:R-:W-:Y:S01]  /*110d0*/  BSSY B0, `(.L_x_1467) ;  /* 0x0000007000007945 */ /* 0x000fe20003800000 */
[----:B------:R-:W-:Y:S02]  /*110e0*/  IMAD.MOV.U32 R59, RZ, RZ, R36 ;  /* 0x000000ffff3b7224 */ /* 0x000fe400078e0024 */
[----:B------:R-:W-:Y:S02]  /*110f0*/  IMAD.MOV.U32 R63, RZ, RZ, 0x8 ;  /* 0x00000008ff3f7424 */ /* 0x000fe400078e00ff */
[----:B------:R-:W-:-:S07]  /*11100*/  IMAD.MOV.U32 R58, RZ, RZ, -0x1 ;  /* 0xffffffffff3a7424 */ /* 0x000fce00078e00ff */
[----:B01234-:R-:W-:Y:S05]  /*11110*/  WARPSYNC.COLLECTIVE R58, `(.L_x_1468) ;  /* 0x000000003a087348 */ /* 0x01ffea0003c00000 */
[----:B0-----:R0:W0:Y:S02]  /*11120*/  SHFL.DOWN P3, R64, R59, R63, R61 ;  /* 0x0800003f3b407389 */ /* 0x001024000006003d */
[----:B01234-:R-:W-:Y:S05]  /*11130*/  ENDCOLLECTIVE ;  /* 0x000000000000791b */ /* 0x01ffea0003800000 */
.L_x_1468:
[----:B------:R-:W-:Y:S05]  /*11140*/  BSYNC B0 ;  /* 0x0000000000007941 */ /* 0x000fea0003800000 */
.L_x_1467:
[----:B------:R-:W-:Y:S01]  /*11150*/  IMAD.MOV.U32 R13, RZ, RZ, R64 ;  /* 0x000000ffff0d7224 */ /* 0x000fe200078e0040 */
[----:B------:R-:W-:Y:S06]  /*11160*/  BRA `(.L_x_1469) ;  /* 0xffffffa000447947 */ /* 0x000fec000383ffff */
.L_x_1143:
[----:B------:R-:W-:Y:S01]  /*11170*/  BSSY B0, `(.L_x_1470) ;  /* 0x0000007000007945 */ /* 0x000fe20003800000 */
[----:B------:R-:W-:Y:S02]  /*11180*/  IMAD.MOV.U32 R59, RZ, RZ, R37 ;  /* 0x000000ffff3b7224 */ /* 0x000fe400078e0025 */
[----:B------:R-:W-:Y:S02]  /*11190*/  IMAD.MOV.U32 R63, RZ, RZ, 0x8 ;  /* 0x00000008ff3f7424 */ /* 0x000fe400078e00ff */
[----:B------:R-:W-:-:S07]  /*111a0*/  IMAD.MOV.U32 R58, RZ, RZ, -0x1 ;  /* 0xffffffffff3a7424 */ /* 0x000fce00078e00ff */
[----:B01234-:R-:W-:Y:S05]  /*111b0*/  WARPSYNC.COLLECTIVE R58, `(.L_x_1471) ;  /* 0x000000003a087348 */ /* 0x01ffea0003c00000 */
[----:B------:R0:W0:Y:S02]  /*111c0*/  SHFL.DOWN P3, R64, R59, R63, R61 ;  /* 0x0800003f3b407389 */ /* 0x000024000006003d */
[----:B01234-:R-:W-:Y:S05]  /*111d0*/  ENDCOLLECTIVE ;  /* 0x000000000000791b */ /* 0x01ffea0003800000 */
.L_x_1471:
[----:B------:R-:W-:Y:S05]  /*111e0*/  BSYNC B0 ;  /* 0x0000000000007941 */ /* 0x000fea0003800000 */
.L_x_1470:
[----:B------:R-:W-:Y:S05]  /*111f0*/  BRA `(.L_x_1472) ;  /* 0xffffffa000287947 */ /* 0x000fea000383ffff */
.L_x_1144:
[----:B------:R-:W-:Y:S01]  /*11200*/  BSSY B0, `(.L_x_1473) ;  /* 0x0000007000007945 */ /* 0x000fe20003800000 */
[----:B------:R-:W-:Y:S02]  /*11210*/  IMAD.MOV.U32 R59, RZ, RZ, R38 ;  /* 0x000000ffff3b7224 */ /* 0x000fe400078e0026 */
[----:B------:R-:W-:Y:S02]  /*11220*/  IMAD.MOV.U32 R63, RZ, RZ, 0x8 ;  /* 0x00000008ff3f7424 */ /* 0x000fe400078e00ff */
[----:B------:R-:W-:-:S07]  /*11230*/  IMAD.MOV.U32 R58, RZ, RZ, -0x1 ;  /* 0xffffffffff3a7424 */ /* 0x000fce00078e00ff */
[----:B01234-:R-:W-:Y:S05]  /*11240*/  WARPSYNC.COLLECTIVE R58, `(.L_x_1474) ;  /* 0x000000003a087348 */ /* 0x01ffea0003c00000 */
[----:B------:R0:W0:Y:S02]  /*11250*/  SHFL.DOWN P3, R64, R59, R63, R61 ;  /* 0x0800003f3b407389 */ /* 0x000024000006003d */
[----:B01234-:R-:W-:Y:S05]  /*11260*/  ENDCOLLECTIVE ;  /* 0x000000000000791b */ /* 0x01ffea0003800000 */
.L_x_1474:
[----:B------:R-:W-:Y:S05]  /*11270*/  BSYNC B0 ;  /* 0x0000000000007941 */ /* 0x000fea0003800000 */
.L_x_1473:
[----:B------:R-:W-:Y:S05]  /*11280*/  BRA `(.L_x_1475) ;  /* 0xffffffa0000c7947 */ /* 0x000fea000383ffff */
.L_x_1145:
[----:B------:R-:W-:Y:S01]  /*11290*/  BSSY B0, `(.L_x_1476) ;  /* 0x0000007000007945 */ /* 0x000fe20003800000 */
[----:B------:R-:W-:Y:S02]  /*112a0*/  IMAD.MOV.U32 R59, RZ, RZ, R39 ;  /* 0x000000ffff3b7224 */ /* 0x000fe400078e0027 */
[----:B------:R-:W-:Y:S02]  /*112b0*/  IMAD.MOV.U32 R63, RZ, RZ, 0x8 ;  /* 0x00000008ff3f7424 */ /* 0x000fe400078e00ff */
[----:B------:R-:W-:-:S07]  /*112c0*/  IMAD.MOV.U32 R58, RZ, RZ, -0x1 ;  /* 0xffffffffff3a7424 */ /* 0x000fce00078e00ff */
[----:B01234-:R-:W-:Y:S05]  /*112d0*/  WARPSYNC.COLLECTIVE R58, `(.L_x_1477) ;  /* 0x000000003a087348 */ /* 0x01ffea0003c00000 */
[----:B------:R0:W0:Y:S02]  /*112e0*/  SHFL.DOWN P3, R64, R59, R63, R61 ;  /* 0x0800003f3b407389 */ /* 0x000024000006003d */
[----:B01234-:R-:W-:Y:S05]  /*112f0*/  ENDCOLLECTIVE ;  /* 0x000000000000791b */ /* 0x01ffea0003800000 */
.L_x_1477:
[----:B------:R-:W-:Y:S05]  /*11300*/  BSYNC B0 ;  /* 0x0000000000007941 */ /* 0x000fea0003800000 */
.L_x_1476:
[----:B------:R-:W-:Y:S05]  /*11310*/  BRA `(.L_x_1478) ;  /* 0xffffff9c00f07947 */ /* 0x000fea000383ffff */
.L_x_1146:
[----:B------:R-:W-:Y:S01]  /*11320*/  BSSY B0, `(.L_x_1479) ;  /* 0x0000007000007945 */ /* 0x000fe20003800000 */
[----:B------:R-:W-:Y:S01]  /*11330*/  IMAD.MOV.U32 R59, RZ, RZ, R32 ;  /* 0x000000ffff3b7224 */ /* 0x000fe200078e0020 */
[----:B------:R-:W-:Y:S01]  /*11340*/  MOV R63, 0x8 ;  /* 0x00000008003f7802 */ /* 0x000fe20000000f00 */
[----:B------:R-:W-:-:S07]  /*11350*/  IMAD.MOV.U32 R58, RZ, RZ, -0x1 ;  /* 0xffffffffff3a7424 */ /* 0x000fce00078e00ff */
[----:B01234-:R-:W-:Y:S05]  /*11360*/  WARPSYNC.COLLECTIVE R58, `(.L_x_1480) ;  /* 0x000000003a087348 */ /* 0x01ffea0003c00000 */
[----:B------:R0:W0:Y:S02]  /*11370*/  SHFL.DOWN P3, R64, R59, R63, R61 ;  /* 0x0800003f3b407389 */ /* 0x000024000006003d */
[----:B01234-:R-:W-:Y:S05]  /*11380*/  ENDCOLLECTIVE ;  /* 0x000000000000791b */ /* 0x01ffea0003800000 */
.L_x_1480:
[----:B------:R-:W-:Y:S05]  /*11390*/  BSYNC B0 ;  /* 0x0000000000007941 */ /* 0x000fea0003800000 */
.L_x_1479:
[----:B------:R-:W-:Y:S02]  /*113a0*/  IMAD.MOV.U32 R59, RZ, RZ, R33 ;  /* 0x000000ffff3b7224 */ /* 0x000fe400078e0021 */
[----:B------:R-:W-:Y:S02]  /*113b0*/  IMAD.MOV.U32 R63, RZ, RZ, 0x8 ;  /* 0x00000008ff3f7424 */ /* 0x000fe400078e00ff */
[----:B------:R-:W-:Y:S02]  /*113c0*/  IMAD.MOV.U32 R58, RZ, RZ, -0x1 ;  /* 0xffffffffff3a7424 */ /* 0x000fe400078e00ff */
[----:B------:R-:W-:-:S07]  /*113d0*/  IMAD.MOV.U32 R12, RZ, RZ, R64 ;  /* 0x000000ffff0c7224 */ /* 0x000fce00078e0040 */
[----:B------:R-:W-:Y:S05]  /*113e0*/  WARPSYNC.COLLECTIVE R58, `(.L_x_1481) ;  /* 0x000000003a087348 */ /* 0x000fea0003c00000 */
[----:B------:R0:W1:Y:S02]  /*113f0*/  SHFL.DOWN P3, R64, R59, R63, R61 ;  /* 0x0800003f3b407389 */ /* 0x000064000006003d */
[----:B01----:R-:W-:Y:S05]  /*11400*/  ENDCOLLECTIVE ;  /* 0x000000000000791b */ /* 0x003fea0003800000 */
.L_x_1481:
[----:B------:R-:W-:Y:S02]  /*11410*/  IMAD.MOV.U32 R59, RZ, RZ, R34 ;  /* 0x000000ffff3b7224 */ /* 0x000fe400078e0022 */
[----:B------:R-:W-:-:S07]  /*11420*/  IMAD.MOV.U32 R15, RZ, RZ, R64 ;  /* 0x000000ffff0f7224 */ /* 0x000fce00078e0040 */
[----:B------:R-:W-:Y:S05]  /*11430*/  WARPSYNC.COLLECTIVE R58, `(.L_x_1482) ;  /* 0x000000003a087348 */ /* 0x000fea0003c00000 */
[----:B------:R0:W1:Y:S02]  /*11440*/  SHFL.DOWN P3, R64, R59, R63, R61 ;  /* 0x0800003f3b407389 */ /* 0x000064000006003d */
[----:B01----:R-:W-:Y:S05]  /*11450*/  ENDCOLLECTIVE ;  /* 0x000000000000791b */ /* 0x003fea0003800000 */
.L_x_1482:
[----:B------:R-:W-:Y:S02]  /*11460*/  IMAD.MOV.U32 R59, RZ, RZ, R35 ;  /* 0x000000ffff3b7224 */ /* 0x000fe400078e0023 */
[----:B------:R-:W-:-:S07]  /*11470*/  IMAD.MOV.U32 R25, RZ, RZ, R64 ;  /* 0x000000ffff197224 */ /* 0x000fce00078e0040 */
[----:B------:R-:W-:Y:S05]  /*11480*/  WARPSYNC.COLLECTIVE R58, `(.L_x_1483) ;  /* 0x000000003a087348 */ /* 0x000fea0003c00000 */
[----:B------:R0:W1:Y:S02]  /*11490*/  SHFL.DOWN P3, R64, R59, R63, R61 ;  /* 0x0800003f3b407389 */ /* 0x000064000006003d */
[----:B01----:R-:W-:Y:S05]  /*114a0*/  ENDCOLLECTIVE ;  /* 0x000000000000791b */ /* 0x003fea0003800000 */
.L_x_1483:
[----:B------:R-:W-:Y:S05]  /*114b0*/  BRA `(.L_x_1484) ;  /* 0xffffff9c00a07947 */ /* 0x000fea000383ffff */
.L_x_1149:
[----:B------:R-:W-:Y:S01]  /*114c0*/  BSSY B0, `(.L_x_1485) ;  /* 0x0000007000007945 */ /* 0x000fe20003800000 */
[----:B------:R-:W-:Y:S02]  /*114d0*/  IMAD.MOV.U32 R59, RZ, RZ, R36 ;  /* 0x000000ffff3b7224 */ /* 0x000fe400078e0024 */
[----:B------:R-:W-:Y:S02]  /*114e0*/  IMAD.MOV.U32 R63, RZ, RZ, 0x10 ;  /* 0x00000010ff3f7424 */ /* 0x000fe400078e00ff */
[----:B------:R-:W-:-:S07]  /*114f0*/  IMAD.MOV.U32 R58, RZ, RZ, -0x1 ;  /* 0xffffffffff3a7424 */ /* 0x000fce00078e00ff */
[----:B01234-:R-:W-:Y:S05]  /*11500*/  WARPSYNC.COLLECTIVE R58, `(.L_x_1486) ;  /* 0x000000003a087348 */ /* 0x01ffea0003c00000 */
[----:B0-----:R0:W0:Y:S02]  /*11510*/  SHFL.DOWN P3, R64, R59, R63, R61 ;  /* 0x0800003f3b407389 */ /* 0x001024000006003d */
[----:B01234-:R-:W-:Y:S05]  /*11520*/  ENDCOLLECTIVE ;  /* 0x000000000000791b */ /* 0x01ffea0003800000 */
.L_x_1486:
[----:B------:R-:W-:Y:S05]  /*11530*/  BSYNC B0 ;  /* 0x0000000000007941 */ /* 0x000fea0003800000 */
.L_x_1485:
[----:B------:R-:W-:Y:S01]  /*11540*/  IMAD.MOV.U32 R13, RZ, RZ, R64 ;  /* 0x000000ffff0d7224 */ /* 0x000fe200078e0040 */
[----:B------:R-:W-:Y:S06]  /*11550*/  BRA `(.L_x_1487) ;  /* 0xffffff9c00b47947 */ /* 0x000fec000383ffff */
.L_x_1150:
[----:B------:R-:W-:Y:S01]  /*11560*/  BSSY B0, `(.L_x_1488) ;  /* 0x0000007000007945 */ /* 0x000fe20003800000 */
[----:B------:R-:W-:Y:S02]  /*11570*/  IMAD.MOV.U32 R59, RZ, RZ, R37 ;  /* 0x000000ffff3b7224 */ /* 0x000fe400078e0025 */
[----:B------:R-:W-:Y:S02]  /*11580*/  IMAD.MOV.U32 R63, RZ, RZ, 0x10 ;  /* 0x00000010ff3f7424 */ /* 0x000fe400078e00ff */
[----:B------:R-:W-:-:S07]  /*11590*/  IMAD.MOV.U32 R58, RZ, RZ, -0x1 ;  /* 0xffffffffff3a7424 */ /* 0x000fce00078e00ff */
[----:B01234-:R-:W-:Y:S05]  /*115a0*/  WARPSYNC.COLLECTIVE R58, `(.L_x_1489) ;  /* 0x000000003a087348 */ /* 0x01ffea0003c00000 */
[----:B------:R0:W0:Y:S02]  /*115b0*/  SHFL.DOWN P3, R64, R59, R63, R61 ;  /* 0x0800003f3b407389 */ /* 0x000024000006003d */
[----:B01234-:R-:W-:Y:S05]  /*115c0*/  ENDCOLLECTIVE ;  /* 0x000000000000791b */ /* 0x01ffea0003800000 */
.L_x_1489:
[----:B------:R-:W-:Y:S05]  /*115d0*/  BSYNC B0 ;  /* 0x0000000000007941 */ /* 0x000fea0003800000 */
.L_x_1488:
[----:B------:R-:W-:Y:S05]  /*115e0*/  BRA `(.L_x_1490) ;  /* 0xffffff9c00987947 */ /* 0x000fea000383ffff */
.L_x_1151:
[----:B------:R-:W-:Y:S01]  /*115f0*/  BSSY B0, `(.L_x_1491) ;  /* 0x0000007000007945 */ /* 0x000fe20003800000 */
[----:B------:R-:W-:Y:S02]  /*11600*/  IMAD.MOV.U32 R59, RZ, RZ, R38 ;  /* 0x000000ffff3b7224 */ /* 0x000fe400078e0026 */
[----:B------:R-:W-:Y:S02]  /*11610*/  IMAD.MOV.U32 R63, RZ, RZ, 0x10 ;  /* 0x00000010ff3f7424 */ /* 0x000fe400078e00ff */
[----:B------:R-:W-:-:S07]  /*11620*/  IMAD.MOV.U32 R58, RZ, RZ, -0x1 ;  /* 0xffffffffff3a7424 */ /* 0x000fce00078e00ff */
[----:B01234-:R-:W-:Y:S05]  /*11630*/  WARPSYNC.COLLECTIVE R58, `(.L_x_1492) ;  /* 0x000000003a087348 */ /* 0x01ffea0003c00000 */
[----:B------:R0:W0:Y:S02]  /*11640*/  SHFL.DOWN P3, R64, R59, R63, R61 ;  /* 0x0800003f3b407389 */ /* 0x000024000006003d */
[----:B01234-:R-:W-:Y:S05]  /*11650*/  ENDCOLLECTIVE ;  /* 0x000000000000791b */ /* 0x01ffea0003800000 */
.L_x_1492:
[----:B------:R-:W-:Y:S05]  /*11660*/  BSYNC B0 ;  /* 0x0000000000007941 */ /* 0x000fea0003800000 */
.L_x_1491:
[----:B------:R-:W-:Y:S05]  /*11670*/  BRA `(.L_x_1493) ;  /* 0xffffff9c007c7947 */ /* 0x000fea000383ffff */
.L_x_1152:
[----:B------:R-:W-:Y:S01]  /*11680*/  BSSY B0, `(.L_x_1494) ;  /* 0x0000007000007945 */ /* 0x000fe20003800000 */
[----:B------:R-:W-:Y:S01]  /*11690*/  MOV R59, R39 ;  /* 0x00000027003b7202 */ /* 0x000fe20000000f00 */
[----:B------:R-:W-:Y:S02]  /*116a0*/  IMAD.MOV.U32 R63, RZ, RZ, 0x10 ;  /* 0x00000010ff3f7424 */ /* 0x000fe400078e00ff */
[----:B------:R-:W-:-:S07]  /*116b0*/  IMAD.MOV.U32 R58, RZ, RZ, -0x1 ;  /* 0xffffffffff3a7424 */ /* 0x000fce00078e00ff */
[----:B01234-:R-:W-:Y:S05]  /*116c0*/  WARPSYNC.COLLECTIVE R58, `(.L_x_1495) ;  /* 0x000000003a087348 */ /* 0x01ffea0003c00000 */
[----:B------:R0:W0:Y:S02]  /*116d0*/  SHFL.DOWN P3, R64, R59, R63, R61 ;  /* 0x0800003f3b407389 */ /* 0x000024000006003d */
[----:B01234-:R-:W-:Y:S05]  /*116e0*/  ENDCOLLECTIVE ;  /* 0x000000000000791b */ /* 0x01ffea0003800000 */
.L_x_1495:
[----:B------:R-:W-:Y:S05]  /*116f0*/  BSYNC B0 ;  /* 0x0000000000007941 */ /* 0x000fea0003800000 */
.L_x_1494:
[----:B------:R-:W-:Y:S05]  /*11700*/  BRA `(.L_x_1496) ;  /* 0xffffff9c00607947 */ /* 0x000fea000383ffff */
.L_x_1153:
[----:B------:R-:W-:Y:S01]  /*11710*/  BSSY B0, `(.L_x_1497) ;  /* 0x0000007000007945 */ /* 0x000fe20003800000 */
[----:B------:R-:W-:Y:S02]  /*11720*/  IMAD.MOV.U32 R59, RZ, RZ, R32 ;  /* 0x000000ffff3b7224 */ /* 0x000fe400078e0020 */
[----:B------:R-:W-:Y:S02]  /*11730*/  IMAD.MOV.U32 R63, RZ, RZ, 0x10 ;  /* 0x00000010ff3f7424 */ /* 0x000fe400078e00ff */
[----:B------:R-:W-:-:S07]  /*11740*/  IMAD.MOV.U32 R58, RZ, RZ, -0x1 ;  /* 0xffffffffff3a7424 */ /* 0x000fce00078e00ff */
[----:B01234-:R-:W-:Y:S05]  /*11750*/  WARPSYNC.COLLECTIVE R58, `(.L_x_1498) ;  /* 0x000000003a087348 */ /* 0x01ffea0003c00000 */
[----:B------:R0:W0:Y:S02]  /*11760*/  SHFL.DOWN P3, R64, R59, R63, R61 ;  /* 0x0800003f3b407389 */ /* 0x000024000006003d */
[----:B01234-:R-:W-:Y:S05]  /*11770*/  ENDCOLLECTIVE ;  /* 0x000000000000791b */ /* 0x01ffea0003800000 */
.L_x_1498:
[----:B------:R-:W-:Y:S05]  /*11780*/  BSYNC B0 ;  /* 0x0000000000007941 */ /* 0x000fea0003800000 */
.L_x_1497:
[----:B------:R-:W-:Y:S02]  /*11790*/  IMAD.MOV.U32 R59, RZ, RZ, R33 ;  /* 0x000000ffff3b7224 */ /* 0x000fe400078e0021 */
[----:B------:R-:W-:Y:S02]  /*117a0*/  IMAD.MOV.U32 R63, RZ, RZ, 0x10 ;  /* 0x00000010ff3f7424 */ /* 0x000fe400078e00ff */
[----:B------:R-:W-:Y:S02]  /*117b0*/  IMAD.MOV.U32 R58, RZ, RZ, -0x1 ;  /* 0xffffffffff3a7424 */ /* 0x000fe400078e00ff */
[----:B------:R-:W-:-:S07]  /*117c0*/  IMAD.MOV.U32 R12, RZ, RZ, R64 ;  /* 0x000000ffff0c7224 */ /* 0x000fce00078e0040 */
[----:B------:R-:W-:Y:S05]  /*117d0*/  WARPSYNC.COLLECTIVE R58, `(.L_x_1499) ;  /* 0x000000003a087348 */ /* 0x000fea0003c00000 */
[----:B------:R0:W1:Y:S02]  /*117e0*/  SHFL.DOWN P3, R64, R59, R63, R61 ;  /* 0x0800003f3b407389 */ /* 0x000064000006003d */
[----:B01----:R-:W-:Y:S05]  /*117f0*/  ENDCOLLECTIVE ;  /* 0x000000000000791b */ /* 0x003fea0003800000 */
.L_x_1499:
[----:B------:R-:W-:Y:S02]  /*11800*/  IMAD.MOV.U32 R59, RZ, RZ, R34 ;  /* 0x000000ffff3b7224 */ /* 0x000fe400078e0022 */
[----:B------:R-:W-:-:S07]  /*11810*/  IMAD.MOV.U32 R15, RZ, RZ, R64 ;  /* 0x000000ffff0f7224 */ /* 0x000fce00078e0040 */
[----:B------:R-:W-:Y:S05]  /*11820*/  WARPSYNC.COLLECTIVE R58, `(.L_x_1500) ;  /* 0x000000003a087348 */ /* 0x000fea0003c00000 */
[----:B------:R0:W1:Y:S02]  /*11830*/  SHFL.DOWN P3, R64, R59, R63, R61 ;  /* 0x0800003f3b407389 */ /* 0x000064000006003d */
[----:B01----:R-:W-:Y:S05]  /*11840*/  ENDCOLLECTIVE ;  /* 0x000000000000791b */ /* 0x003fea0003800000 */
.L_x_1500:
[----:B------:R-:W-:Y:S02]  /*11850*/  IMAD.MOV.U32 R59, RZ, RZ, R35 ;  /* 0x000000ffff3b7224 */ /* 0x000fe400078e0023 */
[----:B------:R-:W-:-:S07]  /*11860*/  IMAD.MOV.U32 R26, RZ, RZ, R64 ;  /* 0x000000ffff1a7224 */ /* 0x000fce00078e0040 */
[----:B------:R-:W-:Y:S05]  /*11870*/  WARPSYNC.COLLECTIVE R58, `(.L_x_1501) ;  /* 0x000000003a087348 */ /* 0x000fea0003c00000 */
[----:B------:R0:W1:Y:S02]  /*11880*/  SHFL.DOWN P3, R64, R59, R63, R61 ;  /* 0x0800003f3b407389 */ /* 0x000064000006003d */
[----:B01----:R-:W-:Y:S05]  /*11890*/  ENDCOLLECTIVE ;  /* 0x000000000000791b */ /* 0x003fea0003800000 */
.L_x_1501:
[----:B------:R-:W-:Y:S05]  /*118a0*/  BRA `(.L_x_1502) ;  /* 0xffffff9c00107947 */ /* 0x000fea000383ffff */
.L_x_1156:
[----:B------:R-:W-:Y:S01]  /*118b0*/  BSSY B0, `(.L_x_1503) ;  /* 0x0000005000007945 */ /* 0x000fe20003800000 */
[----:B------:R-:W-:-:S07]  /*118c0*/  IMAD.MOV.U32 R58, RZ, RZ, -0x1 ;  /* 0xffffffffff3a7424 */ /* 0x000fce00078e00ff */
[----:B01234-:R-:W-:Y:S05]  /*118d0*/  WARPSYNC.COLLECTIVE R58, `(.L_x_1504) ;  /* 0x000000003a087348 */ /* 0x01ffea0003c00000 */
[----:B------:R-:W-:Y:S01]  /*118e0*/  VOTE.ALL P3, P3 ;  /* 0x0000000000ff7806 */ /* 0x000fe20001860000 */
[----:B01234-:R-:W-:-:S12]  /*118f0*/  ENDCOLLECTIVE ;  /* 0x000000000000791b */ /* 0x01ffd80003800000 */
.L_x_1504:
[----:B------:R-:W-:Y:S05]  /*11900*/  BSYNC B0 ;  /* 0x0000000000007941 */ /* 0x000fea0003800000 */
.L_x_1503:
[----:B------:R-:W-:Y:S05]  /*11910*/  BRA `(.L_x_1505) ;  /* 0xffffff9c00347947 */ /* 0x000fea000383ffff */
.L_x_1158:
[----:B------:R-:W-:Y:S01]  /*11920*/  BSSY B0, `(.L_x_1506) ;  /* 0x0000006000007945 */ /* 0x000fe20003800000 */
[----:B------:R-:W-:Y:S01]  /*11930*/  PLOP3.LUT P3, PT, P3, PT, PT, 0x8, 0x80 ;  /* 0x000000000080781c */ /* 0x000fe20001f6e170 */
[----:B------:R-:W-:-:S12]  /*11940*/  IMAD.MOV.U32 R58, RZ, RZ, -0x1 ;  /* 0xffffffffff3a7424 */ /* 0x000fd800078e00ff */
[----:B-1234-:R-:W-:Y:S05]  /*11950*/  WARPSYNC.COLLECTIVE R58, `(.L_x_1507) ;  /* 0x000000003a087348 */ /* 0x01efea0003c00000 */
[----:B------:R-:W-:Y:S01]  /*11960*/  VOTE.ANY P3, P3 ;  /* 0x0000000000ff7806 */ /* 0x000fe20001860100 */
[----:B-1234-:R-:W-:-:S12]  /*11970*/  ENDCOLLECTIVE ;  /* 0x000000000000791b */ /* 0x01efd80003800000 */
.L_x_1507:
[----:B------:R-:W-:Y:S05]  /*11980*/  BSYNC B0 ;  /* 0x0000000000007941 */ /* 0x000fea0003800000 */
.L_x_1506:
[----:B------:R-:W-:Y:S05]  /*11990*/  BRA `(.L_x_1508) ;  /* 0xffffff9c004c7947 */ /* 0x000fea000383ffff */
.L_x_1163:
[----:B------:R-:W-:Y:S01]  /*119a0*/  BSSY B0, `(.L_x_1509) ;  /* 0x0000006000007945 */ /* 0x000fe20003800000 */
[----:B------:R-:W-:Y:S01]  /*119b0*/  PLOP3.LUT P3, PT, P3, PT, PT, 0x8, 0x80 ;  /* 0x000000000080781c */ /* 0x000fe20001f6e170 */
[----:B------:R-:W-:-:S12]  /*119c0*/  IMAD.MOV.U32 R58, RZ, RZ, -0x1 ;  /* 0xffffffffff3a7424 */ /* 0x000fd800078e00ff */
[----:B-12345:R-:W-:Y:S05]  /*119d0*/  WARPSYNC.COLLECTIVE R58, `(.L_x_1510) ;  /* 0x000000003a087348 */ /* 0x03efea0003c00000 */
[----:B------:R-:W-:Y:S01]  /*119e0*/  VOTE.ANY R58, PT, P3 ;  /* 0x00000000003a7806 */ /* 0x000fe200018e0100 */
[----:B-12345:R-:W-:Y:S06]  /*119f0*/  ENDCOLLECTIVE ;  /* 0x000000000000791b */ /* 0x03efec0003800000 */
.L_x_1510:
[----:B------:R-:W-:Y:S05]  /*11a00*/  BSYNC B0 ;  /* 0x0000000000007941 */ /* 0x000fea0003800000 */
.L_x_1509:
[----:B------:R-:W-:Y:S01]  /*11a10*/  LOP3.LUT R58, R58, 0x80000000, R8, 0xec, !PT ;  /* 0x800000003a3a7812 */ /* 0x000fe200078eec08 */
[----:B------:R-:W-:Y:S02]  /*11a20*/  IMAD.MOV.U32 R59, RZ, RZ, R40 ;  /* 0x000000ffff3b7224 */ /* 0x000fe400078e0028 */
[----:B------:R-:W-:Y:S02]  /*11a30*/  IMAD.MOV.U32 R63, RZ, RZ, 0x1 ;  /* 0x00000001ff3f7424 */ /* 0x000fe400078e00ff */
[----:B------:R-:W-:-:S05]  /*11a40*/  VIADD R43, R58, 0xffffffff ;  /* 0xffffffff3a2b7836 */ /* 0x000fca0000000000 */
[----:B------:R-:W-:Y:S02]  /*11a50*/  LOP3.LUT R43, R58, R43, RZ, 0xc, !PT ;  /* 0x0000002b3a2b7212 */ /* 0x000fe400078e0cff */
[----:B------:R-:W-:Y:S02]  /*11a60*/  MOV R58, 0xffffffff ;  /* 0xffffffff003a7802 */ /* 0x000fe40000000f00 */
[----:B------:R0:W1:Y:S05]  /*11a70*/  POPC R61, R43 ;  /* 0x0000002b003d7309 */ /* 0x00006a0000000000 */
[----:B01----:R-:W-:Y:S05]  /*11a80*/  WARPSYNC.COLLECTIVE R58, `(.L_x_1511) ;  /* 0x000000003a087348 */ /* 0x003fea0003c00000 */
[----:B-1----:R1:W2:Y:S02]  /*11a90*/  SHFL.DOWN P3, R64, R59, R63, R61 ;  /* 0x0800003f3b407389 */ /* 0x0022a4000006003d */
[----:B012---:R-:W-:Y:S05]  /*11aa0*/  ENDCOLLECTIVE ;  /* 0x000000000000791b */ /* 0x007fea0003800000 */
.L_x_1511:
[----:B------:R-:W-:Y:S01]  /*11ab0*/  IMAD.MOV.U32 R65, RZ, RZ, R64 ;  /* 0x000000ffff417224 */ /* 0x000fe200078e0040 */
[----:B------:R-:W-:Y:S06]  /*11ac0*/  BRA `(.L_x_1512) ;  /* 0xffffff9c00f07947 */ /* 0x000fec000383ffff */
.L_x_1164:
[----:B------:R-:W-:Y:S01]  /*11ad0*/  BSSY B0, `(.L_x_1513) ;  /* 0x0000007000007945 */ /* 0x000fe20003800000 */
[----:B------:R-:W-:Y:S02]  /*11ae0*/  IMAD.MOV.U32 R59, RZ, RZ, R60 ;  /* 0x000000ffff3b7224 */ /* 0x000fe400078e003c */
[----:B------:R-:W-:Y:S02]  /*11af0*/  IMAD.MOV.U32 R63, RZ, RZ, 0x1 ;  /* 0x00000001ff3f7424 */ /* 0x000fe400078e00ff */
[----:B------:R-:W-:-:S07]  /*11b00*/  IMAD.MOV.U32 R58, RZ, RZ, -0x1 ;  /* 0xffffffffff3a7424 */ /* 0x000fce00078e00ff */
[----:B01---5:R-:W-:Y:S05]  /*11b10*/  WARPSYNC.COLLECTIVE R58, `(.L_x_1514) ;  /* 0x000000003a087348 */ /* 0x023fea0003c00000 */
[----:B------:R2:W3:Y:S02]  /*11b20*/  SHFL.DOWN P3, R64, R59, R63, R61 ;  /* 0x0800003f3b407389 */ /* 0x0004e4000006003d */
[----:B0123-5:R-:W-:Y:S05]  /*11b30*/  ENDCOLLECTIVE ;  /* 0x000000000000791b */ /* 0x02ffea0003800000 */
.L_x_1514:
[----:B------:R-:W-:Y:S05]  /*11b40*/  BSYNC B0 ;  /* 0x0000000000007941 */ /* 0x000fea0003800000 */
.L_x_1513:
[----:B------:R-:W-:Y:S05]  /*11b50*/  BRA `(.L_x_1515) ;  /* 0xffffff9c00d47947 */ /* 0x000fea000383ffff */
.L_x_1165:
[----:B------:R-:W-:Y:S01]  /*11b60*/  BSSY B0, `(.L_x_1516) ;  /* 0x0000007000007945 */ /* 0x000fe20003800000 */
[----:B------:R-:W-:Y:S02]  /*11b70*/  IMAD.MOV.U32 R59, RZ, RZ, R27 ;  /* 0x000000ffff3b7224 */ /* 0x000fe400078e001b */
[----:B------:R-:W-:Y:S02]  /*11b80*/  IMAD.MOV.U32 R63, RZ, RZ, 0x1 ;  /* 0x00000001ff3f7424 */ /* 0x000fe400078e00ff */
[----:B------:R-:W-:-:S07]  /*11b90*/  IMAD.MOV.U32 R58, RZ, RZ, -0x1 ;  /* 0xffffffffff3a7424 */ /* 0x000fce00078e00ff */
[----:B01---5:R-:W-:Y:S05]  /*11ba0*/  WARPSYNC.COLLECTIVE R58, `(.L_x_1517) ;  /* 0x000000003a087348 */ /* 0x023fea0003c00000 */
[----:B------:R2:W3:Y:S02]  /*11bb0*/  SHFL.DOWN P3, R64, R59, R63, R61 ;  /* 0x0800003f3b407389 */ /* 0x0004e4000006003d */
[----:B0123-5:R-:W-:Y:S05]  /*11bc0*/  ENDCOLLECTIVE ;  /* 0x000000000000791b */ /* 0x02ffea0003800000 */
.L_x_1517:
[----:B------:R-:W-:Y:S05]  /*11bd0*/  BSYNC B0 ;  /* 0x0000000000007941 */ /* 0x000fea0003800000 */
.L_x_1516:
[----:B------:R-:W-:Y:S05]  /*11be0*/  BRA `(.L_x_1518) ;  /* 0xffffff9c00b87947 */ /* 0x000fea000383ffff */
.L_x_1166:
[----:B------:R-:W-:Y:S01]  /*11bf0*/  BSSY B0, `(.L_x_1519) ;  /* 0x0000007000007945 */ /* 0x000fe20003800000 */
[----:B------:R-:W-:Y:S02]  /*11c00*/  IMAD.MOV.U32 R59, RZ, RZ, R41 ;  /* 0x000000ffff3b7224 */ /* 0x000fe400078e0029 */
[----:B------:R-:W-:Y:S02]  /*11c10*/  IMAD.MOV.U32 R63, RZ, RZ, 0x1 ;  /* 0x00000001ff3f7424 */ /* 0x000fe400078e00ff */
[----:B------:R-:W-:-:S07]  /*11c20*/  IMAD.MOV.U32 R58, RZ, RZ, -0x1 ;  /* 0xffffffffff3a7424 */ /* 0x000fce00078e00ff */
[----:B01---5:R-:W-:Y:S05]  /*11c30*/  WARPSYNC.COLLECTIVE R58, `(.L_x_1520) ;  /* 0x000000003a087348 */ /* 0x023fea0003c00000 */
[----:B------:R2:W3:Y:S02]  /*11c40*/  SHFL.DOWN P3, R64, R59, R63, R61 ;  /* 0x0800003f3b407389 */ /* 0x0004e4000006003d */
[----:B0123-5:R-:W-:Y:S05]  /*11c50*/  ENDCOLLECTIVE ;  /* 0x000000000000791b */ /* 0x02ffea0003800000 */
.L_x_1520:
[----:B------:R-:W-:Y:S05]  /*11c60*/  BSYNC B0 ;  /* 0x0000000000007941 */ /* 0x000fea0003800000 */
.L_x_1519:
[----:B------:R-:W-:Y:S05]  /*11c70*/  BRA `(.L_x_1521) ;  /* 0xffffff9c009c7947 */ /* 0x000fea000383ffff */
.L_x_1167:
[----:B------:R-:W-:Y:S01]  /*11c80*/  BSSY B0, `(.L_x_1522) ;  /* 0x0000007000007945 */ /* 0x000fe20003800000 */
[----:B-----5:R-:W-:Y:S02]  /*11c90*/  IMAD.MOV.U32 R59, RZ, RZ, R12 ;  /* 0x000000ffff3b7224 */ /* 0x020fe400078e000c */
[----:B------:R-:W-:Y:S02]  /*11ca0*/  IMAD.MOV.U32 R63, RZ, RZ, 0x1 ;  /* 0x00000001ff3f7424 */ /* 0x000fe400078e00ff */
[----:B------:R-:W-:-:S07]  /*11cb0*/  IMAD.MOV.U32 R58, RZ, RZ, -0x1 ;  /* 0xffffffffff3a7424 */ /* 0x000fce00078e00ff */
[----:B01----:R-:W-:Y:S05]  /*11cc0*/  WARPSYNC.COLLECTIVE R58, `(.L_x_1523) ;  /* 0x000000003a087348 */ /* 0x003fea0003c00000 */
[----:B------:R2:W3:Y:S02]  /*11cd0*/  SHFL.DOWN P3, R64, R59, R63, R61 ;  /* 0x0800003f3b407389 */ /* 0x0004e4000006003d */
[----:B0123--:R-:W-:Y:S05]  /*11ce0*/  ENDCOLLECTIVE ;  /* 0x000000000000791b */ /* 0x00ffea0003800000 */
.L_x_1523:
[----:B------:R-:W-:Y:S05]  /*11cf0*/  BSYNC B0 ;  /* 0x0000000000007941 */ /* 0x000fea0003800000 */
.L_x_1522:
[----:B------:R-:W-:Y:S02]  /*11d00*/  IMAD.MOV.U32 R59, RZ, RZ, R13 ;  /* 0x000000ffff3b7224 */ /* 0x000fe400078e000d */
[----:B------:R-:W-:Y:S02]  /*11d10*/  IMAD.MOV.U32 R63, RZ, RZ, 0x1 ;  /* 0x00000001ff3f7424 */ /* 0x000fe400078e00ff */
[----:B------:R-:W-:Y:S02]  /*11d20*/  IMAD.MOV.U32 R58, RZ, RZ, -0x1 ;  /* 0xffffffffff3a7424 */ /* 0x000fe400078e00ff */
[----:B------:R-:W-:-:S07]  /*11d30*/  IMAD.MOV.U32 R66, RZ, RZ, R64 ;  /* 0x000000ffff427224 */ /* 0x000fce00078e0040 */
[----:B------:R-:W-:Y:S05]  /*11d40*/  WARPSYNC.COLLECTIVE R58, `(.L_x_1524) ;  /* 0x000000003a087348 */ /* 0x000fea0003c00000 */
[----:B------:R0:W1:Y:S02]  /*11d50*/  SHFL.DOWN P3, R64, R59, R63, R61 ;  /* 0x0800003f3b407389 */ /* 0x000064000006003d */
[----:B01----:R-:W-:Y:S05]  /*11d60*/  ENDCOLLECTIVE ;  /* 0x000000000000791b */ /* 0x003fea0003800000 */
.L_x_1524:
[----:B------:R-:W-:Y:S02]  /*11d70*/  IMAD.MOV.U32 R59, RZ, RZ, R14 ;  /* 0x000000ffff3b7224 */ /* 0x000fe400078e000e */
[----:B------:R-:W-:-:S07]  /*11d80*/  IMAD.MOV.U32 R67, RZ, RZ, R64 ;  /* 0x000000ffff437224 */ /* 0x000fce00078e0040 */
[----:B------:R-:W-:Y:S05]  /*11d90*/  WARPSYNC.COLLECTIVE R58, `(.L_x_1525) ;  /* 0x000000003a087348 */ /* 0x000fea0003c00000 */
[----:B------:R0:W1:Y:S02]  /*11da0*/  SHFL.DOWN P3, R64, R59, R63, R61 ;  /* 0x0800003f3b407389 */ /* 0x000064000006003d */
[----:B01----:R-:W-:Y:S05]  /*11db0*/  ENDCOLLECTIVE ;  /* 0x000000000000791b */ /* 0x003fea0003800000 */
.L_x_1525:
[----:B------:R-:W-:Y:S01]  /*11dc0*/  IMAD.MOV.U32 R59, RZ, RZ, R15 ;  /* 0x000000ffff3b7224 */ /* 0x000fe200078e000f */
[----:B------:R-:W-:-:S07]  /*11dd0*/  MOV R68, R64 ;  /* 0x0000004000447202 */ /* 0x000fce0000000f00 */
[----:B------:R-:W-:Y:S05]  /*11de0*/  WARPSYNC.COLLECTIVE R58, `(.L_x_1526) ;  /* 0x000000003a087348 */ /* 0x000fea0003c00000 */
[----:B------:R0:W1:Y:S02]  /*11df0*/  SHFL.DOWN P3, R64, R59, R63, R61 ;  /* 0x0800003f3b407389 */ /* 0x000064000006003d */
[----:B01----:R-:W-:Y:S05]  /*11e00*/  ENDCOLLECTIVE ;  /* 0x000000000000791b */ /* 0x003fea0003800000 */
.L_x_1526:
[----:B------:R-:W-:Y:S05]  /*11e10*/  BRA `(.L_x_1527) ;  /* 0xffffff9c004c7947 */ /* 0x000fea000383ffff */
.L_x_1170:
[----:B------:R-:W-:Y:S01]  /*11e20*/  BSSY B0, `(.L_x_1528) ;  /* 0x0000007000007945 */ /* 0x000fe20003800000 */
[----:B------:R-:W-:Y:S02]  /*11e30*/  IMAD.MOV.U32 R59, RZ, RZ, R62 ;  /* 0x000000ffff3b7224 */ /* 0x000fe400078e003e */
[----:B------:R-:W-:Y:S02]  /*11e40*/  IMAD.MOV.U32 R63, RZ, RZ, 0x2 ;  /* 0x00000002ff3f7424 */ /* 0x000fe400078e00ff */
[----:B------:R-:W-:-:S07]  /*11e50*/  IMAD.MOV.U32 R58, RZ, RZ, -0x1 ;  /* 0xffffffffff3a7424 */ /* 0x000fce00078e00ff */
[----:B01234-:R-:W-:Y:S05]  /*11e60*/  WARPSYNC.COLLECTIVE R58, `(.L_x_1529) ;  /* 0x000000003a087348 */ /* 0x01ffea0003c00000 */
[----:B0-----:R0:W0:Y:S02]  /*11e70*/  SHFL.DOWN P3, R64, R59, R63, R61 ;  /* 0x0800003f3b407389 */ /* 0x001024000006003d */
[----:B01234-:R-:W-:Y:S05]  /*11e80*/  ENDCOLLECTIVE ;  /* 0x000000000000791b */ /* 0x01ffea0003800000 */
.L_x_1529:
[----:B------:R-:W-:Y:S05]  /*11e90*/  BSYNC B0 ;  /* 0x0000000000007941 */ /* 0x000fea0003800000 */
.L_x_1528:
[----:B------:R-:W-:Y:S01]  /*11ea0*/  IMAD.MOV.U32 R65, RZ, RZ, R64 ;  /* 0x000000ffff417224 */ /* 0x000fe200078e0040 */
[----:B------:R-:W-:Y:S06]  /*11eb0*/  BRA `(.L_x_1530) ;  /* 0xffffff9c00747947 */ /* 0x000fec000383ffff */
.L_x_1171:
[----:B------:R-:W-:Y:S01]  /*11ec0*/  BSSY B0, `(.L_x_1531) ;  /* 0x0000007000007945 */ /* 0x000fe20003800000 */
[----:B------:R-:W-:Y:S02]  /*11ed0*/  IMAD.MOV.U32 R59, RZ, RZ, R60 ;  /* 0x000000ffff3b7224 */ /* 0x000fe400078e003c */
[----:B------:R-:W-:Y:S02]  /*11ee0*/  IMAD.MOV.U32 R63, RZ, RZ, 0x2 ;  /* 0x00000002ff3f7424 */ /* 0x000fe400078e00ff */
[----:B------:R-:W-:-:S07]  /*11ef0*/  IMAD.MOV.U32 R58, RZ, RZ, -0x1 ;  /* 0xffffffffff3a7424 */ /* 0x000fce00078e00ff */
[----:B01234-:R-:W-:Y:S05]  /*11f00*/  WARPSYNC.COLLECTIVE R58, `(.L_x_1532) ;  /* 0x000000003a087348 */ /* 0x01ffea0003c00000 */
[----:B0-----:R0:W0:Y:S02]  /*11f10*/  SHFL.DOWN P3, R64, R59, R63, R61 ;  /* 0x0800003f3b407389 */ /* 0x001024000006003d */
[----:B01234-:R-:W-:Y:S05]  /*11f20*/  ENDCOLLECTIVE ;  /* 0x000000000000791b */ /* 0x01ffea0003800000 */
.L_x_1532:
[----:B------:R-:W-:Y:S05]  /*11f30*/  BSYNC B0 ;  /* 0x0000000000007941 */ /* 0x000fea0003800000 */
.L_x_1531:
[----:B------:R-:W-:Y:S05]  /*11f40*/  BRA `(.L_x_1533) ;  /* 0xffffff9c00587947 */ /* 0x000fea000383ffff */
.L_x_1172:
[----:B------:R-:W-:Y:S01]  /*11f50*/  BSSY B0, `(.L_x_1534) ;  /* 0x0000007000007945 */ /* 0x000fe20003800000 */
[----:B------:R-:W-:Y:S02]  /*11f60*/  IMAD.MOV.U32 R59, RZ, RZ, R27 ;  /* 0x000000ffff3b7224 */ /* 0x000fe400078e001b */
[----:B------:R-:W-:Y:S02]  /*11f70*/  IMAD.MOV.U32 R63, RZ, RZ, 0x2 ;  /* 0x00000002ff3f7424 */ /* 0x000fe400078e00ff */
[----:B------:R-:W-:-:S07]  /*11f80*/  IMAD.MOV.U32 R58, RZ, RZ, -0x1 ;  /* 0xffffffffff3a7424 */ /* 0x000fce00078e00ff */
[----:B01234-:R-:W-:Y:S05]  /*11f90*/  WARPSYNC.COLLECTIVE R58, `(.L_x_1535) ;  /* 0x000000003a087348 */ /* 0x01ffea0003c00000 */
[----:B0-----:R0:W0:Y:S02]  /*11fa0*/  SHFL.DOWN P3, R64, R59, R63, R61 ;  /* 0x0800003f3b407389 */ /* 0x001024000006003d */
[----:B01234-:R-:W-:Y:S05]  /*11fb0*/  ENDCOLLECTIVE ;  /* 0x000000000000791b */ /* 0x01ffea0003800000 */
.L_x_1535:
[----:B------:R-:W-:Y:S05]  /*11fc0*/  BSYNC B0 ;  /* 0x0000000000007941 */ /* 0x000fea0003800000 */
.L_x_1534:
[----:B------:R-:W-:Y:S05]  /*11fd0*/  BRA `(.L_x_1536) ;  /* 0xffffff9c003c7947 */ /* 0x000fea000383ffff */
.L_x_1173:
[----:B------:R-:W-:Y:S01]  /*11fe0*/  BSSY B0, `(.L_x_1537) ;  /* 0x0000007000007945 */ /* 0x000fe20003800000 */
[----:B------:R-:W-:Y:S02]  /*11ff0*/  IMAD.MOV.U32 R59, RZ, RZ, R41 ;  /* 0x000000ffff3b7224 */ /* 0x000fe400078e0029 */
[----:B------:R-:W-:Y:S02]  /*12000*/  IMAD.MOV.U32 R63, RZ, RZ, 0x2 ;  /* 0x00000002ff3f7424 */ /* 0x000fe400078e00ff */
[----:B------:R-:W-:-:S07]  /*12010*/  IMAD.MOV.U32 R58, RZ, RZ, -0x1 ;  /* 0xffffffffff3a7424 */ /* 0x000fce00078e00ff */
[----:B01234-:R-:W-:Y:S05]  /*12020*/  WARPSYNC.COLLECTIVE R58, `(.L_x_1538) ;  /* 0x000000003a087348 */ /* 0x01ffea0003c00000 */
[----:B0-----:R0:W0:Y:S02]  /*12030*/  SHFL.DOWN P3, R64, R59, R63, R61 ;  /* 0x0800003f3b407389 */ /* 0x001024000006003d */
[----:B01234-:R-:W-:Y:S05]  /*12040*/  ENDCOLLECTIVE ;  /* 0x000000000000791b */ /* 0x01ffea0003800000 */
.L_x_1538:
[----:B------:R-:W-:Y:S05]  /*12050*/  BSYNC B0 ;  /* 0x0000000000007941 */ /* 0x000fea0003800000 */
.L_x_1537:
[----:B------:R-:W-:Y:S05]  /*12060*/  BRA `(.L_x_1539) ;  /* 0xffffff9c00207947 */ /* 0x000fea000383ffff */
.L_x_1174:
[----:B------:R-:W-:Y:S01]  /*12070*/  BSSY B0, `(.L_x_1540) ;  /* 0x0000007000007945 */ /* 0x000fe20003800000 */
[----:B------:R-:W-:Y:S02]  /*12080*/  IMAD.MOV.U32 R59, RZ, RZ, R56 ;  /* 0x000000ffff3b7224 */ /* 0x000fe400078e0038 */
[----:B------:R-:W-:Y:S02]  /*12090*/  IMAD.MOV.U32 R63, RZ, RZ, 0x2 ;  /* 0x00000002ff3f7424 */ /* 0x000fe400078e00ff */
[----:B------:R-:W-:-:S07]  /*120a0*/  IMAD.MOV.U32 R58, RZ, RZ, -0x1 ;  /* 0xffffffffff3a7424 */ /* 0x000fce00078e00ff */
[----:B01234-:R-:W-:Y:S05]  /*120b0*/  WARPSYNC.COLLECTIVE R58, `(.L_x_1541) ;  /* 0x000000003a087348 */ /* 0x01ffea0003c00000 */
[----:B0-----:R0:W0:Y:S02]  /*120c0*/  SHFL.DOWN P3, R64, R59, R63, R61 ;  /* 0x0800003f3b407389 */ /* 0x001024000006003d */
[----:B01234-:R-:W-:Y:S05]  /*120d0*/  ENDCOLLECTIVE ;  /* 0x000000000000791b */ /* 0x01ffea0003800000 */
.L_x_1541:
[----:B------:R-:W-:Y:S05]  /*120e0*/  BSYNC B0 ;  /* 0x0000000000007941 */ /* 0x000fea0003800000 */
.L_x_1540:
[----:B------:R-:W-:Y:S02]  /*120f0*/  HFMA2 R63, -RZ, RZ, 0, 1.1920928955078125e-07 ;  /* 0x00000002ff3f7431 */ /* 0x000fe400000001ff */
[----:B------:R-:W-:Y:S02]  /*12100*/  IMAD.MOV.U32 R59, RZ, RZ, R57 ;  /* 0x000000ffff3b7224 */ /* 0x000fe400078e0039 */
[----:B------:R-:W-:Y:S02]  /*12110*/  IMAD.MOV.U32 R58, RZ, RZ, -0x1 ;  /* 0xffffffffff3a7424 */ /* 0x000fe400078e00ff */
[----:B------:R-:W-:-:S07]  /*12120*/  IMAD.MOV.U32 R66, RZ, RZ, R64 ;  /* 0x000000ffff427224 */ /* 0x000fce00078e0040 */
[----:B------:R-:W-:Y:S05]  /*12130*/  WARPSYNC.COLLECTIVE R58, `(.L_x_1542) ;  /* 0x000000003a087348 */ /* 0x000fea0003c00000 */
[----:B------:R0:W1:Y:S02]  /*12140*/  SHFL.DOWN P3, R64, R59, R63, R61 ;  /* 0x0800003f3b407389 */ /* 0x000064000006003d */
[----:B01----:R-:W-:Y:S05]  /*12150*/  ENDCOLLECTIVE ;  /* 0x000000000000791b */ /* 0x003fea0003800000 */
.L_x_1542:
[----:B------:R-:W-:Y:S02]  /*12160*/  IMAD.MOV.U32 R59, RZ, RZ, R42 ;  /* 0x000000ffff3b7224 */ /* 0x000fe400078e002a */
[----:B------:R-:W-:-:S07]  /*12170*/  IMAD.MOV.U32 R67, RZ, RZ, R64 ;  /* 0x000000ffff437224 */ /* 0x000fce00078e0040 */
[----:B------:R-:W-:Y:S05]  /*12180*/  WARPSYNC.COLLECTIVE R58, `(.L_x_1543) ;  /* 0x000000003a087348 */ /* 0x000fea0003c00000 */
[----:B------:R0:W1:Y:S02]  /*12190*/  SHFL.DOWN P3, R64, R59, R63, R61 ;  /* 0x0800003f3b407389 */ /* 0x000064000006003d */
[----:B01----:R-:W-:Y:S05]  /*121a0*/  ENDCOLLECTIVE ;  /* 0x000000000000791b */ /* 0x003fea0003800000 */
.L_x_1543:
[----:B------:R-:W-:Y:S02]  /*121b0*/  IMAD.MOV.U32 R59, RZ, RZ, R43 ;  /* 0x000000ffff3b7224 */ /* 0x000fe400078e002b */
[----:B------:R-:W-:-:S07]  /*121c0*/  IMAD.MOV.U32 R68, RZ, RZ, R64 ;  /* 0x000000ffff447224 */ /* 0x000fce00078e0040 */
[----:B------:R-:W-:Y:S05]  /*121d0*/  WARPSYNC.COLLECTIVE R58, `(.L_x_1544) ;  /* 0x000000003a087348 */ /* 0x000fea0003c00000 */
[----:B------:R0:W1:Y:S02]  /*121e0*/  SHFL.DOWN P3, R64, R59, R63, R61 ;  /* 0x0800003f3b407389 */ /* 0x000064000006003d */
[----:B01----:R-:W-:Y:S05]  /*121f0*/  ENDCOLLECTIVE ;  /* 0x000000000000791b */ /* 0x003fea0003800000 */
.L_x_1544:
[----:B------:R-:W-:Y:S05]  /*12200*/  BRA `(.L_x_1545) ;  /* 0xffffff9800d07947 */ /* 0x000fea000383ffff */
.L_x_1177:
[----:B------:R-:W-:Y:S01]  /*12210*/  BSSY B0, `(.L_x_1546) ;  /* 0x0000007000007945 */ /* 0x000fe20003800000 */
[----:B------:R-:W-:Y:S02]  /*12220*/  IMAD.MOV.U32 R59, RZ, RZ, R62 ;  /* 0x000000ffff3b7224 */ /* 0x000fe400078e003e */
[----:B------:R-:W-:Y:S02]  /*12230*/  IMAD.MOV.U32 R63, RZ, RZ, 0x4 ;  /* 0x00000004ff3f7424 */ /* 0x000fe400078e00ff */
[----:B------:R-:W-:-:S07]  /*12240*/  IMAD.MOV.U32 R58, RZ, RZ, -0x1 ;  /* 0xffffffffff3a7424 */ /* 0x000fce00078e00ff */
[----:B01234-:R-:W-:Y:S05]  /*12250*/  WARPSYNC.COLLECTIVE R58, `(.L_x_1547) ;  /* 0x000000003a087348 */ /* 0x01ffea0003c00000 */
[----:B0-----:R0:W0:Y:S02]  /*12260*/  SHFL.DOWN P3, R64, R59, R63, R61 ;  /* 0x0800003f3b407389 */ /* 0x001024000006003d */
[----:B01234-:R-:W-:Y:S05]  /*12270*/  ENDCOLLECTIVE ;  /* 0x000000000000791b */ /* 0x01ffea0003800000 */
.L_x_1547:
[----:B------:R-:W-:Y:S05]  /*12280*/  BSYNC B0 ;  /* 0x0000000000007941 */ /* 0x000fea0003800000 */
.L_x_1546:
[----:B------:R-:W-:Y:S01]  /*12290*/  IMAD.MOV.U32 R65, RZ, RZ, R64 ;  /* 0x000000ffff417224 */ /* 0x000fe200078e0040 */
[----:B------:R-:W-:Y:S06]  /*122a0*/  BRA `(.L_x_1548) ;  /* 0xffffff9800e47947 */ /* 0x000fec000383ffff */
.L_x_1178:
[----:B------:R-:W-:Y:S01]  /*122b0*/  BSSY B0, `(.L_x_1549) ;  /* 0x0000007000007945 */ /* 0x000fe20003800000 */
[----:B------:R-:W-:Y:S02]  /*122c0*/  IMAD.MOV.U32 R59, RZ, RZ, R60 ;  /* 0x000000ffff3b7224 */ /* 0x000fe400078e003c */
[----:B------:R-:W-:Y:S02]  /*122d0*/  IMAD.MOV.U32 R63, RZ, RZ, 0x4 ;  /* 0x00000004ff3f7424 */ /* 0x000fe400078e00ff */
[----:B------:R-:W-:-:S07]  /*122e0*/  IMAD.MOV.U32 R58, RZ, RZ, -0x1 ;  /* 0xffffffffff3a7424 */ /* 0x000fce00078e00ff */
[----:B01234-:R-:W-:Y:S05]  /*122f0*/  WARPSYNC.COLLECTIVE R58, `(.L_x_1550) ;  /* 0x000000003a087348 */ /* 0x01ffea0003c00000 */
[----:B0-----:R0:W0:Y:S02]  /*12300*/  SHFL.DOWN P3, R64, R59, R63, R61 ;  /* 0x0800003f3b407389 */ /* 0x001024000006003d */
[----:B01234-:R-:W-:Y:S05]  /*12310*/  ENDCOLLECTIVE ;  /* 0x000000000000791b */ /* 0x01ffea0003800000 */
.L_x_1550:
[----:B------:R-:W-:Y:S05]  /*12320*/  BSYNC B0 ;  /* 0x0000000000007941 */ /* 0x000fea0003800000 */
.L_x_1549:
[----:B------:R-:W-:Y:S05]  /*12330*/  BRA `(.L_x_1551) ;  /* 0xffffff9800c87947 */ /* 0x000fea000383ffff */
.L_x_1179:
[----:B------:R-:W-:Y:S01]  /*12340*/  BSSY B0, `(.L_x_1552) ;  /* 0x0000007000007945 */ /* 0x000fe20003800000 */
[----:B------:R-:W-:Y:S02]  /*12350*/  IMAD.MOV.U32 R59, RZ, RZ, R27 ;  /* 0x000000ffff3b7224 */ /* 0x000fe400078e001b */
[----:B------:R-:W-:Y:S02]  /*12360*/  IMAD.MOV.U32 R63, RZ, RZ, 0x4 ;  /* 0x00000004ff3f7424 */ /* 0x000fe400078e00ff */
[----:B------:R-:W-:-:S07]  /*12370*/  IMAD.MOV.U32 R58, RZ, RZ, -0x1 ;  /* 0xffffffffff3a7424 */ /* 0x000fce00078e00ff */
[----:B01234-:R-:W-:Y:S05]  /*12380*/  WARPSYNC.COLLECTIVE R58, `(.L_x_1553) ;  /* 0x000000003a087348 */ /* 0x01ffea0003c00000 */
[----:B0-----:R0:W0:Y:S02]  /*12390*/  SHFL.DOWN P3, R64, R59, R63, R61 ;  /* 0x0800003f3b407389 */ /* 0x001024000006003d */
[----:B01234-:R-:W-:Y:S05]  /*123a0*/  ENDCOLLECTIVE ;  /* 0x000000000000791b */ /* 0x01ffea0003800000 */
.L_x_1553:
[----:B------:R-:W-:Y:S05]  /*123b0*/  BSYNC B0 ;  /* 0x0000000000007941 */ /* 0x000fea0003800000 */
.L_x_1552:
[----:B------:R-:W-:Y:S05]  /*123c0*/  BRA `(.L_x_1554) ;  /* 0xffffff9800ac7947 */ /* 0x000fea000383ffff */
.L_x_1180:
[----:B------:R-:W-:Y:S01]  /*123d0*/  BSSY B0, `(.L_x_1555) ;  /* 0x0000007000007945 */ /* 0x000fe20003800000 */
[----:B------:R-:W-:Y:S02]  /*123e0*/  IMAD.MOV.U32 R59, RZ, RZ, R41 ;  /* 0x000000ffff3b7224 */ /* 0x000fe400078e0029 */
[----:B------:R-:W-:Y:S02]  /*123f0*/  IMAD.MOV.U32 R63, RZ, RZ, 0x4 ;  /* 0x00000004ff3f7424 */ /* 0x000fe400078e00ff */
[----:B------:R-:W-:-:S07]  /*12400*/  IMAD.MOV.U32 R58, RZ, RZ, -0x1 ;  /* 0xffffffffff3a7424 */ /* 0x000fce00078e00ff */
[----:B01234-:R-:W-:Y:S05]  /*12410*/  WARPSYNC.COLLECTIVE R58, `(.L_x_1556) ;  /* 0x000000003a087348 */ /* 0x01ffea0003c00000 */
[----:B0-----:R0:W0:Y:S02]  /*12420*/  SHFL.DOWN P3, R64, R59, R63, R61 ;  /* 0x0800003f3b407389 */ /* 0x001024000006003d */
[----:B01234-:R-:W-:Y:S05]  /*12430*/  ENDCOLLECTIVE ;  /* 0x000000000000791b */ /* 0x01ffea0003800000 */
.L_x_1556:
[----:B------:R-:W-:Y:S05]  /*12440*/  BSYNC B0 ;  /* 0x0000000000007941 */ /* 0x000fea0003800000 */
.L_x_1555:
[----:B------:R-:W-:Y:S05]  /*12450*/  BRA `(.L_x_1557) ;  /* 0xffffff9800907947 */ /* 0x000fea000383ffff */
.L_x_1181:
[----:B------:R-:W-:Y:S01]  /*12460*/  BSSY B0, `(.L_x_1558) ;  /* 0x0000007000007945 */ /* 0x000fe20003800000 */
[----:B------:R-:W-:Y:S01]  /*12470*/  IMAD.MOV.U32 R59, RZ, RZ, R56 ;  /* 0x000000ffff3b7224 */ /* 0x000fe200078e0038 */
[----:B------:R-:W-:Y:S01]  /*12480*/  MOV R63, 0x4 ;  /* 0x00000004003f7802 */ /* 0x000fe20000000f00 */
[----:B------:R-:W-:-:S07]  /*12490*/  IMAD.MOV.U32 R58, RZ, RZ, -0x1 ;  /* 0xffffffffff3a7424 */ /* 0x000fce00078e00ff */
[----:B01234-:R-:W-:Y:S05]  /*124a0*/  WARPSYNC.COLLECTIVE R58, `(.L_x_1559) ;  /* 0x000000003a087348 */ /* 0x01ffea0003c00000 */
[----:B0-----:R0:W0:Y:S02]  /*124b0*/  SHFL.DOWN P3, R64, R59, R63, R61 ;  /* 0x0800003f3b407389 */ /* 0x001024000006003d */
[----:B01234-:R-:W-:Y:S05]  /*124c0*/  ENDCOLLECTIVE ;  /* 0x000000000000791b */ /* 0x01ffea0003800000 */
.L_x_1559:
[----:B------:R-:W-:Y:S05]  /*124d0*/  BSYNC B0 ;  /* 0x0000000000007941 */ /* 0x000fea0003800000 */
.L_x_1558:
[----:B------:R-:W-:Y:S02]  /*124e0*/  IMAD.MOV.U32 R59, RZ, RZ, R57 ;  /* 0x000000ffff3b7224 */ /* 0x000fe400078e0039 */
[----:B------:R-:W-:Y:S02]  /*124f0*/  IMAD.MOV.U32 R63, RZ, RZ, 0x4 ;  /* 0x00000004ff3f7424 */ /* 0x000fe400078e00ff */
[----:B------:R-:W-:Y:S02]  /*12500*/  IMAD.MOV.U32 R58, RZ, RZ, -0x1 ;  /* 0xffffffffff3a7424 */ /* 0x000fe400078e00ff */
[----:B------:R-:W-:-:S07]  /*12510*/  IMAD.MOV.U32 R66, RZ, RZ, R64 ;  /* 0x000000ffff427224 */ /* 0x000fce00078e0040 */
[----:B------:R-:W-:Y:S05]  /*12520*/  WARPSYNC.COLLECTIVE R58, `(.L_x_1560) ;  /* 0x000000003a087348 */ /* 0x000fea0003c00000 */
[----:B------:R0:W1:Y:S02]  /*12530*/  SHFL.DOWN P3, R64, R59, R63, R61 ;  /* 0x0800003f3b407389 */ /* 0x000064000006003d */
[----:B01----:R-:W-:Y:S05]  /*12540*/  ENDCOLLECTIVE ;  /* 0x000000000000791b */ /* 0x003fea0003800000 */
.L_x_1560:
[----:B------:R-:W-:Y:S02]  /*12550*/  IMAD.MOV.U32 R59, RZ, RZ, R42 ;  /* 0x000000ffff3b7224 */ /* 0x000fe400078e002a */
[----:B------:R-:W-:-:S07]  /*12560*/  IMAD.MOV.U32 R67, RZ, RZ, R64 ;  /* 0x000000ffff437224 */ /* 0x000fce00078e0040 */
[----:B------:R-:W-:Y:S05]  /*12570*/  WARPSYNC.COLLECTIVE R58, `(.L_x_1561) ;  /* 0x000000003a087348 */ /* 0x000fea0003c00000 */
[----:B------:R0:W1:Y:S02]  /*12580*/  SHFL.DOWN P3, R64, R59, R63, R61 ;  /* 0x0800003f3b407389 */ /* 0x000064000006003d */
[----:B01----:R-:W-:Y:S05]  /*12590*/  ENDCOLLECTIVE ;  /* 0x000000000000791b */ /* 0x003fea0003800000 */
.L_x_1561:
[----:B------:R-:W-:Y:S02]  /*125a0*/  IMAD.MOV.U32 R59, RZ, RZ, R43 ;  /* 0x000000ffff3b7224 */ /* 0x000fe400078e002b */
[----:B------:R-:W-:-:S07]  /*125b0*/  IMAD.MOV.U32 R68, RZ, RZ, R64 ;  /* 0x000000ffff447224 */ /* 0x000fce00078e0040 */
[----:B------:R-:W-:Y:S05]  /*125c0*/  WARPSYNC.COLLECTIVE R58, `(.L_x_1562) ;  /* 0x000000003a087348 */ /* 0x000fea0003c00000 */
[----:B------:R0:W1:Y:S02]  /*125d0*/  SHFL.DOWN P3, R64, R59, R63, R61 ;  /* 0x0800003f3b407389 */ /* 0x000064000006003d */
[----:B01----:R-:W-:Y:S05]  /*125e0*/  ENDCOLLECTIVE ;  /* 0x000000000000791b */ /* 0x003fea0003800000 */
.L_x_1562:
[----:B------:R-:W-:Y:S05]  /*125f0*/  BRA `(.L_x_1563) ;  /* 0xffffff9800407947 */ /* 0x000fea000383ffff */
.L_x_1184:
[----:B------:R-:W-:Y:S01]  /*12600*/  BSSY B0, `(.L_x_1564) ;  /* 0x0000007000007945 */ /* 0x000fe20003800000 */
[----:B------:R-:W-:Y:S02]  /*12610*/  IMAD.MOV.U32 R59, RZ, RZ, R62 ;  /* 0x000000ffff3b7224 */ /* 0x000fe400078e003e */
[----:B------:R-:W-:Y:S02]  /*12620*/  IMAD.MOV.U32 R63, RZ, RZ, 0x8 ;  /* 0x00000008ff3f7424 */ /* 0x000fe400078e00ff */
[----:B------:R-:W-:-:S07]  /*12630*/  IMAD.MOV.U32 R58, RZ, RZ, -0x1 ;  /* 0xffffffffff3a7424 */ /* 0x000fce00078e00ff */
[----:B01234-:R-:W-:Y:S05]  /*12640*/  WARPSYNC.COLLECTIVE R58, `(.L_x_1565) ;  /* 0x000000003a087348 */ /* 0x01ffea0003c00000 */
[----:B0-----:R0:W0:Y:S02]  /*12650*/  SHFL.DOWN P3, R64, R59, R63, R61 ;  /* 0x0800003f3b407389 */ /* 0x001024000006003d */
[----:B01234-:R-:W-:Y:S05]  /*12660*/  ENDCOLLECTIVE ;  /* 0x000000000000791b */ /* 0x01ffea0003800000 */
.L_x_1565:
[----:B------:R-:W-:Y:S05]  /*12670*/  BSYNC B0 ;  /* 0x0000000000007941 */ /* 0x000fea0003800000 */
.L_x_1564:
[----:B------:R-:W-:Y:S01]  /*12680*/  IMAD.MOV.U32 R65, RZ, RZ, R64 ;  /* 0x000000ffff417224 */ /* 0x000fe200078e0040 */
[----:B------:R-:W-:Y:S06]  /*12690*/  BRA `(.L_x_1566) ;  /* 0xffffff9800547947 */ /* 0x000fec000383ffff */
.L_x_1185:
[----:B------:R-:W-:Y:S01]  /*126a0*/  BSSY B0, `(.L_x_1567) ;  /* 0x0000007000007945 */ /* 0x000fe20003800000 */
[----:B------:R-:W-:Y:S02]  /*126b0*/  IMAD.MOV.U32 R59, RZ, RZ, R60 ;  /* 0x000000ffff3b7224 */ /* 0x000fe400078e003c */
[----:B------:R-:W-:Y:S02]  /*126c0*/  IMAD.MOV.U32 R63, RZ, RZ, 0x8 ;  /* 0x00000008ff3f7424 */ /* 0x000fe400078e00ff */
[----:B------:R-:W-:-:S07]  /*126d0*/  IMAD.MOV.U32 R58, RZ, RZ, -0x1 ;  /* 0xffffffffff3a7424 */ /* 0x000fce00078e00ff */
[----:B01234-:R-:W-:Y:S05]  /*126e0*/  WARPSYNC.COLLECTIVE R58, `(.L_x_1568) ;  /* 0x000000003a087348 */ /* 0x01ffea0003c00000 */
[----:B0-----:R0:W0:Y:S02]  /*126f0*/  SHFL.DOWN P3, R64, R59, R63, R61 ;  /* 0x0800003f3b407389 */ /* 0x001024000006003d */
[----:B01234-:R-:W-:Y:S05]  /*12700*/  ENDCOLLECTIVE ;  /* 0x000000000000791b */ /* 0x01ffea0003800000 */
.L_x_1568:
[----:B------:R-:W-:Y:S05]  /*12710*/  BSYNC B0 ;  /* 0x0000000000007941 */ /* 0x000fea0003800000 */
.L_x_1567:
[----:B------:R-:W-:Y:S05]  /*12720*/  BRA `(.L_x_1569) ;  /* 0xffffff9800387947 */ /* 0x000fea000383ffff */
.L_x_1186:
[----:B------:R-:W-:Y:S01]  /*12730*/  BSSY B0, `(.L_x_1570) ;  /* 0x0000007000007945 */ /* 0x000fe20003800000 */
[----:B------:R-:W-:Y:S02]  /*12740*/  IMAD.MOV.U32 R59, RZ, RZ, R27 ;  /* 0x000000ffff3b7224 */ /* 0x000fe400078e001b */
[----:B------:R-:W-:Y:S02]  /*12750*/  IMAD.MOV.U32 R63, RZ, RZ, 0x8 ;  /* 0x00000008ff3f7424 */ /* 0x000fe400078e00ff */
[----:B------:R-:W-:-:S07]  /*12760*/  IMAD.MOV.U32 R58, RZ, RZ, -0x1 ;  /* 0xffffffffff3a7424 */ /* 0x000fce00078e00ff */
[----:B01234-:R-:W-:Y:S05]  /*12770*/  WARPSYNC.COLLECTIVE R58, `(.L_x_1571) ;  /* 0x000000003a087348 */ /* 0x01ffea0003c00000 */
[----:B0-----:R0:W0:Y:S02]  /*12780*/  SHFL.DOWN P3, R64, R59, R63, R61 ;  /* 0x0800003f3b407389 */ /* 0x001024000006003d */
[----:B01234-:R-:W-:Y:S05]  /*12790*/  ENDCOLLECTIVE ;  /* 0x000000000000791b */ /* 0x01ffea0003800000 */
.L_x_1571:
[----:B------:R-:W-:Y:S05]  /*127a0*/  BSYNC B0 ;  /* 0x0000000000007941 */ /* 0x000fea0003800000 */
.L_x_1570:
[----:B------:R-:W-:Y:S05]  /*127b0*/  BRA `(.L_x_1572) ;  /* 0xffffff98001c7947 */ /* 0x000fea000383ffff */
.L_x_1187:
[----:B------:R-:W-:Y:S01]  /*127c0*/  BSSY B0, `(.L_x_1573) ;  /* 0x0000007000007945 */ /* 0x000fe20003800000 */
[----:B------:R-:W-:Y:S01]  /*127d0*/  MOV R59, R41 ;  /* 0x00000029003b7202 */ /* 0x000fe20000000f00 */
[----:B------:R-:W-:Y:S02]  /*127e0*/  IMAD.MOV.U32 R63, RZ, RZ, 0x8 ;  /* 0x00000008ff3f7424 */ /* 0x000fe400078e00ff */
[----:B------:R-:W-:-:S07]  /*127f0*/  IMAD.MOV.U32 R58, RZ, RZ, -0x1 ;  /* 0xffffffffff3a7424 */ /* 0x000fce00078e00ff */
[----:B01234-:R-:W-:Y:S05]  /*12800*/  WARPSYNC.COLLECTIVE R58, `(.L_x_1574) ;  /* 0x000000003a087348 */ /* 0x01ffea0003c00000 */
[----:B0-----:R0:W0:Y:S02]  /*12810*/  SHFL.DOWN P3, R64, R59, R63, R61 ;  /* 0x0800003f3b407389 */ /* 0x001024000006003d */
[----:B01234-:R-:W-:Y:S05]  /*12820*/  ENDCOLLECTIVE ;  /* 0x000000000000791b */ /* 0x01ffea0003800000 */
.L_x_1574:
[----:B------:R-:W-:Y:S05]  /*12830*/  BSYNC B0 ;  /* 0x0000000000007941 */ /* 0x000fea0003800000 */
.L_x_1573:
[----:B------:R-:W-:Y:S05]  /*12840*/  BRA `(.L_x_1575) ;  /* 0xffffff9800007947 */ /* 0x000fea000383ffff */
.L_x_1188:
[----:B------:R-:W-:Y:S01]  /*12850*/  BSSY B0, `(.L_x_1576) ;  /* 0x0000007000007945 */ /* 0x000fe20003800000 */
[----:B------:R-:W-:Y:S02]  /*12860*/  IMAD.MOV.U32 R59, RZ, RZ, R56 ;  /* 0x000000ffff3b7224 */ /* 0x000fe400078e0038 */
[----:B------:R-:W-:Y:S02]  /*12870*/  IMAD.MOV.U32 R63, RZ, RZ, 0x8 ;  /* 0x00000008ff3f7424 */ /* 0x000fe400078e00ff */
[----:B------:R-:W-:-:S07]  /*12880*/  IMAD.MOV.U32 R58, RZ, RZ, -0x1 ;  /* 0xffffffffff3a7424 */ /* 0x000fce00078e00ff */
[----:B01234-:R-:W-:Y:S05]  /*12890*/  WARPSYNC.COLLECTIVE R58, `(.L_x_1577) ;  /* 0x000000003a087348 */ /* 0x01ffea0003c00000 */
[----:B0-----:R0:W0:Y:S02]  /*128a0*/  SHFL.DOWN P3, R64, R59, R63, R61 ;  /* 0x0800003f3b407389 */ /* 0x001024000006003d */
[----:B01234-:R-:W-:Y:S05]  /*128b0*/  ENDCOLLECTIVE ;  /* 0x000000000000791b */ /* 0x01ffea0003800000 */
.L_x_1577:
[----:B------:R-:W-:Y:S05]  /*128c0*/  BSYNC B0 ;  /* 0x0000000000007941 */ /* 0x000fea0003800000 */
.L_x_1576:
[----:B------:R-:W-:Y:S02]  /*128d0*/  IMAD.MOV.U32 R59, RZ, RZ, R57 ;  /* 0x000000ffff3b7224 */ /* 0x000fe400078e0039 */
[----:B------:R-:W-:Y:S02]  /*128e0*/  IMAD.MOV.U32 R63, RZ, RZ, 0x8 ;  /* 0x00000008ff3f7424 */ /* 0x000fe400078e00ff */
[----:B------:R-:W-:Y:S02]  /*128f0*/  IMAD.MOV.U32 R58, RZ, RZ, -0x1 ;  /* 0xffffffffff3a7424 */ /* 0x000fe400078e00ff */
[----:B------:R-:W-:-:S07]  /*12900*/  IMAD.MOV.U32 R66, RZ, RZ, R64 ;  /* 0x000000ffff427224 */ /* 0x000fce00078e0040 */
[----:B------:R-:W-:Y:S05]  /*12910*/  WARPSYNC.COLLECTIVE R58, `(.L_x_1578) ;  /* 0x000000003a087348 */ /* 0x000fea0003c00000 */
[----:B------:R0:W1:Y:S02]  /*12920*/  SHFL.DOWN P3, R64, R59, R63, R61 ;  /* 0x0800003f3b407389 */ /* 0x000064000006003d */
[----:B01----:R-:W-:Y:S05]  /*12930*/  ENDCOLLECTIVE ;  /* 0x000000000000791b */ /* 0x003fea0003800000 */
.L_x_1578:
[----:B------:R-:W-:Y:S02]  /*12940*/  IMAD.MOV.U32 R59, RZ, RZ, R42 ;  /* 0x000000ffff3b7224 */ /* 0x000fe400078e002a */
[----:B------:R-:W-:-:S07]  /*12950*/  IMAD.MOV.U32 R67, RZ, RZ, R64 ;  /* 0x000000ffff437224 */ /* 0x000fce00078e0040 */
[----:B------:R-:W-:Y:S05]  /*12960*/  WARPSYNC.COLLECTIVE R58, `(.L_x_1579) ;  /* 0x000000003a087348 */ /* 0x000fea0003c00000 */
[----:B------:R0:W1:Y:S02]  /*12970*/  SHFL.DOWN P3, R64, R59, R63, R61 ;  /* 0x0800003f3b407389 */ /* 0x000064000006003d */
[----:B01----:R-:W-:Y:S05]  /*12980*/  ENDCOLLECTIVE ;  /* 0x000000000000791b */ /* 0x003fea0003800000 */
.L_x_1579:
[----:B------:R-:W-:Y:S02]  /*12990*/  IMAD.MOV.U32 R59, RZ, RZ, R43 ;  /* 0x000000ffff3b7224 */ /* 0x000fe400078e002b */
[----:B------:R-:W-:-:S07]  /*129a0*/  IMAD.MOV.U32 R68, RZ, RZ, R64 ;  /* 0x000000ffff447224 */ /* 0x000fce00078e0040 */
[----:B------:R-:W-:Y:S05]  /*129b0*/  WARPSYNC.COLLECTIVE R58, `(.L_x_1580) ;  /* 0x000000003a087348 */ /* 0x000fea0003c00000 */
[----:B------:R0:W1:Y:S02]  /*129c0*/  SHFL.DOWN P3, R64, R59, R63, R61 ;  /* 0x0800003f3b407389 */ /* 0x000064000006003d */
[----:B01----:R-:W-:Y:S05]  /*129d0*/  ENDCOLLECTIVE ;  /* 0x000000000000791b */ /* 0x003fea0003800000 */
.L_x_1580:
[----:B------:R-:W-:Y:S05]  /*129e0*/  BRA `(.L_x_1581) ;  /* 0xffffff9400b07947 */ /* 0x000fea000383ffff */
.L_x_1191:
[----:B------:R-:W-:Y:S01]  /*129f0*/  BSSY B0, `(.L_x_1582) ;  /* 0x0000007000007945 */ /* 0x000fe20003800000 */
[----:B------:R-:W-:Y:S02]  /*12a00*/  IMAD.MOV.U32 R59, RZ, RZ, R62 ;  /* 0x000000ffff3b7224 */ /* 0x000fe400078e003e */
[----:B------:R-:W-:Y:S02]  /*12a10*/  IMAD.MOV.U32 R63, RZ, RZ, 0x10 ;  /* 0x00000010ff3f7424 */ /* 0x000fe400078e00ff */
[----:B------:R-:W-:-:S07]  /*12a20*/  IMAD.MOV.U32 R58, RZ, RZ, -0x1 ;  /* 0xffffffffff3a7424 */ /* 0x000fce00078e00ff */
[----:B01234-:R-:W-:Y:S05]  /*12a30*/  WARPSYNC.COLLECTIVE R58, `(.L_x_1583) ;  /* 0x000000003a087348 */ /* 0x01ffea0003c00000 */
[----:B0-----:R0:W0:Y:S02]  /*12a40*/  SHFL.DOWN P3, R64, R59, R63, R61 ;  /* 0x0800003f3b407389 */ /* 0x001024000006003d */
[----:B01234-:R-:W-:Y:S05]  /*12a50*/  ENDCOLLECTIVE ;  /* 0x000000000000791b */ /* 0x01ffea0003800000 */
.L_x_1583:
[----:B------:R-:W-:Y:S05]  /*12a60*/  BSYNC B0 ;  /* 0x0000000000007941 */ /* 0x000fea0003800000 */
.L_x_1582:
[----:B------:R-:W-:Y:S01]  /*12a70*/  IMAD.MOV.U32 R65, RZ, RZ, R64 ;  /* 0x000000ffff417224 */ /* 0x000fe200078e0040 */
[----:B------:R-:W-:Y:S06]  /*12a80*/  BRA `(.L_x_1584) ;  /* 0xffffff9400c47947 */ /* 0x000fec000383ffff */
.L_x_1192:
[----:B------:R-:W-:Y:S01]  /*12a90*/  BSSY B0, `(.L_x_1585) ;  /* 0x0000007000007945 */ /* 0x000fe20003800000 */
[----:B------:R-:W-:Y:S01]  /*12aa0*/  IMAD.MOV.U32 R59, RZ, RZ, R60 ;  /* 0x000000ffff3b7224 */ /* 0x000fe200078e003c */
[----:B------:R-:W-:Y:S01]  /*12ab0*/  MOV R58, 0xffffffff ;  /* 0xffffffff003a7802 */ /* 0x000fe20000000f00 */
[----:B------:R-:W-:-:S07]  /*12ac0*/  IMAD.MOV.U32 R63, RZ, RZ, 0x10 ;  /* 0x00000010ff3f7424 */ /* 0x000fce00078e00ff */
[----:B01234-:R-:W-:Y:S05]  /*12ad0*/  WARPSYNC.COLLECTIVE R58, `(.L_x_1586) ;  /* 0x000000003a087348 */ /* 0x01ffea0003c00000 */
[----:B0-----:R0:W0:Y:S02]  /*12ae0*/  SHFL.DOWN P3, R64, R59, R63, R61 ;  /* 0x0800003f3b407389 */ /* 0x001024000006003d */
[----:B01234-:R-:W-:Y:S05]  /*12af0*/  ENDCOLLECTIVE ;  /* 0x000000000000791b */ /* 0x01ffea0003800000 */
.L_x_1586:
[----:B------:R-:W-:Y:S05]  /*12b00*/  BSYNC B0 ;  /* 0x0000000000007941 */ /* 0x000fea0003800000 */
.L_x_1585:
[----:B------:R-:W-:Y:S05]  /*12b10*/  BRA `(.L_x_1587) ;  /* 0xffffff9400a87947 */ /* 0x000fea000383ffff */
.L_x_1193:
[----:B------:R-:W-:Y:S01]  /*12b20*/  BSSY B0, `(.L_x_1588) ;  /* 0x0000007000007945 */ /* 0x000fe20003800000 */
[----:B------:R-:W-:Y:S02]  /*12b30*/  IMAD.MOV.U32 R59, RZ, RZ, R27 ;  /* 0x000000ffff3b7224 */ /* 0x000fe400078e001b */
[----:B------:R-:W-:Y:S02]  /*12b40*/  IMAD.MOV.U32 R63, RZ, RZ, 0x10 ;  /* 0x00000010ff3f7424 */ /* 0x000fe400078e00ff */
[----:B------:R-:W-:-:S07]  /*12b50*/  IMAD.MOV.U32 R58, RZ, RZ, -0x1 ;  /* 0xffffffffff3a7424 */ /* 0x000fce00078e00ff */
[----:B01234-:R-:W-:Y:S05]  /*12b60*/  WARPSYNC.COLLECTIVE R58, `(.L_x_1589) ;  /* 0x000000003a087348 */ /* 0x01ffea0003c00000 */
[----:B0-----:R0:W0:Y:S02]  /*12b70*/  SHFL.DOWN P3, R64, R59, R63, R61 ;  /* 0x0800003f3b407389 */ /* 0x001024000006003d */
[----:B01234-:R-:W-:Y:S05]  /*12b80*/  ENDCOLLECTIVE ;  /* 0x000000000000791b */ /* 0x01ffea0003800000 */
.L_x_1589:
[----:B------:R-:W-:Y:S05]  /*12b90*/  BSYNC B0 ;  /* 0x0000000000007941 */ /* 0x000fea0003800000 */
.L_x_1588:
[----:B------:R-:W-:Y:S05]  /*12ba0*/  BRA `(.L_x_1590) ;  /* 0xffffff94008c7947 */ /* 0x000fea000383ffff */
.L_x_1194:
[----:B------:R-:W-:Y:S01]  /*12bb0*/  BSSY B0, `(.L_x_1591) ;  /* 0x0000007000007945 */ /* 0x000fe20003800000 */
[----:B------:R-:W-:Y:S02]  /*12bc0*/  IMAD.MOV.U32 R59, RZ, RZ, R41 ;  /* 0x000000ffff3b7224 */ /* 0x000fe400078e0029 */
[----:B------:R-:W-:Y:S02]  /*12bd0*/  IMAD.MOV.U32 R63, RZ, RZ, 0x10 ;  /* 0x00000010ff3f7424 */ /* 0x000fe400078e00ff */
[----:B------:R-:W-:-:S07]  /*12be0*/  IMAD.MOV.U32 R58, RZ, RZ, -0x1 ;  /* 0xffffffffff3a7424 */ /* 0x000fce00078e00ff */
[----:B01234-:R-:W-:Y:S05]  /*12bf0*/  WARPSYNC.COLLECTIVE R58, `(.L_x_1592) ;  /* 0x000000003a087348 */ /* 0x01ffea0003c00000 */
[----:B0-----:R0:W0:Y:S02]  /*12c00*/  SHFL.DOWN P3, R64, R59, R63, R61 ;  /* 0x0800003f3b407389 */ /* 0x001024000006003d */
[----:B01234-:R-:W-:Y:S05]  /*12c10*/  ENDCOLLECTIVE ;  /* 0x000000000000791b */ /* 0x01ffea0003800000 */
.L_x_1592:
[----:B------:R-:W-:Y:S05]  /*12c20*/  BSYNC B0 ;  /* 0x0000000000007941 */ /* 0x000fea0003800000 */
.L_x_1591:
[----:B------:R-:W-:Y:S05]  /*12c30*/  BRA `(.L_x_1593) ;  /* 0xffffff9400707947 */ /* 0x000fea000383ffff */
.L_x_1195:
[----:B------:R-:W-:Y:S01]  /*12c40*/  BSSY B0, `(.L_x_1594) ;  /* 0x0000007000007945 */ /* 0x000fe20003800000 */
[----:B------:R-:W-:Y:S02]  /*12c50*/  IMAD.MOV.U32 R59, RZ, RZ, R56 ;  /* 0x000000ffff3b7224 */ /* 0x000fe400078e0038 */
[----:B------:R-:W-:Y:S02]  /*12c60*/  IMAD.MOV.U32 R63, RZ, RZ, 0x10 ;  /* 0x00000010ff3f7424 */ /* 0x000fe400078e00ff */
[----:B------:R-:W-:-:S07]  /*12c70*/  IMAD.MOV.U32 R58, RZ, RZ, -0x1 ;  /* 0xffffffffff3a7424 */ /* 0x000fce00078e00ff */
[----:B01234-:R-:W-:Y:S05]  /*12c80*/  WARPSYNC.COLLECTIVE R58, `(.L_x_1595) ;  /* 0x000000003a087348 */ /* 0x01ffea0003c00000 */
[----:B0-----:R0:W0:Y:S02]  /*12c90*/  SHFL.DOWN P3, R64, R59, R63, R61 ;  /* 0x0800003f3b407389 */ /* 0x001024000006003d */
[----:B01234-:R-:W-:Y:S05]  /*12ca0*/  ENDCOLLECTIVE ;  /* 0x000000000000791b */ /* 0x01ffea0003800000 */
.L_x_1595:
[----:B------:R-:W-:Y:S05]  /*12cb0*/  BSYNC B0 ;  /* 0x0000000000007941 */ /* 0x000fea0003800000 */
.L_x_1594:
[----:B------:R-:W-:Y:S02]  /*12cc0*/  IMAD.MOV.U32 R59, RZ, RZ, R57 ;  /* 0x000000ffff3b7224 */ /* 0x000fe400078e0039 */
[----:B------:R-:W-:Y:S02]  /*12cd0*/  IMAD.MOV.U32 R63, RZ, RZ, 0x10 ;  /* 0x00000010ff3f7424 */ /* 0x000fe400078e00ff */
[----:B------:R-:W-:Y:S02]  /*12ce0*/  IMAD.MOV.U32 R58, RZ, RZ, -0x1 ;  /* 0xffffffffff3a7424 */ /* 0x000fe400078e00ff */
[----:B------:R-:W-:-:S07]  /*12cf0*/  IMAD.MOV.U32 R66, RZ, RZ, R64 ;  /* 0x000000ffff427224 */ /* 0x000fce00078e0040 */
[----:B------:R-:W-:Y:S05]  /*12d00*/  WARPSYNC.COLLECTIVE R58, `(.L_x_1596) ;  /* 0x000000003a087348 */ /* 0x000fea0003c00000 */
[----:B------:R0:W1:Y:S02]  /*12d10*/  SHFL.DOWN P3, R64, R59, R63, R61 ;  /* 0x0800003f3b407389 */ /* 0x000064000006003d */
[----:B01----:R-:W-:Y:S05]  /*12d20*/  ENDCOLLECTIVE ;  /* 0x000000000000791b */ /* 0x003fea0003800000 */
.L_x_1596:
[----:B------:R-:W-:Y:S02]  /*12d30*/  IMAD.MOV.U32 R59, RZ, RZ, R42 ;  /* 0x000000ffff3b7224 */ /* 0x000fe400078e002a */
[----:B------:R-:W-:-:S07]  /*12d40*/  IMAD.MOV.U32 R67, RZ, RZ, R64 ;  /* 0x000000ffff437224 */ /* 0x000fce00078e0040 */
[----:B------:R-:W-:Y:S05]  /*12d50*/  WARPSYNC.COLLECTIVE R58, `(.L_x_1597) ;  /* 0x000000003a087348 */ /* 0x000fea0003c00000 */
[----:B------:R0:W1:Y:S02]  /*12d60*/  SHFL.DOWN P3, R64, R59, R63, R61 ;  /* 0x0800003f3b407389 */ /* 0x000064000006003d */
[----:B01----:R-:W-:Y:S05]  /*12d70*/  ENDCOLLECTIVE ;  /* 0x000000000000791b */ /* 0x003fea0003800000 */
.L_x_1597:
[----:B------:R-:W-:Y:S02]  /*12d80*/  IMAD.MOV.U32 R59, RZ, RZ, R43 ;  /* 0x000000ffff3b7224 */ /* 0x000fe400078e002b */
[----:B------:R-:W-:-:S07]  /*12d90*/  IMAD.MOV.U32 R68, RZ, RZ, R64 ;  /* 0x000000ffff447224 */ /* 0x000fce00078e0040 */
[----:B------:R-:W-:Y:S05]  /*12da0*/  WARPSYNC.COLLECTIVE R58, `(.L_x_1598) ;  /* 0x000000003a087348 */ /* 0x000fea0003c00000 */
[----:B------:R0:W1:Y:S02]  /*12db0*/  SHFL.DOWN P3, R64, R59, R63, R61 ;  /* 0x0800003f3b407389 */ /* 0x000064000006003d */
[----:B01----:R-:W-:Y:S05]  /*12dc0*/  ENDCOLLECTIVE ;  /* 0x000000000000791b */ /* 0x003fea0003800000 */
.L_x_1598:
[----:B------:R-:W-:Y:S05]  /*12dd0*/  BRA `(.L_x_1599) ;  /* 0xffffff9400207947 */ /* 0x000fea000383ffff */
.L_x_1198:
[----:B------:R-:W-:Y:S01]  /*12de0*/  BSSY B0, `(.L_x_1600) ;  /* 0x0000005000007945 */ /* 0x000fe20003800000 */
[----:B------:R-:W-:-:S07]  /*12df0*/  IMAD.MOV.U32 R58, RZ, RZ, -0x1 ;  /* 0xffffffffff3a7424 */ /* 0x000fce00078e00ff */
[----:B--2---:R-:W-:Y:S05]  /*12e00*/  WARPSYNC.COLLECTIVE R58, `(.L_x_1601) ;  /* 0x000000003a087348 */ /* 0x004fea0003c00000 */
[----:B------:R-:W-:Y:S01]  /*12e10*/  VOTE.ALL P3, P3 ;  /* 0x0000000000ff7806 */ /* 0x000fe20001860000 */
[----:B--2---:R-:W-:-:S12]  /*12e20*/  ENDCOLLECTIVE ;  /* 0x000000000000791b */ /* 0x004fd80003800000 */
.L_x_1601:
[----:B------:R-:W-:Y:S05]  /*12e30*/  BSYNC B0 ;  /* 0x0000000000007941 */ /* 0x000fea0003800000 */
.L_x_1600:
[----:B------:R-:W-:Y:S05]  /*12e40*/  BRA `(.L_x_1602) ;  /* 0xffffff9400687947 */ /* 0x000fea000383ffff */
.L_x_1603:
        /* <DEDUP_REMOVED lines=11> */
.L_x_1671:


//--------------------- .text._ZN6thrust24THRUST_300001_SM_1000_NS8cuda_cub4core6detail13_kernel_agentINS1_15__reduce_by_key9InitAgentIN3cub18CUB_300001_SM_100024ReduceByKeyScanTileStateI7double2iLb0EEEiPiEEJSB_iSC_EEEvDpT0_ --------------------------
	.section	.text._ZN6thrust24THRUST_300001_SM_1000_NS8cuda_cub4core6detail13_kernel_agentINS1_15__reduce_by_key9InitAgentIN3cub18CUB_300001_SM_100024ReduceByKeyScanTileStateI7double2iLb0EEEiPiEEJSB_iSC_EEEvDpT0_,"ax",@progbits
	.align	128
        .global         _ZN6thrust24THRUST_300001_SM_1000_NS8cuda_cub4core6detail13_kernel_agentINS1_15__reduce_by_key9InitAgentIN3cub18CUB_300001_SM_100024ReduceByKeyScanTileStateI7double2iLb0EEEiPiEEJSB_iSC_EEEvDpT0_
        .type           _ZN6thrust24THRUST_300001_SM_1000_NS8cuda_cub4core6detail13_kernel_agentINS1_15__reduce_by_key9InitAgentIN3cub18CUB_300001_SM_100024ReduceByKeyScanTileStateI7double2iLb0EEEiPiEEJSB_iSC_EEEvDpT0_,@function
        .size           _ZN6thrust24THRUST_300001_SM_1000_NS8cuda_cub4core6detail13_kernel_agentINS1_15__reduce_by_key9InitAgentIN3cub18CUB_300001_SM_100024ReduceByKeyScanTileStateI7double2iLb0EEEiPiEEJSB_iSC_EEEvDpT0_,(.L_x_1672 - _ZN6thrust24THRUST_300001_SM_1000_NS8cuda_cub4core6detail13_kernel_agentINS1_15__reduce_by_key9InitAgentIN3cub18CUB_300001_SM_100024ReduceByKeyScanTileStateI7double2iLb0EEEiPiEEJSB_iSC_EEEvDpT0_)
        .other          _ZN6thrust24THRUST_300001_SM_1000_NS8cuda_cub4core6detail13_kernel_agentINS1_15__reduce_by_key9InitAgentIN3cub18CUB_300001_SM_100024ReduceByKeyScanTileStateI7double2iLb0EEEiPiEEJSB_iSC_EEEvDpT0_,@"STO_CUDA_ENTRY STV_DEFAULT"
_ZN6thrust24THRUST_300001_SM_1000_NS8cuda_cub4core6detail13_kernel_agentINS1_15__reduce_by_key9InitAgentIN3cub18CUB_300001_SM_100024ReduceByKeyScanTileStateI7double2iLb0EEEiPiEEJSB_iSC_EEEvDpT0_:
.text._ZN6thrust24THRUST_300001_SM_1000_NS8cuda_cub4core6detail13_kernel_agentINS1_15__reduce_by_key9InitAgentIN3cub18CUB_300001_SM_100024ReduceByKeyScanTileStateI7double2iLb0EEEiPiEEJSB_iSC_EEEvDpT0_:
        /* <DEDUP_REMOVED lines=20> */
[----:B0-----:R-:W-:Y:S01]  /*0140*/  STG.E desc[UR4][R2.64], RZ ;  /* 0x000000ff02007986 */ /* 0x001fe2000c101904 */
[----:B------:R-:W-:Y:S05]  /*0150*/  EXIT ;  /* 0x000000000000794d */ /* 0x000fea0003800000 */
.L_x_1604:
        /* <DEDUP_REMOVED lines=10> */
.L_x_1672:


//--------------------- .text._Z21pack_to_uint64_kernelPhPmii --------------------------
	.section	.text._Z21pack_to_uint64_kernelPhPmii,"ax",@progbits
	.align	128
        .global         _Z21pack_to_uint64_kernelPhPmii
        .type           _Z21pack_to_uint64_kernelPhPmii,@function
        .size           _Z21pack_to_uint64_kernelPhPmii,(.L_x_1673 - _Z21pack_to_uint64_kernelPhPmii)
        .other          _Z21pack_to_uint64_kernelPhPmii,@"STO_CUDA_ENTRY STV_DEFAULT"
_Z21pack_to_uint64_kernelPhPmii:
.text._Z21pack_to_uint64_kernelPhPmii:
[----:B------:R-:W-:Y:S01]  /*0000*/  LDC R1, c[0x0][0x37c] ;  /* 0x0000df00ff017b82 */ /* 0x000fe20000000800 */
[----:B------:R-:W0:Y:S07]  /*0010*/  S2R R3, SR_TID.X ;  /* 0x0000000000037919 */ /* 0x000e2e0000002100 */
[----:B------:R-:W0:Y:S01]  /*0020*/  S2UR UR4, SR_CTAID.X ;  /* 0x00000000000479c3 */ /* 0x000e220000002500 */
[----:B------:R-:W1:Y:S07]  /*0030*/  LDCU UR5, c[0x0][0x390] ;  /* 0x00007200ff0577ac */ /* 0x000e6e0008000800 */
[----:B------:R-:W0:Y:S02]  /*0040*/  LDC R0, c[0x0][0x360] ;  /* 0x0000d800ff007b82 */ /* 0x000e240000000800 */
[----:B0-----:R-:W-:-:S05]  /*0050*/  IMAD R0, R0, UR4, R3 ;  /* 0x0000000400007c24 */ /* 0x001fca000f8e0203 */
[----:B-1----:R-:W-:-:S13]  /*0060*/  ISETP.GE.AND P0, PT, R0, UR5, PT ;  /* 0x0000000500007c0c */ /* 0x002fda000bf06270 */
[----:B------:R-:W-:Y:S05]  /*0070*/  @P0 EXIT ;  /* 0x000000000000094d */ /* 0x000fea0003800000 */
[----:B------:R-:W0:Y:S01]  /*0080*/  LDCU UR14, c[0x0][0x394] ;  /* 0x00007280ff0e77ac */ /* 0x000e220008000800 */
[----:B------:R-:W-:Y:S01]  /*0090*/  CS2R R2, SRZ ;  /* 0x0000000000027805 */ /* 0x000fe2000001ff00 */
[----:B------:R-:W1:Y:S01]  /*00a0*/  LDCU.64 UR12, c[0x0][0x358] ;  /* 0x00006b00ff0c77ac */ /* 0x000e620008000a00 */
[----:B0-----:R-:W-:-:S09]  /*00b0*/  UISETP.GE.AND UP0, UPT, UR14, 0x1, UPT ;  /* 0x000000010e00788c */ /* 0x001fd2000bf06270 */
[----:B-1----:R-:W-:Y:S05]  /*00c0*/  BRA.U !UP0, `(.L_x_1605) ;  /* 0x0000000508b47547 */ /* 0x002fea000b800000 */
[----:B------:R-:W-:Y:S02]  /*00d0*/  UISETP.GE.U32.AND UP0, UPT, UR14, 0x10, UPT ;  /* 0x000000100e00788c */ /* 0x000fe4000bf06070 */
[----:B------:R-:W-:Y:S01]  /*00e0*/  ULOP3.LUT UR5, UR14, 0xf, URZ, 0xc0, !UPT ;  /* 0x0000000f0e057892 */ /* 0x000fe2000f8ec0ff */
[----:B------:R-:W-:-:S08]  /*00f0*/  UMOV UR4, URZ ;  /* 0x000000ff00047c82 */ /* 0x000fd00008000000 */
[----:B------:R-:W-:Y:S02]  /*0100*/  @UP0 ULOP3.LUT UR4, UR14, 0x7ffffff0, URZ, 0xc0, !UPT ;  /* 0x7ffffff00e040892 */ /* 0x000fe4000f8ec0ff */
[----:B------:R-:W-:-:S09]  /*0110*/  UISETP.NE.AND UP0, UPT, UR5, URZ, UPT ;  /* 0x000000ff0500728c */ /* 0x000fd2000bf05270 */
[----:B------:R-:W-:Y:S05]  /*0120*/  BRA.U !UP0, `(.L_x_1605) ;  /* 0x00000005089c7547 */ /* 0x000fea000b800000 */
[----:B------:R-:W-:Y:S01]  /*0130*/  UISETP.GE.U32.AND UP0, UPT, UR5, 0x8, UPT ;  /* 0x000000080500788c */ /* 0x000fe2000bf06070 */
[----:B------:R-:W-:Y:S01]  /*0140*/  CS2R R2, SRZ ;  /* 0x0000000000027805 */ /* 0x000fe2000001ff00 */
[----:B------:R-:W-:-:S04]  /*0150*/  ULOP3.LUT UR6, UR14, 0x7, URZ, 0xc0, !UPT ;  /* 0x000000070e067892 */ /* 0x000fc8000f8ec0ff */
[----:B------:R-:W-:-:S03]  /*0160*/  UISETP.NE.AND UP1, UPT, UR6, URZ, UPT ;  /* 0x000000ff0600728c */ /* 0x000fc6000bf25270 */
[----:B------:R-:W-:Y:S08]  /*0170*/  BRA.U !UP0, `(.L_x_1606) ;  /* 0x0000000108b07547 */ /* 0x000ff0000b800000 */
[----:B------:R-:W0:Y:S01]  /*0180*/  LDCU.64 UR8, c[0x0][0x380] ;  /* 0x00007000ff0877ac */ /* 0x000e220008000a00 */
[----:B------:R-:W-:Y:S02]  /*0190*/  IMAD.U32 R2, RZ, RZ, UR4 ;  /* 0x00000004ff027e24 */ /* 0x000fe4000f8e00ff */
[----:B------:R-:W-:Y:S02]  /*01a0*/  IMAD.MOV.U32 R3, RZ, RZ, RZ ;  /* 0x000000ffff037224 */ /* 0x000fe400078e00ff */
[----:B------:R-:W-:-:S03]  /*01b0*/  IMAD.WIDE R2, R0, UR14, R2 ;  /* 0x0000000e00027c25 */ /* 0x000fc6000f8e0202 */
[----:B0-----:R-:W-:-:S04]  /*01c0*/  IADD3 R2, P0, PT, R2, UR8, RZ ;  /* 0x0000000802027c10 */ /* 0x001fc8000ff1e0ff */
[----:B------:R-:W-:-:S05]  /*01d0*/  IADD3.X R3, PT, PT, R3, UR9, RZ, P0, !PT ;  /* 0x0000000903037c10 */ /* 0x000fca00087fe4ff */
[----:B------:R-:W2:Y:S04]  /*01e0*/  LDG.E.U8 R5, desc[UR12][R2.64+0x1] ;  /* 0x0000010c02057981 */ /* 0x000ea8000c1e1100 */
[----:B------:R-:W3:Y:S04]  /*01f0*/  LDG.E.U8 R6, desc[UR12][R2.64+0x2] ;  /* 0x0000020c02067981 */ /* 0x000ee8000c1e1100 */
[----:B------:R-:W4:Y:S04]  /*0200*/  LDG.E.U8 R4, desc[UR12][R2.64] ;  /* 0x0000000c02047981 */ /* 0x000f28000c1e1100 */
[----:B------:R-:W5:Y:S04]  /*0210*/  LDG.E.U8 R7, desc[UR12][R2.64+0x3] ;  /* 0x0000030c02077981 */ /* 0x000f68000c1e1100 */
[----:B------:R-:W5:Y:S04]  /*0220*/  LDG.E.U8 R8, desc[UR12][R2.64+0x4] ;  /* 0x0000040c02087981 */ /* 0x000f68000c1e1100 */
[----:B------:R-:W5:Y:S04]  /*0230*/  LDG.E.U8 R9, desc[UR12][R2.64+0x5] ;  /* 0x0000050c02097981 */ /* 0x000f68000c1e1100 */
[----:B------:R-:W5:Y:S04]  /*0240*/  LDG.E.U8 R10, desc[UR12][R2.64+0x6] ;  /* 0x0000060c020a7981 */ /* 0x000f68000c1e1100 */
[----:B------:R0:W5:Y:S01]  /*0250*/  LDG.E.U8 R11, desc[UR12][R2.64+0x7] ;  /* 0x0000070c020b7981 */ /* 0x000162000c1e1100 */
[----:B------:R-:W-:-:S02]  /*0260*/  USHF.L.U32 UR5, UR4, 0x3, URZ ;  /* 0x0000000304057899 */ /* 0x000fc400080006ff */
[----:B------:R-:W-:Y:S02]  /*0270*/  UIADD3 UR4, UPT, UPT, UR4, 0x8, URZ ;  /* 0x0000000804047890 */ /* 0x000fe4000fffe0ff */
[----:B------:R-:W-:Y:S02]  /*0280*/  UIADD3 UR7, UPT, UPT, UR5, 0x8, URZ ;  /* 0x0000000805077890 */ /* 0x000fe4000fffe0ff */
[----:B------:R-:W-:Y:S02]  /*0290*/  UIADD3 UR8, UPT, UPT, UR5, 0x10, URZ ;  /* 0x0000001005087890 */ /* 0x000fe4000fffe0ff */
[----:B------:R-:W-:Y:S02]  /*02a0*/  UIADD3 UR9, UPT, UPT, UR5, 0x18, URZ ;  /* 0x0000001805097890 */ /* 0x000fe4000fffe0ff */
[----:B------:R-:W-:Y:S02]  /*02b0*/  UIADD3 UR10, UPT, UPT, UR5, 0x20, URZ ;  /* 0x00000020050a7890 */ /* 0x000fe4000fffe0ff */
[----:B------:R-:W-:Y:S01]  /*02c0*/  UIADD3 UR11, UPT, UPT, UR5, 0x28, URZ ;  /* 0x00000028050b7890 */ /* 0x000fe2000fffe0ff */
[----:B--2---:R-:W-:-:S02]  /*02d0*/  SHF.L.U32 R12, R5, UR7, RZ ;  /* 0x00000007050c7c19 */ /* 0x004fc400080006ff */
[----:B---3--:R-:W-:-:S04]  /*02e0*/  SHF.L.U32 R13, R6, UR8, RZ ;  /* 0x00000008060d7c19 */ /* 0x008fc800080006ff */
[----:B----4-:R-:W-:Y:S02]  /*02f0*/  LOP3.LUT R4, R13, R12, R4, 0xfe, !PT ;  /* 0x0000000c0d047212 */ /* 0x010fe400078efe04 */
[----:B------:R-:W-:Y:S01]  /*0300*/  SHF.L.U64.HI R12, R5, UR7, RZ ;  /* 0x00000007050c7c19 */ /* 0x000fe200080102ff */
[----:B------:R-:W-:Y:S01]  /*0310*/  UIADD3 UR7, UPT, UPT, UR5, 0x30, URZ ;  /* 0x0000003005077890 */ /* 0x000fe2000fffe0ff */
[----:B------:R-:W-:Y:S01]  /*0320*/  SHF.L.U64.HI R5, R6, UR8, RZ ;  /* 0x0000000806057c19 */ /* 0x000fe200080102ff */
[----:B------:R-:W-:Y:S01]  /*0330*/  UIADD3 UR5, UPT, UPT, UR5, 0x38, URZ ;  /* 0x0000003805057890 */ /* 0x000fe2000fffe0ff */
[C---:B-----5:R-:W-:Y:S02]  /*0340*/  SHF.L.U64.HI R6, R7.reuse, UR9, RZ ;  /* 0x0000000907067c19 */ /* 0x060fe400080102ff */
[----:B0-----:R-:W-:Y:S02]  /*0350*/  SHF.L.U32 R2, R7, UR9, RZ ;  /* 0x0000000907027c19 */ /* 0x001fe400080006ff */
[----:B------:R-:W-:-:S02]  /*0360*/  SHF.L.U32 R3, R8, UR10, RZ ;  /* 0x0000000a08037c19 */ /* 0x000fc400080006ff */
[----:B------:R-:W-:Y:S02]  /*0370*/  LOP3.LUT R6, R6, R5, R12, 0xfe, !PT ;  /* 0x0000000506067212 */ /* 0x000fe400078efe0c */
[----:B------:R-:W-:Y:S02]  /*0380*/  LOP3.LUT R3, R3, R2, R4, 0xfe, !PT ;  /* 0x0000000203037212 */ /* 0x000fe400078efe04 */
[C---:B------:R-:W-:Y:S02]  /*0390*/  SHF.L.U32 R2, R9.reuse, UR11, RZ ;  /* 0x0000000b09027c19 */ /* 0x040fe400080006ff */
[----:B------:R-:W-:Y:S02]  /*03a0*/  SHF.L.U32 R5, R10, UR7, RZ ;  /* 0x000000070a057c19 */ /* 0x000fe400080006ff */
[----:B------:R-:W-:Y:S02]  /*03b0*/  SHF.L.U64.HI R7, R8, UR10, RZ ;  /* 0x0000000a08077c19 */ /* 0x000fe400080102ff */
[----:B------:R-:W-:-:S02]  /*03c0*/  SHF.L.U64.HI R4, R9, UR11, RZ ;  /* 0x0000000b09047c19 */ /* 0x000fc400080102ff */
[----:B------:R-:W-:Y:S02]  /*03d0*/  LOP3.LUT R5, R5, R2, R3, 0xfe, !PT ;  /* 0x0000000205057212 */ /* 0x000fe400078efe03 */
[----:B------:R-:W-:Y:S02]  /*03e0*/  LOP3.LUT R4, R4, R7, R6, 0xfe, !PT ;  /* 0x0000000704047212 */ /* 0x000fe400078efe06 */
[----:B------:R-:W-:Y:S02]  /*03f0*/  SHF.L.U64.HI R10, R10, UR7, RZ ;  /* 0x000000070a0a7c19 */ /* 0x000fe400080102ff */
[C---:B------:R-:W-:Y:S02]  /*0400*/  SHF.L.U64.HI R3, R11.reuse, UR5, RZ ;  /* 0x000000050b037c19 */ /* 0x040fe400080102ff */
[----:B------:R-:W-:Y:S02]  /*0410*/  SHF.L.U32 R2, R11, UR5, RZ ;  /* 0x000000050b027c19 */ /* 0x000fe400080006ff */
[----:B------:R-:W-:-:S02]  /*0420*/  LOP3.LUT R3, R3, R10, R4, 0xfe, !PT ;  /* 0x0000000a03037212 */ /* 0x000fc400078efe04 */
[----:B------:R-:W-:-:S07]  /*0430*/  LOP3.LUT R2, R2, R5, RZ, 0xfc, !PT ;  /* 0x0000000502027212 */ /* 0x000fce00078efcff */
.L_x_1606:
[----:B------:R-:W-:Y:S05]  /*0440*/  BRA.U !UP1, `(.L_x_1605) ;  /* 0x0000000109d47547 */ /* 0x000fea000b800000 */
[----:B------:R-:W-:Y:S02]  /*0450*/  UISETP.GE.U32.AND UP0, UPT, UR6, 0x4, UPT ;  /* 0x000000040600788c */ /* 0x000fe4000bf06070 */
        /* <DEDUP_REMOVED lines=12> */
[----:B------:R0:W5:Y:S01]  /*0520*/  LDG.E.U8 R12, desc[UR12][R4.64+0x3] ;  /* 0x0000030c040c7981 */ /* 0x000162000c1e1100 */
[----:B------:R-:W-:-:S02]  /*0530*/  USHF.L.U32 UR6, UR4, 0x3, URZ ;  /* 0x0000000304067899 */ /* 0x000fc400080006ff */
[----:B------:R-:W-:Y:S02]  /*0540*/  UIADD3 UR4, UPT, UPT, UR4, 0x4, URZ ;  /* 0x0000000404047890 */ /* 0x000fe4000fffe0ff */
[----:B------:R-:W-:Y:S02]  /*0550*/  UIADD3 UR7, UPT, UPT, UR6, 0x8, URZ ;  /* 0x0000000806077890 */ /* 0x000fe4000fffe0ff */
[----:B------:R-:W-:Y:S02]  /*0560*/  UIADD3 UR8, UPT, UPT, UR6, 0x10, URZ ;  /* 0x0000001006087890 */ /* 0x000fe4000fffe0ff */
[----:B------:R-:W-:Y:S02]  /*0570*/  UIADD3 UR9, UPT, UPT, UR6, 0x18, URZ ;  /* 0x0000001806097890 */ /* 0x000fe4000fffe0ff */
[C---:B--2---:R-:W-:Y:S02]  /*0580*/  SHF.L.U64.HI R7, R6.reuse, UR6, RZ ;  /* 0x0000000606077c19 */ /* 0x044fe400080102ff */
[----:B------:R-:W-:-:S02]  /*0590*/  SHF.L.U32 R6, R6, UR6, RZ ;  /* 0x0000000606067c19 */ /* 0x000fc400080006ff */
[C---:B---3--:R-:W-:Y:S02]  /*05a0*/  SHF.L.U64.HI R10, R8.reuse, UR7, RZ ;  /* 0x00000007080a7c19 */ /* 0x048fe400080102ff */
[----:B------:R-:W-:Y:S02]  /*05b0*/  SHF.L.U32 R9, R8, UR7, RZ ;  /* 0x0000000708097c19 */ /* 0x000fe400080006ff */
[C---:B----4-:R-:W-:Y:S02]  /*05c0*/  SHF.L.U32 R8, R11.reuse, UR8, RZ ;  /* 0x000000080b087c19 */ /* 0x050fe400080006ff */
[----:B------:R-:W-:Y:S02]  /*05d0*/  SHF.L.U64.HI R11, R11, UR8, RZ ;  /* 0x000000080b0b7c19 */ /* 0x000fe400080102ff */
[----:B0-----:R-:W-:Y:S02]  /*05e0*/  LOP3.LUT R5, R8, R6, R9, 0xfe, !PT ;  /* 0x0000000608057212 */ /* 0x001fe400078efe09 */
[----:B-----5:R-:W-:-:S02]  /*05f0*/  SHF.L.U32 R6, R12, UR9, RZ ;  /* 0x000000090c067c19 */ /* 0x020fc400080006ff */
[----:B------:R-:W-:Y:S02]  /*0600*/  LOP3.LUT R4, R11, R7, R10, 0xfe, !PT ;  /* 0x000000070b047212 */ /* 0x000fe400078efe0a */
[----:B------:R-:W-:Y:S02]  /*0610*/  SHF.L.U64.HI R12, R12, UR9, RZ ;  /* 0x000000090c0c7c19 */ /* 0x000fe400080102ff */
[----:B------:R-:W-:Y:S02]  /*0620*/  LOP3.LUT R2, R2, R5, R6, 0xfe, !PT ;  /* 0x0000000502027212 */ /* 0x000fe400078efe06 */
[----:B------:R-:W-:-:S07]  /*0630*/  LOP3.LUT R3, R3, R4, R12, 0xfe, !PT ;  /* 0x0000000403037212 */ /* 0x000fce00078efe0c */
.L_x_1607:
[----:B------:R-:W-:Y:S05]  /*0640*/  BRA.U !UP1, `(.L_x_1605) ;  /* 0x0000000109547547 */ /* 0x000fea000b800000 */
[----:B------:R-:W0:Y:S01]  /*0650*/  LDCU.64 UR6, c[0x0][0x380] ;  /* 0x00007000ff0677ac */ /* 0x000e220008000a00 */
[----:B------:R-:W-:Y:S02]  /*0660*/  IMAD.U32 R4, RZ, RZ, UR4 ;  /* 0x00000004ff047e24 */ /* 0x000fe4000f8e00ff */
[----:B------:R-:W-:Y:S01]  /*0670*/  IMAD.MOV.U32 R5, RZ, RZ, RZ ;  /* 0x000000ffff057224 */ /* 0x000fe200078e00ff */
[----:B------:R-:W-:Y:S02]  /*0680*/  USHF.L.U32 UR4, UR4, 0x3, URZ ;  /* 0x0000000304047899 */ /* 0x000fe400080006ff */
[----:B------:R-:W-:Y:S01]  /*0690*/  UIADD3 UR5, UPT, UPT, -UR5, URZ, URZ ;  /* 0x000000ff05057290 */ /* 0x000fe2000fffe1ff */
[----:B------:R-:W-:-:S03]  /*06a0*/  IMAD.WIDE R4, R0, UR14, R4 ;  /* 0x0000000e00047c25 */ /* 0x000fc6000f8e0204 */
[----:B0-----:R-:W-:-:S04]  /*06b0*/  IADD3 R8, P0, PT, R4, UR6, RZ ;  /* 0x0000000604087c10 */ /* 0x001fc8000ff1e0ff */
[----:B------:R-:W-:-:S09]  /*06c0*/  IADD3.X R9, PT, PT, R5, UR7, RZ, P0, !PT ;  /* 0x0000000705097c10 */ /* 0x000fd200087fe4ff */
.L_x_1608:
[----:B------:R-:W-:Y:S02]  /*06d0*/  IMAD.MOV.U32 R4, RZ, RZ, R8 ;  /* 0x000000ffff047224 */ /* 0x000fe400078e0008 */
[----:B------:R-:W-:-:S05]  /*06e0*/  IMAD.MOV.U32 R5, RZ, RZ, R9 ;  /* 0x000000ffff057224 */ /* 0x000fca00078e0009 */
[----:B------:R-:W2:Y:S01]  /*06f0*/  LDG.E.U8 R4, desc[UR12][R4.64] ;  /* 0x0000000c04047981 */ /* 0x000ea2000c1e1100 */
[----:B------:R-:W-:Y:S01]  /*0700*/  UIADD3 UR5, UPT, UPT, UR5, 0x1, URZ ;  /* 0x0000000105057890 */ /* 0x000fe2000fffe0ff */
[----:B------:R-:W-:-:S03]  /*0710*/  IADD3 R8, P0, PT, R8, 0x1, RZ ;  /* 0x0000000108087810 */ /* 0x000fc60007f1e0ff */
[----:B------:R-:W-:Y:S02]  /*0720*/  UISETP.NE.AND UP0, UPT, UR5, URZ, UPT ;  /* 0x000000ff0500728c */ /* 0x000fe4000bf05270 */
[----:B------:R-:W-:Y:S01]  /*0730*/  IMAD.X R9, RZ, RZ, R9, P0 ;  /* 0x000000ffff097224 */ /* 0x000fe200000e0609 */
[C---:B--2---:R-:W-:Y:S02]  /*0740*/  SHF.L.U64.HI R6, R4.reuse, UR4, RZ ;  /* 0x0000000404067c19 */ /* 0x044fe400080102ff */
[----:B------:R-:W-:Y:S01]  /*0750*/  SHF.L.U32 R7, R4, UR4, RZ ;  /* 0x0000000404077c19 */ /* 0x000fe200080006ff */
[----:B------:R-:W-:Y:S01]  /*0760*/  UIADD3 UR4, UPT, UPT, UR4, 0x8, URZ ;  /* 0x0000000804047890 */ /* 0x000fe2000fffe0ff */
[----:B------:R-:W-:Y:S02]  /*0770*/  LOP3.LUT R3, R6, R3, RZ, 0xfc, !PT ;  /* 0x0000000306037212 */ /* 0x000fe400078efcff */
[----:B------:R-:W-:Y:S01]  /*0780*/  LOP3.LUT R2, R7, R2, RZ, 0xfc, !PT ;  /* 0x0000000207027212 */ /* 0x000fe200078efcff */
[----:B------:R-:W-:Y:S08]  /*0790*/  BRA.U UP0, `(.L_x_1608) ;  /* 0xfffffffd00cc7547 */ /* 0x000ff0000b83ffff */
.L_x_1605:
[----:B------:R-:W0:Y:S02]  /*07a0*/  LDC.64 R4, c[0x0][0x388] ;  /* 0x0000e200ff047b82 */ /* 0x000e240000000a00 */
[----:B0-----:R-:W-:-:S05]  /*07b0*/  IMAD.WIDE R4, R0, 0x8, R4 ;  /* 0x0000000800047825 */ /* 0x001fca00078e0204 */
[----:B------:R-:W-:Y:S01]  /*07c0*/  STG.E.64 desc[UR12][R4.64], R2 ;  /* 0x0000000204007986 */ /* 0x000fe2000c101b0c */
[----:B------:R-:W-:Y:S05]  /*07d0*/  EXIT ;  /* 0x000000000000794d */ /* 0x000fea0003800000 */
.L_x_1609:
        /* <DEDUP_REMOVED lines=10> */
.L_x_1673:


//--------------------- .text._Z10cu3_kernelPhP17curandStateXORWOWiiiiddd --------------------------
	.section	.text._Z10cu3_kernelPhP17curandStateXORWOWiiiiddd,"ax",@progbits
	.align	128
        .global         _Z10cu3_kernelPhP17curandStateXORWOWiiiiddd
        .type           _Z10cu3_kernelPhP17curandStateXORWOWiiiiddd,@function
        .size           _Z10cu3_kernelPhP17curandStateXORWOWiiiiddd,(.L_x_1655 - _Z10cu3_kernelPhP17curandStateXORWOWiiiiddd)
        .other          _Z10cu3_kernelPhP17curandStateXORWOWiiiiddd,@"STO_CUDA_ENTRY STV_DEFAULT"
_Z10cu3_kernelPhP17curandStateXORWOWiiiiddd:
.text._Z10cu3_kernelPhP17curandStateXORWOWiiiiddd:
[----:B------:R-:W0:Y:S01]  /*0000*/  LDC R1, c[0x0][0x37c] ;  /* 0x0000df00ff017b82 */ /* 0x000e220000000800 */
[----:B------:R-:W1:Y:S07]  /*0010*/  S2R R5, SR_TID.X ;  /* 0x0000000000057919 */ /* 0x000e6e0000002100 */
[----:B------:R-:W2:Y:S01]  /*0020*/  LDC.64 R2, c[0x0][0x3a0] ;  /* 0x0000e800ff027b82 */ /* 0x000ea20000000a00 */
[----:B------:R-:W3:Y:S01]  /*0030*/  LDCU UR5, c[0x0][0x390] ;  /* 0x00007200ff0577ac */ /* 0x000ee20008000800 */
[----:B0-----:R-:W-:-:S06]  /*0040*/  VIADD R1, R1, 0xffffffd8 ;  /* 0xffffffd801017836 */ /* 0x001fcc0000000000 */
[----:B------:R-:W1:Y:S08]  /*0050*/  S2UR UR4, SR_CTAID.X ;  /* 0x00000000000479c3 */ /* 0x000e700000002500 */
[----:B------:R-:W1:Y:S01]  /*0060*/  LDC R4, c[0x0][0x360] ;  /* 0x0000d800ff047b82 */ /* 0x000e620000000800 */
[----:B--2---:R-:W-:Y:S01]  /*0070*/  DSETP.NEU.AND P0, PT, R2, RZ, PT ;  /* 0x000000ff0200722a */ /* 0x004fe20003f0d000 */
[----:B-1----:R-:W-:-:S05]  /*0080*/  IMAD R4, R4, UR4, R5 ;  /* 0x0000000404047c24 */ /* 0x002fca000f8e0205 */
[----:B---3--:R-:W-:-:S13]  /*0090*/  ISETP.GE.OR P0, PT, R4, UR5, !P0 ;  /* 0x0000000504007c0c */ /* 0x008fda000c706670 */
[----:B------:R-:W-:Y:S05]  /*00a0*/  @P0 EXIT ;  /* 0x000000000000094d */ /* 0x000fea0003800000 */
[----:B------:R-:W0:Y:S01]  /*00b0*/  LDC R9, c[0x0][0x398] ;  /* 0x0000e600ff097b82 */ /* 0x000e220000000800 */
[----:B------:R-:W1:Y:S01]  /*00c0*/  LDCU UR6, c[0x0][0x394] ;  /* 0x00007280ff0677ac */ /* 0x000e620008000800 */
[----:B------:R-:W2:Y:S06]  /*00d0*/  LDCU.64 UR4, c[0x0][0x358] ;  /* 0x00006b00ff0477ac */ /* 0x000eac0008000a00 */
[----:B------:R-:W1:Y:S01]  /*00e0*/  LDC.64 R22, c[0x0][0x380] ;  /* 0x0000e000ff167b82 */ /* 0x000e620000000a00 */
[----:B0-----:R-:W-:-:S04]  /*00f0*/  SHF.R.S32.HI R0, RZ, 0x1f, R9 ;  /* 0x0000001fff007819 */ /* 0x001fc80000011409 */
[----:B------:R-:W-:Y:S01]  /*0100*/  LEA.HI R0, R0, R9, RZ, 0x3 ;  /* 0x0000000900007211 */ /* 0x000fe200078f18ff */
[----:B-1----:R-:W-:-:S03]  /*0110*/  IMAD.WIDE R22, R4, UR6, R22 ;  /* 0x0000000604167c25 */ /* 0x002fc6000f8e0216 */
[----:B------:R-:W-:-:S04]  /*0120*/  SHF.R.S32.HI R5, RZ, 0x3, R0 ;  /* 0x00000003ff057819 */ /* 0x000fc80000011400 */
[----:B------:R-:W-:-:S04]  /*0130*/  IADD3 R6, P0, PT, R22, R5, RZ ;  /* 0x0000000516067210 */ /* 0x000fc80007f1e0ff */
[----:B------:R-:W-:-:S05]  /*0140*/  LEA.HI.X.SX32 R7, R5, R23, 0x1, P0 ;  /* 0x0000001705077211 */ /* 0x000fca00000f0eff */
[----:B--2---:R-:W2:Y:S01]  /*0150*/  LDG.E.U8 R6, desc[UR4][R6.64] ;  /* 0x0000000406067981 */ /* 0x004ea2000c1e1100 */
[----:B------:R-:W-:-:S04]  /*0160*/  LOP3.LUT R5, R9, 0x7, RZ, 0xc0, !PT ;  /* 0x0000000709057812 */ /* 0x000fc800078ec0ff */
[----:B--2---:R-:W-:-:S04]  /*0170*/  SHF.R.U32.HI R5, RZ, R5, R6 ;  /* 0x00000005ff057219 */ /* 0x004fc80000011606 */
[----:B------:R-:W-:-:S04]  /*0180*/  LOP3.LUT R5, R5, 0x1, RZ, 0xc0, !PT ;  /* 0x0000000105057812 */ /* 0x000fc800078ec0ff */
[----:B------:R-:W-:-:S13]  /*0190*/  ISETP.NE.U32.AND P0, PT, R5, 0x1, PT ;  /* 0x000000010500780c */ /* 0x000fda0003f05070 */
[----:B------:R-:W-:Y:S05]  /*01a0*/  @P0 EXIT ;  /* 0x000000000000094d */ /* 0x000fea0003800000 */
[----:B------:R-:W-:-:S08]  /*01b0*/  DMUL R2, R2, 0.5 ;  /* 0x3fe0000002027828 */ /* 0x000fd00000000000 */
[----:B------:R-:W-:-:S14]  /*01c0*/  DSETP.NEU.AND P0, PT, |R2|, +INF , PT ;  /* 0x7ff000000200742a */ /* 0x000fdc0003f0d200 */
[----:B------:R-:W-:Y:S01]  /*01d0*/  @!P0 DMUL R6, RZ, R2 ;  /* 0x00000002ff068228 */ /* 0x000fe20000000000 */
[----:B------:R-:W-:Y:S01]  /*01e0*/  @!P0 IMAD.MOV.U32 R0, RZ, RZ, 0x1 ;  /* 0x00000001ff008424 */ /* 0x000fe200078e00ff */
[----:B------:R-:W-:Y:S09]  /*01f0*/  @!P0 BRA `(.L_x_1610) ;  /* 0x00000000005c8947 */ /* 0x000ff20003800000 */
[----:B------:R-:W-:Y:S01]  /*0200*/  UMOV UR6, 0x6dc9c883 ;  /* 0x6dc9c88300067882 */ /* 0x000fe20000000000 */
[----:B------:R-:W-:Y:S01]  /*0210*/  UMOV UR7, 0x3fe45f30 ;  /* 0x3fe45f3000077882 */ /* 0x000fe20000000000 */
[C---:B------:R-:W-:Y:S02]  /*0220*/  DSETP.GE.AND P0, PT, |R2|.reuse, 2.14748364800000000000e+09, PT ;  /* 0x41e000000200742a */ /* 0x040fe40003f06200 */
[----:B------:R-:W-:Y:S01]  /*0230*/  DMUL R8, R2, UR6 ;  /* 0x0000000602087c28 */ /* 0x000fe20008000000 */
[----:B------:R-:W-:Y:S01]  /*0240*/  UMOV UR6, 0x54442d18 ;  /* 0x54442d1800067882 */ /* 0x000fe20000000000 */
[----:B------:R-:W-:-:S04]  /*0250*/  UMOV UR7, 0x3ff921fb ;  /* 0x3ff921fb00077882 */ /* 0x000fc80000000000 */
[----:B------:R-:W0:Y:S08]  /*0260*/  F2I.F64 R0, R8 ;  /* 0x0000000800007311 */ /* 0x000e300000301100 */
[----:B0-----:R-:W0:Y:S02]  /*0270*/  I2F.F64 R6, R0 ;  /* 0x0000000000067312 */ /* 0x001e240000201c00 */
[----:B0-----:R-:W-:Y:S01]  /*0280*/  DFMA R10, R6, -UR6, R2 ;  /* 0x80000006060a7c2b */ /* 0x001fe20008000002 */
[----:B------:R-:W-:Y:S01]  /*0290*/  UMOV UR6, 0x33145c00 ;  /* 0x33145c0000067882 */ /* 0x000fe20000000000 */
[----:B------:R-:W-:-:S06]  /*02a0*/  UMOV UR7, 0x3c91a626 ;  /* 0x3c91a62600077882 */ /* 0x000fcc0000000000 */
[----:B------:R-:W-:Y:S01]  /*02b0*/  DFMA R10, R6, -UR6, R10 ;  /* 0x80000006060a7c2b */ /* 0x000fe2000800000a */
[----:B------:R-:W-:Y:S01]  /*02c0*/  UMOV UR6, 0x252049c0 ;  /* 0x252049c000067882 */ /* 0x000fe20000000000 */
[----:B------:R-:W-:-:S06]  /*02d0*/  UMOV UR7, 0x397b839a ;  /* 0x397b839a00077882 */ /* 0x000fcc0000000000 */
[----:B------:R-:W-:Y:S01]  /*02e0*/  DFMA R6, R6, -UR6, R10 ;  /* 0x8000000606067c2b */ /* 0x000fe2000800000a */
[----:B------:R-:W-:Y:S10]  /*02f0*/  @!P0 BRA `(.L_x_1611) ;  /* 0x0000000000188947 */ /* 0x000ff40003800000 */
[----:B------:R-:W-:Y:S01]  /*0300*/  IMAD.MOV.U32 R0, RZ, RZ, R2 ;  /* 0x000000ffff007224 */ /* 0x000fe200078e0002 */
[----:B------:R-:W-:Y:S01]  /*0310*/  MOV R16, 0x340 ;  /* 0x0000034000107802 */ /* 0x000fe20000000f00 */
[----:B------:R-:W-:-:S07]  /*0320*/  IMAD.MOV.U32 R14, RZ, RZ, R3 ;  /* 0x000000ffff0e7224 */ /* 0x000fce00078e0003 */
[----:B------:R-:W-:Y:S05]  /*0330*/  CALL.REL.NOINC `($_Z10cu3_kernelPhP17curandStateXORWOWiiiiddd$__internal_trig_reduction_slowpathd) ;  /* 0x00000008001c7944 */ /* 0x000fea0003c00000 */
[----:B------:R-:W-:Y:S02]  /*0340*/  IMAD.MOV.U32 R6, RZ, RZ, R12 ;  /* 0x000000ffff067224 */ /* 0x000fe400078e000c */
[----:B------:R-:W-:-:S07]  /*0350*/  IMAD.MOV.U32 R7, RZ, RZ, R13 ;  /* 0x000000ffff077224 */ /* 0x000fce00078e000d */
.L_x_1611:
[----:B------:R-:W-:-:S07]  /*0360*/  VIADD R0, R0, 0x1 ;  /* 0x0000000100007836 */ /* 0x000fce0000000000 */
.L_x_1610:
[----:B------:R-:W0:Y:S01]  /*0370*/  LDCU.64 UR6, c[0x4][0x1b0] ;  /* 0x01003600ff0677ac */ /* 0x000e220008000a00 */
[----:B------:R-:W-:-:S05]  /*0380*/  IMAD.SHL.U32 R5, R0, 0x40, RZ ;  /* 0x0000004000057824 */ /* 0x000fca00078e00ff */
[----:B------:R-:W-:-:S04]  /*0390*/  LOP3.LUT R5, R5, 0x40, RZ, 0xc0, !PT ;  /* 0x0000004005057812 */ /* 0x000fc800078ec0ff */
[----:B0-----:R-:W-:-:S05]  /*03a0*/  IADD3 R24, P0, PT, R5, UR6, RZ ;  /* 0x0000000605187c10 */ /* 0x001fca000ff1e0ff */
[----:B------:R-:W-:-:S05]  /*03b0*/  IMAD.X R25, RZ, RZ, UR7, P0 ;  /* 0x00000007ff197e24 */ /* 0x000fca00080e06ff */
[----:B------:R-:W2:Y:S04]  /*03c0*/  LDG.E.128.CONSTANT R8, desc[UR4][R24.64] ;  /* 0x0000000418087981 */ /* 0x000ea8000c1e9d00 */
[----:B------:R-:W3:Y:S04]  /*03d0*/  LDG.E.128.CONSTANT R12, desc[UR4][R24.64+0x10] ;  /* 0x00001004180c7981 */ /* 0x000ee8000c1e9d00 */
[----:B------:R-:W4:Y:S01]  /*03e0*/  LDG.E.128.CONSTANT R16, desc[UR4][R24.64+0x20] ;  /* 0x0000200418107981 */ /* 0x000f22000c1e9d00 */
[----:B------:R-:W-:Y:S01]  /*03f0*/  LOP3.LUT R5, R0, 0x1, RZ, 0xc0, !PT ;  /* 0x0000000100057812 */ /* 0x000fe200078ec0ff */
[----:B------:R-:W-:Y:S01]  /*0400*/  IMAD.MOV.U32 R26, RZ, RZ, 0x20fd8164 ;  /* 0x20fd8164ff1a7424 */ /* 0x000fe200078e00ff */
[----:B------:R-:W-:-:S02]  /*0410*/  DMUL R20, R6, R6 ;  /* 0x0000000606147228 */ /* 0x000fc40000000000 */
[----:B------:R-:W-:Y:S01]  /*0420*/  ISETP.NE.U32.AND P0, PT, R5, 0x1, PT ;  /* 0x000000010500780c */ /* 0x000fe20003f05070 */
[----:B------:R-:W-:Y:S01]  /*0430*/  IMAD.MOV.U32 R5, RZ, RZ, 0x3da8ff83 ;  /* 0x3da8ff83ff057424 */ /* 0x000fe200078e00ff */
[----:B------:R-:W-:Y:S02]  /*0440*/  DSETP.NEU.AND P1, PT, |R2|, +INF , PT ;  /* 0x7ff000000200742a */ /* 0x000fe40003f2d200 */
[----:B------:R-:W-:Y:S02]  /*0450*/  FSEL R26, R26, -8.06006814911005101289e+34, !P0 ;  /* 0xf9785eba1a1a7808 */ /* 0x000fe40004000000 */
[----:B------:R-:W-:-:S06]  /*0460*/  FSEL R27, -R5, 0.11223486810922622681, !P0 ;  /* 0x3de5db65051b7808 */ /* 0x000fcc0004000100 */
[----:B--2---:R-:W-:-:S08]  /*0470*/  DFMA R8, R20, R26, R8 ;  /* 0x0000001a1408722b */ /* 0x004fd00000000008 */
[----:B------:R-:W-:-:S08]  /*0480*/  DFMA R8, R20, R8, R10 ;  /* 0x000000081408722b */ /* 0x000fd0000000000a */
[----:B---3--:R-:W-:Y:S02]  /*0490*/  DFMA R8, R20, R8, R12 ;  /* 0x000000081408722b */ /* 0x008fe4000000000c */
[----:B------:R-:W-:-:S06]  /*04a0*/  @!P1 DMUL R12, RZ, R2 ;  /* 0x00000002ff0c9228 */ /* 0x000fcc0000000000 */
[----:B------:R-:W-:-:S08]  /*04b0*/  DFMA R8, R20, R8, R14 ;  /* 0x000000081408722b */ /* 0x000fd0000000000e */
[----:B----4-:R-:W-:-:S08]  /*04c0*/  DFMA R8, R20, R8, R16 ;  /* 0x000000081408722b */ /* 0x010fd00000000010 */
[----:B------:R-:W-:-:S08]  /*04d0*/  DFMA R8, R20, R8, R18 ;  /* 0x000000081408722b */ /* 0x000fd00000000012 */
[----:B------:R-:W-:Y:S02]  /*04e0*/  DFMA R6, R8, R6, R6 ;  /* 0x000000060806722b */ /* 0x000fe40000000006 */
[----:B------:R-:W-:-:S10]  /*04f0*/  DFMA R8, R20, R8, 1 ;  /* 0x3ff000001408742b */ /* 0x000fd40000000008 */
[----:B------:R-:W-:Y:S02]  /*0500*/  FSEL R8, R8, R6, !P0 ;  /* 0x0000000608087208 */ /* 0x000fe40004000000 */
[----:B------:R-:W-:Y:S02]  /*0510*/  FSEL R9, R9, R7, !P0 ;  /* 0x0000000709097208 */ /* 0x000fe40004000000 */
[----:B------:R-:W-:Y:S01]  /*0520*/  LOP3.LUT P0, RZ, R0, 0x2, RZ, 0xc0, !PT ;  /* 0x0000000200ff7812 */ /* 0x000fe2000780c0ff */
[----:B------:R-:W-:-:S03]  /*0530*/  @!P1 IMAD.MOV.U32 R0, RZ, RZ, RZ ;  /* 0x000000ffff009224 */ /* 0x000fc600078e00ff */
[----:B------:R-:W-:-:S10]  /*0540*/  DADD R6, RZ, -R8 ;  /* 0x00000000ff067229 */ /* 0x000fd40000000808 */
[----:B------:R-:W-:Y:S02]  /*0550*/  FSEL R6, R8, R6, !P0 ;  /* 0x0000000608067208 */ /* 0x000fe40004000000 */
[----:B------:R-:W-:Y:S01]  /*0560*/  FSEL R7, R9, R7, !P0 ;  /* 0x0000000709077208 */ /* 0x000fe20004000000 */
[----:B------:R-:W-:Y:S06]  /*0570*/  @!P1 BRA `(.L_x_1612) ;  /* 0x0000000000509947 */ /* 0x000fec0003800000 */
        /* <DEDUP_REMOVED lines=20> */
.L_x_1612:
[----:B------:R-:W0:Y:S01]  /*06c0*/  LDCU.64 UR6, c[0x4][0x1b0] ;  /* 0x01003600ff0677ac */ /* 0x000e220008000a00 */
[----:B------:R-:W-:-:S05]  /*06d0*/  IMAD.SHL.U32 R2, R0, 0x40, RZ ;  /* 0x0000004000027824 */ /* 0x000fca00078e00ff */
[----:B------:R-:W-:-:S04]  /*06e0*/  LOP3.LUT R2, R2, 0x40, RZ, 0xc0, !PT ;  /* 0x0000004002027812 */ /* 0x000fc800078ec0ff */
[----:B0-----:R-:W-:Y:S02]  /*06f0*/  IADD3 R24, P0, PT, R2, UR6, RZ ;  /* 0x0000000602187c10 */ /* 0x001fe4000ff1e0ff */
[----:B------:R-:W0:Y:S03]  /*0700*/  LDC.64 R2, c[0x0][0x388] ;  /* 0x0000e200ff027b82 */ /* 0x000e260000000a00 */
[----:B------:R-:W-:-:S05]  /*0710*/  IMAD.X R25, RZ, RZ, UR7, P0 ;  /* 0x00000007ff197e24 */ /* 0x000fca00080e06ff */
[----:B------:R-:W2:Y:S01]  /*0720*/  LDG.E.128.CONSTANT R16, desc[UR4][R24.64] ;  /* 0x0000000418107981 */ /* 0x000ea2000c1e9d00 */
[----:B------:R-:W-:-:S03]  /*0730*/  LOP3.LUT R14, R0, 0x1, RZ, 0xc0, !PT ;  /* 0x00000001000e7812 */ /* 0x000fc600078ec0ff */
[----:B------:R-:W3:Y:S01]  /*0740*/  LDG.E.128.CONSTANT R8, desc[UR4][R24.64+0x10] ;  /* 0x0000100418087981 */ /* 0x000ee2000c1e9d00 */
[----:B------:R-:W-:Y:S01]  /*0750*/  ISETP.NE.U32.AND P0, PT, R14, 0x1, PT ;  /* 0x000000010e00780c */ /* 0x000fe20003f05070 */
[----:B------:R-:W-:Y:S01]  /*0760*/  DMUL R14, R12, R12 ;  /* 0x0000000c0c0e7228 */ /* 0x000fe20000000000 */
[----:B0-----:R-:W-:-:S04]  /*0770*/  IMAD.WIDE R4, R4, 0x30, R2 ;  /* 0x0000003004047825 */ /* 0x001fc800078e0202 */
[----:B------:R-:W-:Y:S01]  /*0780*/  IMAD.MOV.U32 R2, RZ, RZ, 0x20fd8164 ;  /* 0x20fd8164ff027424 */ /* 0x000fe200078e00ff */
[----:B------:R-:W4:Y:S01]  /*0790*/  LDG.E.64 R20, desc[UR4][R4.64] ;  /* 0x0000000404147981 */ /* 0x000f22000c1e1b00 */
[----:B------:R-:W-:-:S03]  /*07a0*/  IMAD.MOV.U32 R3, RZ, RZ, 0x3da8ff83 ;  /* 0x3da8ff83ff037424 */ /* 0x000fc600078e00ff */
[----:B------:R-:W-:Y:S02]  /*07b0*/  FSEL R2, R2, -8.06006814911005101289e+34, !P0 ;  /* 0xf9785eba02027808 */ /* 0x000fe40004000000 */
[----:B------:R-:W-:-:S06]  /*07c0*/  FSEL R3, -R3, 0.11223486810922622681, !P0 ;  /* 0x3de5db6503037808 */ /* 0x000fcc0004000100 */
[C---:B--2---:R-:W-:Y:S01]  /*07d0*/  DFMA R2, R14.reuse, R2, R16 ;  /* 0x000000020e02722b */ /* 0x044fe20000000010 */
[----:B------:R-:W2:Y:S07]  /*07e0*/  LDG.E.64 R16, desc[UR4][R4.64+0x10] ;  /* 0x0000100404107981 */ /* 0x000eae000c1e1b00 */
[C---:B------:R-:W-:Y:S01]  /*07f0*/  DFMA R26, R14.reuse, R2, R18 ;  /* 0x000000020e1a722b */ /* 0x040fe20000000012 */
[----:B------:R-:W5:Y:S01]  /*0800*/  LDG.E.64 R18, desc[UR4][R4.64+0x8] ;  /* 0x0000080404127981 */ /* 0x000f62000c1e1b00 */
[----:B------:R-:W0:Y:S06]  /*0810*/  LDC R2, c[0x0][0x39c] ;  /* 0x0000e700ff027b82 */ /* 0x000e2c0000000800 */
[----:B---3--:R-:W-:-:S08]  /*0820*/  DFMA R8, R14, R26, R8 ;  /* 0x0000001a0e08722b */ /* 0x008fd00000000008 */
[----:B------:R-:W-:Y:S01]  /*0830*/  DFMA R28, R14, R8, R10 ;  /* 0x000000080e1c722b */ /* 0x000fe2000000000a */
[----:B----4-:R-:W-:Y:S02]  /*0840*/  SHF.R.U32.HI R8, RZ, 0x2, R21 ;  /* 0x00000002ff087819 */ /* 0x010fe40000011615 */
[----:B0-----:R-:W-:-:S04]  /*0850*/  SHF.R.S32.HI R3, RZ, 0x1f, R2 ;  /* 0x0000001fff037819 */ /* 0x001fc80000011402 */
[----:B------:R-:W-:-:S04]  /*0860*/  LEA.HI R3, R3, R2, RZ, 0x3 ;  /* 0x0000000203037211 */ /* 0x000fc800078f18ff */
[----:B------:R-:W-:Y:S02]  /*0870*/  SHF.R.S32.HI R9, RZ, 0x3, R3 ;  /* 0x00000003ff097819 */ /* 0x000fe40000011403 */
[----:B------:R-:W-:Y:S02]  /*0880*/  LOP3.LUT R8, R8, R21, RZ, 0x3c, !PT ;  /* 0x0000001508087212 */ /* 0x000fe400078e3cff */
[----:B------:R-:W-:-:S03]  /*0890*/  IADD3 R22, P1, PT, R22, R9, RZ ;  /* 0x0000000916167210 */ /* 0x000fc60007f3e0ff */
[----:B------:R-:W-:Y:S01]  /*08a0*/  IMAD.SHL.U32 R26, R8, 0x2, RZ ;  /* 0x00000002081a7824 */ /* 0x000fe200078e00ff */
[----:B------:R-:W-:-:S05]  /*08b0*/  LEA.HI.X.SX32 R23, R9, R23, 0x1, P1 ;  /* 0x0000001709177211 */ /* 0x000fca00008f0eff */
[----:B------:R-:W3:Y:S01]  /*08c0*/  LDG.E.U8 R21, desc[UR4][R22.64] ;  /* 0x0000000416157981 */ /* 0x000ee2000c1e1100 */
[----:B--2---:R-:W-:-:S05]  /*08d0*/  IMAD.SHL.U32 R9, R17, 0x10, RZ ;  /* 0x0000001011097824 */ /* 0x004fca00078e00ff */
[----:B------:R-:W-:Y:S02]  /*08e0*/  LOP3.LUT R26, R8, R26, R9, 0x96, !PT ;  /* 0x0000001a081a7212 */ /* 0x000fe400078e9609 */
[----:B------:R0:W2:Y:S02]  /*08f0*/  LDG.E.128.CONSTANT R8, desc[UR4][R24.64+0x20] ;  /* 0x0000200418087981 */ /* 0x0000a4000c1e9d00 */
[----:B------:R-:W-:Y:S01]  /*0900*/  LOP3.LUT R27, R26, R17, RZ, 0x3c, !PT ;  /* 0x000000111a1b7212 */ /* 0x000fe200078e3cff */
[----:B------:R-:W-:Y:S02]  /*0910*/  IMAD.MOV.U32 R26, RZ, RZ, R17 ;  /* 0x000000ffff1a7224 */ /* 0x000fe400078e0011 */
[----:B-----5:R-:W-:Y:S02]  /*0920*/  IMAD.MOV.U32 R17, RZ, RZ, R18 ;  /* 0x000000ffff117224 */ /* 0x020fe400078e0012 */
[----:B0-----:R-:W-:Y:S02]  /*0930*/  IMAD.MOV.U32 R25, RZ, RZ, R16 ;  /* 0x000000ffff197224 */ /* 0x001fe400078e0010 */
[----:B------:R-:W-:-:S02]  /*0940*/  IMAD.MOV.U32 R24, RZ, RZ, R19 ;  /* 0x000000ffff187224 */ /* 0x000fc400078e0013 */
[----:B------:R-:W-:Y:S01]  /*0950*/  VIADD R16, R20, 0x587c5 ;  /* 0x000587c514107836 */ /* 0x000fe20000000000 */
[----:B------:R-:W-:Y:S04]  /*0960*/  STG.E.64 desc[UR4][R4.64+0x10], R26 ;  /* 0x0000101a04007986 */ /* 0x000fe8000c101b04 */
[----:B------:R-:W-:Y:S04]  /*0970*/  STG.E.64 desc[UR4][R4.64+0x8], R24 ;  /* 0x0000081804007986 */ /* 0x000fe8000c101b04 */
[----:B------:R0:W-:Y:S04]  /*0980*/  STG.E.64 desc[UR4][R4.64], R16 ;  /* 0x0000001004007986 */ /* 0x0001e8000c101b04 */
[----:B------:R-:W4:Y:S01]  /*0990*/  LDG.E.U8 R18, desc[UR4][R22.64] ;  /* 0x0000000416127981 */ /* 0x000f22000c1e1100 */
[----:B------:R-:W-:Y:S01]  /*09a0*/  DMUL R6, R6, R6 ;  /* 0x0000000606067228 */ /* 0x000fe20000000000 */
[----:B------:R-:W-:-:S05]  /*09b0*/  LOP3.LUT R3, R3, 0xfffffff8, RZ, 0xc0, !PT ;  /* 0xfffffff803037812 */ /* 0x000fca00078ec0ff */
[----:B------:R-:W-:Y:S01]  /*09c0*/  IMAD.IADD R3, R2, 0x1, -R3 ;  /* 0x0000000102037824 */ /* 0x000fe200078e0a03 */
[----:B--2---:R-:W-:-:S08]  /*09d0*/  DFMA R8, R14, R28, R8 ;  /* 0x0000001c0e08722b */ /* 0x004fd00000000008 */
[----:B------:R-:W-:-:S08]  /*09e0*/  DFMA R8, R14, R8, R10 ;  /* 0x000000080e08722b */ /* 0x000fd0000000000a */
[----:B------:R-:W-:Y:S02]  /*09f0*/  DFMA R12, R8, R12, R12 ;  /* 0x0000000c080c722b */ /* 0x000fe4000000000c */
[----:B------:R-:W-:-:S10]  /*0a00*/  DFMA R8, R14, R8, 1 ;  /* 0x3ff000000e08742b */ /* 0x000fd40000000008 */
[----:B------:R-:W-:Y:S02]  /*0a10*/  FSEL R10, R8, R12, !P0 ;  /* 0x0000000c080a7208 */ /* 0x000fe40004000000 */
[----:B------:R-:W-:Y:S01]  /*0a20*/  FSEL R11, R9, R13, !P0 ;  /* 0x0000000d090b7208 */ /* 0x000fe20004000000 */
[----:B------:R-:W-:-:S05]  /*0a30*/  IMAD.IADD R12, R27, 0x1, R16 ;  /* 0x000000011b0c7824 */ /* 0x000fca00078e0210 */
[----:B------:R-:W-:Y:S01]  /*0a40*/  DADD R8, RZ, -R10 ;  /* 0x00000000ff087229 */ /* 0x000fe2000000080a */
[----:B------:R-:W-:Y:S01]  /*0a50*/  LOP3.LUT P0, RZ, R0, 0x2, RZ, 0xc0, !PT ;  /* 0x0000000200ff7812 */ /* 0x000fe2000780c0ff */
[----:B------:R-:W-:Y:S01]  /*0a60*/  IMAD.MOV.U32 R13, RZ, RZ, 0x2f800000 ;  /* 0x2f800000ff0d7424 */ /* 0x000fe200078e00ff */
[----:B------:R-:W-:Y:S02]  /*0a70*/  I2FP.F32.U32 R12, R12 ;  /* 0x0000000c000c7245 */ /* 0x000fe40000201000 */
[----:B------:R-:W-:-:S05]  /*0a80*/  LOP3.LUT R0, R2, 0x7, RZ, 0xc0, !PT ;  /* 0x0000000702007812 */ /* 0x000fca00078ec0ff */
[----:B0-----:R-:W-:Y:S01]  /*0a90*/  FSEL R4, R10, R8, !P0 ;  /* 0x000000080a047208 */ /* 0x001fe20004000000 */
[----:B------:R-:W-:Y:S01]  /*0aa0*/  FFMA R8, R12, R13, 1.1641532182693481445e-10 ;  /* 0x2f0000000c087423 */ /* 0x000fe2000000000d */
[----:B------:R-:W-:Y:S02]  /*0ab0*/  FSEL R5, R11, R9, !P0 ;  /* 0x000000090b057208 */ /* 0x000fe40004000000 */
[----:B---3--:R-:W-:-:S03]  /*0ac0*/  SHF.R.U32.HI R0, RZ, R0, R21 ;  /* 0x00000000ff007219 */ /* 0x008fc60000011615 */
[----:B------:R-:W0:Y:S01]  /*0ad0*/  F2F.F64.F32 R8, R8 ;  /* 0x0000000800087310 */ /* 0x000e220000201800 */
[----:B------:R-:W-:Y:S01]  /*0ae0*/  DMUL R4, R4, R4 ;  /* 0x0000000404047228 */ /* 0x000fe20000000000 */
[----:B------:R-:W-:-:S04]  /*0af0*/  LOP3.LUT R0, R0, 0x1, RZ, 0xc0, !PT ;  /* 0x0000000100007812 */ /* 0x000fc800078ec0ff */
[----:B------:R-:W-:-:S05]  /*0b00*/  ISETP.NE.U32.AND P0, PT, R0, 0x1, PT ;  /* 0x000000010000780c */ /* 0x000fca0003f05070 */
[----:B------:R-:W-:Y:S02]  /*0b10*/  FSEL R4, R6, R4, !P0 ;  /* 0x0000000406047208 */ /* 0x000fe40004000000 */
[----:B------:R-:W-:Y:S01]  /*0b20*/  FSEL R5, R7, R5, !P0 ;  /* 0x0000000507057208 */ /* 0x000fe20004000000 */
[----:B------:R-:W-:-:S05]  /*0b30*/  IMAD.MOV.U32 R2, RZ, RZ, 0x1 ;  /* 0x00000001ff027424 */ /* 0x000fca00078e00ff */
[----:B0-----:R-:W-:Y:S01]  /*0b40*/  DSETP.GT.AND P0, PT, R4, R8, PT ;  /* 0x000000080400722a */ /* 0x001fe20003f04000 */
[----:B------:R-:W-:-:S05]  /*0b50*/  SHF.L.U32 R5, R2, R3, RZ ;  /* 0x0000000302057219 */ /* 0x000fca00000006ff */
[----:B------:R-:W-:-:S04]  /*0b60*/  SEL R0, RZ, 0x1, !P0 ;  /* 0x00000001ff007807 */ /* 0x000fc80004000000 */
[----:B------:R-:W-:-:S04]  /*0b70*/  SHF.L.U32 R0, R0, R3, RZ ;  /* 0x0000000300007219 */ /* 0x000fc800000006ff */
[----:B----4-:R-:W-:-:S05]  /*0b80*/  LOP3.LUT R5, R0, R18, R5, 0xf4, !PT ;  /* 0x0000001200057212 */ /* 0x010fca00078ef405 */
[----:B------:R-:W-:Y:S01]  /*0b90*/  STG.E.U8 desc[UR4][R22.64], R5 ;  /* 0x0000000516007986 */ /* 0x000fe2000c101104 */
[----:B------:R-:W-:Y:S05]  /*0ba0*/  EXIT ;  /* 0x000000000000794d */ /* 0x000fea0003800000 */
        .type           $_Z10cu3_kernelPhP17curandStateXORWOWiiiiddd$__internal_trig_reduction_slowpathd,@function
        .size           $_Z10cu3_kernelPhP17curandStateXORWOWiiiiddd$__internal_trig_reduction_slowpathd,(.L_x_1655 - $_Z10cu3_kernelPhP17curandStateXORWOWiiiiddd$__internal_trig_reduction_slowpathd)
$_Z10cu3_kernelPhP17curandStateXORWOWiiiiddd$__internal_trig_reduction_slowpathd:
[----:B------:R-:W-:Y:S01]  /*0bb0*/  SHF.R.U32.HI R12, RZ, 0x14, R14 ;  /* 0x00000014ff0c7819 */ /* 0x000fe2000001160e */
[----:B------:R-:W-:Y:S02]  /*0bc0*/  IMAD.MOV.U32 R17, RZ, RZ, R0 ;  /* 0x000000ffff117224 */ /* 0x000fe400078e0000 */
[----:B------:R-:W-:Y:S01]  /*0bd0*/  IMAD.MOV.U32 R8, RZ, RZ, RZ ;  /* 0x000000ffff087224 */ /* 0x000fe200078e00ff */
[----:B------:R-:W-:-:S04]  /*0be0*/  LOP3.LUT R5, R12, 0x7ff, RZ, 0xc0, !PT ;  /* 0x000007ff0c057812 */ /* 0x000fc800078ec0ff */
[----:B------:R-:W-:-:S13]  /*0bf0*/  ISETP.NE.AND P0, PT, R5, 0x7ff, PT ;  /* 0x000007ff0500780c */ /* 0x000fda0003f05270 */
[----:B------:R-:W-:Y:S05]  /*0c00*/  @!P0 BRA `(.L_x_1613) ;  /* 0x00000008002c8947 */ /* 0x000fea0003800000 */
[----:B------:R-:W-:Y:S01]  /*0c10*/  VIADD R0, R5, 0xfffffc00 ;  /* 0xfffffc0005007836 */ /* 0x000fe20000000000 */
[----:B------:R-:W-:-:S04]  /*0c20*/  CS2R R10, SRZ ;  /* 0x00000000000a7805 */ /* 0x000fc8000001ff00 */
[----:B------:R-:W-:Y:S02]  /*0c30*/  SHF.R.U32.HI R15, RZ, 0x6, R0 ;  /* 0x00000006ff0f7819 */ /* 0x000fe40000011600 */
[----:B------:R-:W-:Y:S02]  /*0c40*/  ISETP.GE.U32.AND P0, PT, R0, 0x80, PT ;  /* 0x000000800000780c */ /* 0x000fe40003f06070 */
[C---:B------:R-:W-:Y:S02]  /*0c50*/  IADD3 R0, PT, PT, -R15.reuse, 0x13, RZ ;  /* 0x000000130f007810 */ /* 0x040fe40007ffe1ff */
[----:B------:R-:W-:Y:S02]  /*0c60*/  IADD3 R5, PT, PT, -R15, 0xf, RZ ;  /* 0x0000000f0f057810 */ /* 0x000fe40007ffe1ff */
[----:B------:R-:W-:-:S04]  /*0c70*/  SEL R0, R0, 0x12, P0 ;  /* 0x0000001200007807 */ /* 0x000fc80000000000 */
[----:B------:R-:W-:-:S13]  /*0c80*/  ISETP.GE.AND P0, PT, R5, R0, PT ;  /* 0x000000000500720c */ /* 0x000fda0003f06270 */
[----:B------:R-:W-:Y:S05]  /*0c90*/  @P0 BRA `(.L_x_1614) ;  /* 0x00000000008c0947 */ /* 0x000fea0003800000 */
[C---:B------:R-:W-:Y:S01]  /*0ca0*/  SHF.L.U64.HI R19, R17.reuse, 0xb, R14 ;  /* 0x0000000b11137819 */ /* 0x040fe2000001020e */
[----:B------:R-:W-:Y:S01]  /*0cb0*/  IMAD.SHL.U32 R13, R17, 0x800, RZ ;  /* 0x00000800110d7824 */ /* 0x000fe200078e00ff */
[----:B------:R-:W-:Y:S01]  /*0cc0*/  IADD3 R17, PT, PT, RZ, -R15, -R0 ;  /* 0x8000000fff117210 */ /* 0x000fe20007ffe800 */
[----:B------:R-:W-:Y:S01]  /*0cd0*/  IMAD.MOV.U32 R18, RZ, RZ, RZ ;  /* 0x000000ffff127224 */ /* 0x000fe200078e00ff */
[----:B------:R-:W-:Y:S02]  /*0ce0*/  CS2R R10, SRZ ;  /* 0x00000000000a7805 */ /* 0x000fe4000001ff00 */
[----:B------:R-:W-:Y:S01]  /*0cf0*/  LOP3.LUT R19, R19, 0x80000000, RZ, 0xfc, !PT ;  /* 0x8000000013137812 */ /* 0x000fe200078efcff */
[----:B------:R-:W0:Y:S01]  /*0d00*/  LDCU.64 UR6, c[0x0][0x358] ;  /* 0x00006b00ff0677ac */ /* 0x000e220008000a00 */
[----:B------:R-:W-:-:S05]  /*0d10*/  NOP ;  /* 0x0000000000007918 */ /* 0x000fca0000000000 */
.L_x_1615:
[----:B------:R-:W1:Y:S02]  /*0d20*/  LDC.64 R8, c[0x4][0x1a8] ;  /* 0x01006a00ff087b82 */ /* 0x000e640000000a00 */
[----:B-1----:R-:W-:-:S06]  /*0d30*/  IMAD.WIDE R8, R5, 0x8, R8 ;  /* 0x0000000805087825 */ /* 0x002fcc00078e0208 */
[----:B0-----:R-:W2:Y:S01]  /*0d40*/  LDG.E.64.CONSTANT R8, desc[UR6][R8.64] ;  /* 0x0000000608087981 */ /* 0x001ea2000c1e9b00 */
[----:B------:R-:W-:Y:S02]  /*0d50*/  VIADD R17, R17, 0x1 ;  /* 0x0000000111117836 */ /* 0x000fe40000000000 */
[----:B------:R-:W-:Y:S02]  /*0d60*/  VIADD R5, R5, 0x1 ;  /* 0x0000000105057836 */ /* 0x000fe40000000000 */
[----:B--2---:R-:W-:-:S04]  /*0d70*/  IMAD.WIDE.U32 R10, P2, R8, R13, R10 ;  /* 0x0000000d080a7225 */ /* 0x004fc8000784000a */
[----:B------:R-:W-:Y:S02]  /*0d80*/  IMAD R21, R8, R19, RZ ;  /* 0x0000001308157224 */ /* 0x000fe400078e02ff */
[CC--:B------:R-:W-:Y:S02]  /*0d90*/  IMAD R20, R9.reuse, R13.reuse, RZ ;  /* 0x0000000d09147224 */ /* 0x0c0fe400078e02ff */
[----:B------:R-:W-:Y:S01]  /*0da0*/  IMAD.HI.U32 R25, R9, R13, RZ ;  /* 0x0000000d09197227 */ /* 0x000fe200078e00ff */
[----:B------:R-:W-:-:S03]  /*0db0*/  IADD3 R11, P0, PT, R21, R11, RZ ;  /* 0x0000000b150b7210 */ /* 0x000fc60007f1e0ff */
[----:B------:R-:W-:Y:S01]  /*0dc0*/  IMAD R21, R18, 0x8, R1 ;  /* 0x0000000812157824 */ /* 0x000fe200078e0201 */
[----:B------:R-:W-:Y:S01]  /*0dd0*/  IADD3 R11, P1, PT, R20, R11, RZ ;  /* 0x0000000b140b7210 */ /* 0x000fe20007f3e0ff */
[----:B------:R-:W-:-:S04]  /*0de0*/  IMAD.HI.U32 R20, R8, R19, RZ ;  /* 0x0000001308147227 */ /* 0x000fc800078e00ff */
[----:B------:R-:W-:Y:S01]  /*0df0*/  IMAD.X R8, RZ, RZ, R20, P2 ;  /* 0x000000ffff087224 */ /* 0x000fe200010e0614 */
[----:B------:R0:W-:Y:S01]  /*0e00*/  STL.64 [R21], R10 ;  /* 0x0000000a15007387 */ /* 0x0001e20000100a00 */
[----:B------:R-:W-:-:S03]  /*0e10*/  IMAD.HI.U32 R20, R9, R19, RZ ;  /* 0x0000001309147227 */ /* 0x000fc600078e00ff */
[----:B------:R-:W-:Y:S01]  /*0e20*/  IADD3.X R8, P0, PT, R25, R8, RZ, P0, !PT ;  /* 0x0000000819087210 */ /* 0x000fe2000071e4ff */
[----:B------:R-:W-:Y:S02]  /*0e30*/  IMAD R9, R9, R19, RZ ;  /* 0x0000001309097224 */ /* 0x000fe400078e02ff */
[----:B------:R-:W-:-:S03]  /*0e40*/  VIADD R18, R18, 0x1 ;  /* 0x0000000112127836 */ /* 0x000fc60000000000 */
[----:B------:R-:W-:Y:S01]  /*0e50*/  IADD3.X R9, P1, PT, R9, R8, RZ, P1, !PT ;  /* 0x0000000809097210 */ /* 0x000fe20000f3e4ff */
[----:B------:R-:W-:Y:S01]  /*0e60*/  IMAD.X R8, RZ, RZ, R20, P0 ;  /* 0x000000ffff087224 */ /* 0x000fe200000e0614 */
[----:B------:R-:W-:-:S03]  /*0e70*/  ISETP.NE.AND P0, PT, R17, -0xf, PT ;  /* 0xfffffff11100780c */ /* 0x000fc60003f05270 */
[----:B------:R-:W-:Y:S02]  /*0e80*/  IMAD.X R8, RZ, RZ, R8, P1 ;  /* 0x000000ffff087224 */ /* 0x000fe400008e0608 */
[----:B0-----:R-:W-:Y:S02]  /*0e90*/  IMAD.MOV.U32 R10, RZ, RZ, R9 ;  /* 0x000000ffff0a7224 */ /* 0x001fe400078e0009 */
[----:B------:R-:W-:-:S06]  /*0ea0*/  IMAD.MOV.U32 R11, RZ, RZ, R8 ;  /* 0x000000ffff0b7224 */ /* 0x000fcc00078e0008 */
[----:B------:R-:W-:Y:S05]  /*0eb0*/  @P0 BRA `(.L_x_1615) ;  /* 0xfffffffc00980947 */ /* 0x000fea000383ffff */
[----:B------:R-:W-:-:S07]  /*0ec0*/  IMAD.MOV.U32 R5, RZ, RZ, R0 ;  /* 0x000000ffff057224 */ /* 0x000fce00078e0000 */
.L_x_1614:
[----:B------:R-:W-:Y:S01]  /*0ed0*/  LOP3.LUT P0, R25, R12, 0x3f, RZ, 0xc0, !PT ;  /* 0x0000003f0c197812 */ /* 0x000fe2000780c0ff */
[----:B------:R-:W-:-:S04]  /*0ee0*/  IMAD.IADD R0, R15, 0x1, R5 ;  /* 0x000000010f007824 */ /* 0x000fc800078e0205 */
[----:B------:R-:W-:-:S05]  /*0ef0*/  IMAD.U32 R27, R0, 0x8, R1 ;  /* 0x00000008001b7824 */ /* 0x000fca00078e0001 */
[----:B------:R0:W-:Y:S04]  /*0f00*/  STL.64 [R27+-0x78], R10 ;  /* 0xffff880a1b007387 */ /* 0x0001e80000100a00 */
[----:B------:R-:W2:Y:S04]  /*0f10*/  @P0 LDL.64 R18, [R1+0x8] ;  /* 0x0000080001120983 */ /* 0x000ea80000100a00 */
[----:B------:R-:W3:Y:S04]  /*0f20*/  LDL.64 R12, [R1+0x10] ;  /* 0x00001000010c7983 */ /* 0x000ee80000100a00 */
[----:B------:R-:W4:Y:S01]  /*0f30*/  LDL.64 R8, [R1+0x18] ;  /* 0x0000180001087983 */ /* 0x000f220000100a00 */
[----:B------:R-:W-:-:S02]  /*0f40*/  @P0 LOP3.LUT R0, R25, 0x3f, RZ, 0x3c, !PT ;  /* 0x0000003f19000812 */ /* 0x000fc400078e3cff */
[--C-:B--2---:R-:W-:Y:S02]  /*0f50*/  @P0 SHF.R.U64 R5, R18, 0x1, R19.reuse ;  /* 0x0000000112050819 */ /* 0x104fe40000001213 */
[----:B------:R-:W-:Y:S02]  /*0f60*/  @P0 SHF.R.U32.HI R15, RZ, 0x1, R19 ;  /* 0x00000001ff0f0819 */ /* 0x000fe40000011613 */
[C---:B---3--:R-:W-:Y:S02]  /*0f70*/  @P0 SHF.L.U32 R18, R12.reuse, R25, RZ ;  /* 0x000000190c120219 */ /* 0x048fe400000006ff */
[----:B------:R-:W-:Y:S02]  /*0f80*/  @P0 SHF.R.U64 R5, R5, R0, R15 ;  /* 0x0000000005050219 */ /* 0x000fe4000000120f */
[--C-:B------:R-:W-:Y:S02]  /*0f90*/  @P0 SHF.R.U32.HI R21, RZ, 0x1, R13.reuse ;  /* 0x00000001ff150819 */ /* 0x100fe4000001160d */
[----:B------:R-:W-:-:S02]  /*0fa0*/  @P0 SHF.R.U64 R19, R12, 0x1, R13 ;  /* 0x000000010c130819 */ /* 0x000fc4000000120d */
[----:B------:R-:W-:Y:S02]  /*0fb0*/  @P0 SHF.L.U64.HI R17, R12, R25, R13 ;  /* 0x000000190c110219 */ /* 0x000fe4000001020d */
[-C--:B0-----:R-:W-:Y:S02]  /*0fc0*/  @P0 SHF.R.U32.HI R10, RZ, R0.reuse, R15 ;  /* 0x00000000ff0a0219 */ /* 0x081fe4000001160f */
[----:B------:R-:W-:Y:S02]  /*0fd0*/  @P0 LOP3.LUT R12, R18, R5, RZ, 0xfc, !PT ;  /* 0x00000005120c0212 */ /* 0x000fe400078efcff */
[-C--:B----4-:R-:W-:Y:S02]  /*0fe0*/  @P0 SHF.L.U32 R11, R8, R25.reuse, RZ ;  /* 0x00000019080b0219 */ /* 0x090fe400000006ff */
[----:B------:R-:W-:Y:S02]  /*0ff0*/  @P0 SHF.R.U64 R20, R19, R0, R21 ;  /* 0x0000000013140219 */ /* 0x000fe40000001215 */
[----:B------:R-:W-:Y:S01]  /*1000*/  @P0 LOP3.LUT R13, R17, R10, RZ, 0xfc, !PT ;  /* 0x0000000a110d0212 */ /* 0x000fe200078efcff */
[----:B------:R-:W-:Y:S01]  /*1010*/  IMAD.SHL.U32 R10, R12, 0x4, RZ ;  /* 0x000000040c0a7824 */ /* 0x000fe200078e00ff */
[----:B------:R-:W-:-:S02]  /*1020*/  @P0 SHF.L.U64.HI R25, R8, R25, R9 ;  /* 0x0000001908190219 */ /* 0x000fc40000010209 */
[----:B------:R-:W-:Y:S02]  /*1030*/  @P0 SHF.R.U32.HI R0, RZ, R0, R21 ;  /* 0x00000000ff000219 */ /* 0x000fe40000011615 */
[----:B------:R-:W-:Y:S02]  /*1040*/  @P0 LOP3.LUT R8, R11, R20, RZ, 0xfc, !PT ;  /* 0x000000140b080212 */ /* 0x000fe400078efcff */
[----:B------:R-:W-:Y:S02]  /*1050*/  SHF.L.U64.HI R12, R12, 0x2, R13 ;  /* 0x000000020c0c7819 */ /* 0x000fe4000001020d */
[----:B------:R-:W-:Y:S02]  /*1060*/  @P0 LOP3.LUT R9, R25, R0, RZ, 0xfc, !PT ;  /* 0x0000000019090212 */ /* 0x000fe400078efcff */
[----:B------:R-:W-:Y:S02]  /*1070*/  SHF.L.W.U32.HI R11, R13, 0x2, R8 ;  /* 0x000000020d0b7819 */ /* 0x000fe40000010e08 */
[----:B------:R-:W-:-:S02]  /*1080*/  IADD3 RZ, P0, PT, RZ, -R10, RZ ;  /* 0x8000000affff7210 */ /* 0x000fc40007f1e0ff */
[----:B------:R-:W-:Y:S02]  /*1090*/  LOP3.LUT R0, RZ, R12, RZ, 0x33, !PT ;  /* 0x0000000cff007212 */ /* 0x000fe400078e33ff */
[----:B------:R-:W-:Y:S02]  /*10a0*/  SHF.L.W.U32.HI R8, R8, 0x2, R9 ;  /* 0x0000000208087819 */ /* 0x000fe40000010e09 */
[----:B------:R-:W-:Y:S02]  /*10b0*/  LOP3.LUT R5, RZ, R11, RZ, 0x33, !PT ;  /* 0x0000000bff057212 */ /* 0x000fe400078e33ff */
[----:B------:R-:W-:Y:S02]  /*10c0*/  IADD3.X R13, P0, PT, RZ, R0, RZ, P0, !PT ;  /* 0x00000000ff0d7210 */ /* 0x000fe4000071e4ff */
[----:B------:R-:W-:Y:S02]  /*10d0*/  LOP3.LUT R0, RZ, R8, RZ, 0x33, !PT ;  /* 0x00000008ff007212 */ /* 0x000fe400078e33ff */
[----:B------:R-:W-:-:S02]  /*10e0*/  IADD3.X R18, P1, PT, RZ, R5, RZ, P0, !PT ;  /* 0x00000005ff127210 */ /* 0x000fc4000073e4ff */
[----:B------:R-:W-:-:S03]  /*10f0*/  ISETP.GT.U32.AND P2, PT, R11, -0x1, PT ;  /* 0xffffffff0b00780c */ /* 0x000fc60003f44070 */
[----:B------:R-:W-:Y:S01]  /*1100*/  IMAD.X R5, RZ, RZ, R0, P1 ;  /* 0x000000ffff057224 */ /* 0x000fe200008e0600 */
[----:B------:R-:W-:-:S04]  /*1110*/  ISETP.GT.AND.EX P0, PT, R8, -0x1, PT, P2 ;  /* 0xffffffff0800780c */ /* 0x000fc80003f04320 */
[----:B------:R-:W-:Y:S02]  /*1120*/  SEL R0, R8, R5, P0 ;  /* 0x0000000508007207 */ /* 0x000fe40000000000 */
[----:B------:R-:W-:Y:S02]  /*1130*/  SEL R11, R11, R18, P0 ;  /* 0x000000120b0b7207 */ /* 0x000fe40000000000 */
[----:B------:R-:W-:-:S04]  /*1140*/  ISETP.NE.U32.AND P1, PT, R0, RZ, PT ;  /* 0x000000ff0000720c */ /* 0x000fc80003f25070 */
[----:B------:R-:W-:Y:S01]  /*1150*/  SEL R15, R11, R0, !P1 ;  /* 0x000000000b0f7207 */ /* 0x000fe20004800000 */
[----:B------:R-:W-:-:S05]  /*1160*/  @!P0 IMAD.MOV R10, RZ, RZ, -R10 ;  /* 0x000000ffff0a8224 */ /* 0x000fca00078e0a0a */
[----:B------:R-:W0:Y:S02]  /*1170*/  FLO.U32 R15, R15 ;  /* 0x0000000f000f7300 */ /* 0x000e2400000e0000 */
[C---:B0-----:R-:W-:Y:S02]  /*1180*/  IADD3 R17, PT, PT, -R15.reuse, 0x1f, RZ ;  /* 0x0000001f0f117810 */ /* 0x041fe40007ffe1ff */
[----:B------:R-:W-:-:S03]  /*1190*/  IADD3 R5, PT, PT, -R15, 0x3f, RZ ;  /* 0x0000003f0f057810 */ /* 0x000fc60007ffe1ff */
[----:B------:R-:W-:Y:S01]  /*11a0*/  @P1 IMAD.MOV R5, RZ, RZ, R17 ;  /* 0x000000ffff051224 */ /* 0x000fe200078e0211 */
[----:B------:R-:W-:-:S04]  /*11b0*/  SEL R17, R12, R13, P0 ;  /* 0x0000000d0c117207 */ /* 0x000fc80000000000 */
[----:B------:R-:W-:-:S13]  /*11c0*/  ISETP.NE.AND P1, PT, R5, RZ, PT ;  /* 0x000000ff0500720c */ /* 0x000fda0003f25270 */
[----:B------:R-:W-:Y:S05]  /*11d0*/  @!P1 BRA `(.L_x_1616) ;  /* 0x0000000000289947 */ /* 0x000fea0003800000 */
[--C-:B------:R-:W-:Y:S02]  /*11e0*/  SHF.R.U64 R13, R10, 0x1, R17.reuse ;  /* 0x000000010a0d7819 */ /* 0x100fe40000001211 */
[C---:B------:R-:W-:Y:S02]  /*11f0*/  LOP3.LUT R10, R5.reuse, 0x3f, RZ, 0xc0, !PT ;  /* 0x0000003f050a7812 */ /* 0x040fe400078ec0ff */
[----:B------:R-:W-:Y:S02]  /*1200*/  SHF.R.U32.HI R15, RZ, 0x1, R17 ;  /* 0x00000001ff0f7819 */ /* 0x000fe40000011611 */
[----:B------:R-:W-:Y:S02]  /*1210*/  LOP3.LUT R12, R5, 0x3f, RZ, 0xc, !PT ;  /* 0x0000003f050c7812 */ /* 0x000fe400078e0cff */
[CC--:B------:R-:W-:Y:S02]  /*1220*/  SHF.L.U64.HI R17, R11.reuse, R10.reuse, R0 ;  /* 0x0000000a0b117219 */ /* 0x0c0fe40000010200 */
[----:B------:R-:W-:-:S02]  /*1230*/  SHF.L.U32 R10, R11, R10, RZ ;  /* 0x0000000a0b0a7219 */ /* 0x000fc400000006ff */
[-CC-:B------:R-:W-:Y:S02]  /*1240*/  SHF.R.U64 R11, R13, R12.reuse, R15.reuse ;  /* 0x0000000c0d0b7219 */ /* 0x180fe4000000120f */
[----:B------:R-:W-:Y:S02]  /*1250*/  SHF.R.U32.HI R0, RZ, R12, R15 ;  /* 0x0000000cff007219 */ /* 0x000fe4000001160f */
[----:B------:R-:W-:Y:S02]  /*1260*/  LOP3.LUT R11, R10, R11, RZ, 0xfc, !PT ;  /* 0x0000000b0a0b7212 */ /* 0x000fe400078efcff */
[----:B------:R-:W-:-:S07]  /*1270*/  LOP3.LUT R0, R17, R0, RZ, 0xfc, !PT ;  /* 0x0000000011007212 */ /* 0x000fce00078efcff */
.L_x_1616:
[----:B------:R-:W-:Y:S01]  /*1280*/  IMAD.WIDE.U32 R18, R11, 0x2168c235, RZ ;  /* 0x2168c2350b127825 */ /* 0x000fe200078e00ff */
[----:B------:R-:W-:-:S03]  /*1290*/  SHF.R.U32.HI R9, RZ, 0x1e, R9 ;  /* 0x0000001eff097819 */ /* 0x000fc60000011609 */
[----:B------:R-:W-:Y:S01]  /*12a0*/  IMAD.MOV.U32 R12, RZ, RZ, R19 ;  /* 0x000000ffff0c7224 */ /* 0x000fe200078e0013 */
[----:B------:R-:W-:Y:S01]  /*12b0*/  IADD3 RZ, P1, PT, R18, R18, RZ ;  /* 0x0000001212ff7210 */ /* 0x000fe20007f3e0ff */
[----:B------:R-:W-:Y:S01]  /*12c0*/  IMAD.MOV.U32 R13, RZ, RZ, RZ ;  /* 0x000000ffff0d7224 */ /* 0x000fe200078e00ff */
[----:B------:R-:W-:Y:S01]  /*12d0*/  LEA.HI R8, R8, R9, RZ, 0x1 ;  /* 0x0000000908087211 */ /* 0x000fe200078f08ff */
[----:B------:R-:W-:-:S04]  /*12e0*/  IMAD.WIDE.U32 R10, R11, -0x36f0255e, R12 ;  /* 0xc90fdaa20b0a7825 */ /* 0x000fc800078e000c */
[----:B------:R-:W-:-:S04]  /*12f0*/  IMAD.HI.U32 R12, R0, -0x36f0255e, RZ ;  /* 0xc90fdaa2000c7827 */ /* 0x000fc800078e00ff */
[----:B------:R-:W-:-:S04]  /*1300*/  IMAD.WIDE.U32 R10, P2, R0, 0x2168c235, R10 ;  /* 0x2168c235000a7825 */ /* 0x000fc8000784000a */
[----:B------:R-:W-:Y:S01]  /*1310*/  IMAD R13, R0, -0x36f0255e, RZ ;  /* 0xc90fdaa2000d7824 */ /* 0x000fe200078e02ff */
[----:B------:R-:W-:Y:S01]  /*1320*/  IADD3.X RZ, P1, PT, R10, R10, RZ, P1, !PT ;  /* 0x0000000a0aff7210 */ /* 0x000fe20000f3e4ff */
[----:B------:R-:W-:-:S03]  /*1330*/  IMAD.X R0, RZ, RZ, R12, P2 ;  /* 0x000000ffff007224 */ /* 0x000fc600010e060c */
[----:B------:R-:W-:-:S04]  /*1340*/  IADD3 R11, P2, PT, R13, R11, RZ ;  /* 0x0000000b0d0b7210 */ /* 0x000fc80007f5e0ff */
[C---:B------:R-:W-:Y:S01]  /*1350*/  ISETP.GT.U32.AND P3, PT, R11.reuse, RZ, PT ;  /* 0x000000ff0b00720c */ /* 0x040fe20003f64070 */
[----:B------:R-:W-:Y:S01]  /*1360*/  IMAD.X R0, RZ, RZ, R0, P2 ;  /* 0x000000ffff007224 */ /* 0x000fe200010e0600 */
[----:B------:R-:W-:-:S04]  /*1370*/  IADD3.X R10, P2, PT, R11, R11, RZ, P1, !PT ;  /* 0x0000000b0b0a7210 */ /* 0x000fc80000f5e4ff */
[C---:B------:R-:W-:Y:S01]  /*1380*/  ISETP.GT.AND.EX P1, PT, R0.reuse, RZ, PT, P3 ;  /* 0x000000ff0000720c */ /* 0x040fe20003f24330 */
[----:B------:R-:W-:-:S03]  /*1390*/  IMAD.X R13, R0, 0x1, R0, P2 ;  /* 0x00000001000d7824 */ /* 0x000fc600010e0600 */
[----:B------:R-:W-:Y:S02]  /*13a0*/  SEL R10, R10, R11, P1 ;  /* 0x0000000b0a0a7207 */ /* 0x000fe40000800000 */
[----:B------:R-:W-:Y:S02]  /*13b0*/  SEL R11, R13, R0, P1 ;  /* 0x000000000d0b7207 */ /* 0x000fe40000800000 */
[----:B------:R-:W-:Y:S02]  /*13c0*/  IADD3 R10, P2, PT, R10, 0x1, RZ ;  /* 0x000000010a0a7810 */ /* 0x000fe40007f5e0ff */
[----:B------:R-:W-:Y:S02]  /*13d0*/  SEL R12, RZ, 0xffffffff, !P1 ;  /* 0xffffffffff0c7807 */ /* 0x000fe40004800000 */
[----:B------:R-:W-:Y:S01]  /*13e0*/  LOP3.LUT P1, R0, R14, 0x80000000, RZ, 0xc0, !PT ;  /* 0x800000000e007812 */ /* 0x000fe2000782c0ff */
[----:B------:R-:W-:Y:S02]  /*13f0*/  IMAD.X R11, RZ, RZ, R11, P2 ;  /* 0x000000ffff0b7224 */ /* 0x000fe400010e060b */
[----:B------:R-:W-:Y:S01]  /*1400*/  IMAD.IADD R5, R12, 0x1, -R5 ;  /* 0x000000010c057824 */ /* 0x000fe200078e0a05 */
[----:B------:R-:W-:-:S02]  /*1410*/  @!P0 LOP3.LUT R0, R0, 0x80000000, RZ, 0x3c, !PT ;  /* 0x8000000000008812 */ /* 0x000fc400078e3cff */
[----:B------:R-:W-:Y:S01]  /*1420*/  SHF.R.U64 R10, R10, 0xa, R11 ;  /* 0x0000000a0a0a7819 */ /* 0x000fe2000000120b */
[----:B------:R-:W-:-:S03]  /*1430*/  IMAD.SHL.U32 R5, R5, 0x100000, RZ ;  /* 0x0010000005057824 */ /* 0x000fc600078e00ff */
[----:B------:R-:W-:-:S03]  /*1440*/  IADD3 R10, P2, PT, R10, 0x1, RZ ;  /* 0x000000010a0a7810 */ /* 0x000fc60007f5e0ff */
[----:B------:R-:W-:Y:S01]  /*1450*/  @P1 IMAD.MOV R8, RZ, RZ, -R8 ;  /* 0x000000ffff081224 */ /* 0x000fe200078e0a08 */
[----:B------:R-:W-:-:S04]  /*1460*/  LEA.HI.X R11, R11, RZ, RZ, 0x16, P2 ;  /* 0x000000ff0b0b7211 */ /* 0x000fc800010fb4ff */
[--C-:B------:R-:W-:Y:S02]  /*1470*/  SHF.R.U64 R10, R10, 0x1, R11.reuse ;  /* 0x000000010a0a7819 */ /* 0x100fe4000000120b */
[----:B------:R-:W-:Y:S02]  /*1480*/  SHF.R.U32.HI R12, RZ, 0x1, R11 ;  /* 0x00000001ff0c7819 */ /* 0x000fe4000001160b */
[----:B------:R-:W-:-:S04]  /*1490*/  IADD3 R17, P2, P3, RZ, RZ, R10 ;  /* 0x000000ffff117210 */ /* 0x000fc80007b5e00a */
[----:B------:R-:W-:-:S04]  /*14a0*/  IADD3.X R5, PT, PT, R5, 0x3fe00000, R12, P2, P3 ;  /* 0x3fe0000005057810 */ /* 0x000fc800017e640c */
[----:B------:R-:W-:-:S07]  /*14b0*/  LOP3.LUT R14, R5, R0, RZ, 0xfc, !PT ;  /* 0x00000000050e7212 */ /* 0x000fce00078efcff */
.L_x_1613:
[----:B------:R-:W-:Y:S02]  /*14c0*/  IMAD.MOV.U32 R12, RZ, RZ, R17 ;  /* 0x000000ffff0c7224 */ /* 0x000fe400078e0011 */
[----:B------:R-:W-:Y:S02]  /*14d0*/  IMAD.MOV.U32 R17, RZ, RZ, 0x0 ;  /* 0x00000000ff117424 */ /* 0x000fe400078e00ff */
[----:B------:R-:W-:Y:S02]  /*14e0*/  IMAD.MOV.U32 R0, RZ, RZ, R8 ;  /* 0x000000ffff007224 */ /* 0x000fe400078e0008 */
[----:B------:R-:W-:Y:S01]  /*14f0*/  IMAD.MOV.U32 R13, RZ, RZ, R14 ;  /* 0x000000ffff0d7224 */ /* 0x000fe200078e000e */
[----:B------:R-:W-:Y:S06]  /*1500*/  RET.REL.NODEC R16 `(_Z10cu3_kernelPhP17curandStateXORWOWiiiiddd) ;  /* 0xffffffe810bc7950 */ /* 0x000fec0003c3ffff */
.L_x_1617:
        /* <DEDUP_REMOVED lines=15> */
.L_x_1655:


//--------------------- .text._Z9cx_kernelPhiiii  --------------------------
	.section	.text._Z9cx_kernelPhiiii,"ax",@progbits
	.align	128
        .global         _Z9cx_kernelPhiiii
        .type           _Z9cx_kernelPhiiii,@function
        .size           _Z9cx_kernelPhiiii,(.L_x_1675 - _Z9cx_kernelPhiiii)
        .other          _Z9cx_kernelPhiiii,@"STO_CUDA_ENTRY STV_DEFAULT"
_Z9cx_kernelPhiiii:
.text._Z9cx_kernelPhiiii:
        /* <DEDUP_REMOVED lines=8> */
[----:B------:R-:W0:Y:S01]  /*0080*/  LDC.64 R2, c[0x0][0x390] ;  /* 0x0000e400ff027b82 */ /* 0x000e220000000a00 */
[----:B------:R-:W1:Y:S01]  /*0090*/  LDCU UR6, c[0x0][0x38c] ;  /* 0x00007180ff0677ac */ /* 0x000e620008000800 */
[----:B------:R-:W2:Y:S06]  /*00a0*/  LDCU.64 UR4, c[0x0][0x358] ;  /* 0x00006b00ff0477ac */ /* 0x000eac0008000a00 */
[----:B------:R-:W1:Y:S01]  /*00b0*/  LDC.64 R4, c[0x0][0x380] ;  /* 0x0000e000ff047b82 */ /* 0x000e620000000a00 */
[----:B0-----:R-:W-:Y:S02]  /*00c0*/  SHF.R.S32.HI R9, RZ, 0x1f, R2 ;  /* 0x0000001fff097819 */ /* 0x001fe40000011402 */
[----:B------:R-:W-:-:S02]  /*00d0*/  SHF.R.S32.HI R0, RZ, 0x1f, R3 ;  /* 0x0000001fff007819 */ /* 0x000fc40000011403 */
[----:B------:R-:W-:Y:S02]  /*00e0*/  LEA.HI R9, R9, R2, RZ, 0x3 ;  /* 0x0000000209097211 */ /* 0x000fe400078f18ff */
[----:B------:R-:W-:Y:S01]  /*00f0*/  LEA.HI R0, R0, R3, RZ, 0x3 ;  /* 0x0000000300007211 */ /* 0x000fe200078f18ff */
[----:B-1----:R-:W-:Y:S01]  /*0100*/  IMAD.WIDE R4, R7, UR6, R4 ;  /* 0x0000000607047c25 */ /* 0x002fe2000f8e0204 */
[----:B------:R-:W-:Y:S02]  /*0110*/  SHF.R.S32.HI R9, RZ, 0x3, R9 ;  /* 0x00000003ff097819 */ /* 0x000fe40000011409 */
[----:B------:R-:W-:Y:S02]  /*0120*/  SHF.R.S32.HI R11, RZ, 0x3, R0 ;  /* 0x00000003ff0b7819 */ /* 0x000fe40000011400 */
[C---:B------:R-:W-:Y:S02]  /*0130*/  IADD3 R6, P0, PT, R4.reuse, R9, RZ ;  /* 0x0000000904067210 */ /* 0x040fe40007f1e0ff */
[----:B------:R-:W-:-:S02]  /*0140*/  IADD3 R4, P1, PT, R4, R11, RZ ;  /* 0x0000000b04047210 */ /* 0x000fc40007f3e0ff */
[-C--:B------:R-:W-:Y:S02]  /*0150*/  LEA.HI.X.SX32 R7, R9, R5.reuse, 0x1, P0 ;  /* 0x0000000509077211 */ /* 0x080fe400000f0eff */
[----:B------:R-:W-:-:S03]  /*0160*/  LEA.HI.X.SX32 R5, R11, R5, 0x1, P1 ;  /* 0x000000050b057211 */ /* 0x000fc600008f0eff */
[----:B--2---:R-:W2:Y:S04]  /*0170*/  LDG.E.U8 R6, desc[UR4][R6.64] ;  /* 0x0000000406067981 */ /* 0x004ea8000c1e1100 */
[----:B------:R-:W3:Y:S01]  /*0180*/  LDG.E.U8 R8, desc[UR4][R4.64] ;  /* 0x0000000404087981 */ /* 0x000ee2000c1e1100 */
[----:B------:R-:W-:Y:S02]  /*0190*/  LOP3.LUT R9, R2, 0x7, RZ, 0xc0, !PT ;  /* 0x0000000702097812 */ /* 0x000fe400078ec0ff */
[----:B------:R-:W-:Y:S02]  /*01a0*/  LOP3.LUT R11, R3, 0x7, RZ, 0xc0, !PT ;  /* 0x00000007030b7812 */ /* 0x000fe400078ec0ff */
[----:B------:R-:W-:-:S05]  /*01b0*/  LOP3.LUT R2, R0, 0xfffffff8, RZ, 0xc0, !PT ;  /* 0xfffffff800027812 */ /* 0x000fca00078ec0ff */
[----:B------:R-:W-:Y:S02]  /*01c0*/  IMAD.IADD R3, R3, 0x1, -R2 ;  /* 0x0000000103037824 */ /* 0x000fe400078e0a02 */
[----:B------:R-:W-:Y:S01]  /*01d0*/  IMAD.MOV.U32 R2, RZ, RZ, 0x1 ;  /* 0x00000001ff027424 */ /* 0x000fe200078e00ff */
[----:B--2---:R-:W-:Y:S02]  /*01e0*/  SHF.R.U32.HI R9, RZ, R9, R6 ;  /* 0x00000009ff097219 */ /* 0x004fe40000011606 */
[----:B---3--:R-:W-:-:S04]  /*01f0*/  SHF.R.U32.HI R0, RZ, R11, R8 ;  /* 0x0000000bff007219 */ /* 0x008fc80000011608 */
[----:B------:R-:W-:Y:S02]  /*0200*/  LOP3.LUT R0, R0, 0x1, R9, 0x48, !PT ;  /* 0x0000000100007812 */ /* 0x000fe400078e4809 */
[-C--:B------:R-:W-:Y:S02]  /*0210*/  SHF.L.U32 R9, R2, R3.reuse, RZ ;  /* 0x0000000302097219 */ /* 0x080fe400000006ff */
[----:B------:R-:W-:-:S04]  /*0220*/  SHF.L.U32 R0, R0, R3, RZ ;  /* 0x0000000300007219 */ /* 0x000fc800000006ff */
[----:B------:R-:W-:-:S05]  /*0230*/  LOP3.LUT R9, R0, R8, R9, 0xf4, !PT ;  /* 0x0000000800097212 */ /* 0x000fca00078ef409 */
[----:B------:R-:W-:Y:S01]  /*0240*/  STG.E.U8 desc[UR4][R4.64], R9 ;  /* 0x0000000904007986 */ /* 0x000fe2000c101104 */
[----:B------:R-:W-:Y:S05]  /*0250*/  EXIT ;  /* 0x000000000000794d */ /* 0x000fea0003800000 */
.L_x_1618:
        /* <DEDUP_REMOVED lines=10> */
.L_x_1675:


//--------------------- .text._Z9u3_kernelPhP17curandStateXORWOWP7double2iiidddS2_ --------------------------
	.section	.text._Z9u3_kernelPhP17curandStateXORWOWP7double2iiidddS2_,"ax",@progbits
	.align	128
        .global         _Z9u3_kernelPhP17curandStateXORWOWP7double2iiidddS2_
        .type           _Z9u3_kernelPhP17curandStateXORWOWP7double2iiidddS2_,@function
        .size           _Z9u3_kernelPhP17curandStateXORWOWP7double2iiidddS2_,(.L_x_1656 - _Z9u3_kernelPhP17curandStateXORWOWP7double2iiidddS2_)
        .other          _Z9u3_kernelPhP17curandStateXORWOWP7double2iiidddS2_,@"STO_CUDA_ENTRY STV_DEFAULT"
_Z9u3_kernelPhP17curandStateXORWOWP7double2iiidddS2_:
.text._Z9u3_kernelPhP17curandStateXORWOWP7double2iiidddS2_:
[----:B------:R-:W0:Y:S01]  /*0000*/  LDC R1, c[0x0][0x37c] ;  /* 0x0000df00ff017b82 */ /* 0x000e220000000800 */
[----:B------:R-:W1:Y:S07]  /*0010*/  S2R R3, SR_TID.X ;  /* 0x0000000000037919 */ /* 0x000e6e0000002100 */
[----:B------:R-:W1:Y:S01]  /*0020*/  S2UR UR4, SR_CTAID.X ;  /* 0x00000000000479c3 */ /* 0x000e620000002500 */
[----:B------:R-:W2:Y:S01]  /*0030*/  LDCU UR5, c[0x0][0x398] ;  /* 0x00007300ff0577ac */ /* 0x000ea20008000800 */
[----:B0-----:R-:W-:-:S06]  /*0040*/  VIADD R1, R1, 0xffffffd8 ;  /* 0xffffffd801017836 */ /* 0x001fcc0000000000 */
[----:B------:R-:W1:Y:S02]  /*0050*/  LDC R0, c[0x0][0x360] ;  /* 0x0000d800ff007b82 */ /* 0x000e640000000800 */
[----:B-1----:R-:W-:-:S05]  /*0060*/  IMAD R0, R0, UR4, R3 ;  /* 0x0000000400007c24 */ /* 0x002fca000f8e0203 */
[----:B--2---:R-:W-:-:S13]  /*0070*/  ISETP.GE.AND P0, PT, R0, UR5, PT ;  /* 0x0000000500007c0c */ /* 0x004fda000bf06270 */
[----:B------:R-:W-:Y:S05]  /*0080*/  @P0 EXIT ;  /* 0x000000000000094d */ /* 0x000fea0003800000 */
[----:B------:R-:W0:Y:S01]  /*0090*/  LDC.64 R2, c[0x0][0x3a8] ;  /* 0x0000ea00ff027b82 */ /* 0x000e220000000a00 */
[----:B------:R-:W1:Y:S01]  /*00a0*/  LDCU.64 UR6, c[0x0][0x358] ;  /* 0x00006b00ff0677ac */ /* 0x000e620008000a00 */
[----:B0-----:R-:W-:-:S08]  /*00b0*/  DMUL R2, R2, 0.5 ;  /* 0x3fe0000002027828 */ /* 0x001fd00000000000 */
[----:B------:R-:W-:-:S14]  /*00c0*/  DSETP.NEU.AND P0, PT, |R2|, +INF , PT ;  /* 0x7ff000000200742a */ /* 0x000fdc0003f0d200 */
[----:B------:R-:W-:Y:S01]  /*00d0*/  @!P0 DMUL R18, RZ, R2 ;  /* 0x00000002ff128228 */ /* 0x000fe20000000000 */
[----:B------:R-:W-:Y:S01]  /*00e0*/  @!P0 IMAD.MOV.U32 R16, RZ, RZ, 0x1 ;  /* 0x00000001ff108424 */ /* 0x000fe200078e00ff */
[----:B-1----:R-:W-:Y:S09]  /*00f0*/  @!P0 BRA `(.L_x_1619) ;  /* 0x0000000000588947 */ /* 0x002ff20003800000 */
[----:B------:R-:W-:Y:S01]  /*0100*/  UMOV UR4, 0x6dc9c883 ;  /* 0x6dc9c88300047882 */ /* 0x000fe20000000000 */
[----:B------:R-:W-:Y:S01]  /*0110*/  UMOV UR5, 0x3fe45f30 ;  /* 0x3fe45f3000057882 */ /* 0x000fe20000000000 */
[C---:B------:R-:W-:Y:S02]  /*0120*/  DSETP.GE.AND P0, PT, |R2|.reuse, 2.14748364800000000000e+09, PT ;  /* 0x41e000000200742a */ /* 0x040fe40003f06200 */
[----:B------:R-:W-:Y:S01]  /*0130*/  DMUL R4, R2, UR4 ;  /* 0x0000000402047c28 */ /* 0x000fe20008000000 */
[----:B------:R-:W-:Y:S01]  /*0140*/  UMOV UR4, 0x54442d18 ;  /* 0x54442d1800047882 */ /* 0x000fe20000000000 */
[----:B------:R-:W-:-:S08]  /*0150*/  UMOV UR5, 0x3ff921fb ;  /* 0x3ff921fb00057882 */ /* 0x000fd00000000000 */
        /* <DEDUP_REMOVED lines=13> */
[----:B------:R-:W-:Y:S05]  /*0230*/  CALL.REL.NOINC `($_Z9u3_kernelPhP17curandStateXORWOWP7double2iiidddS2_$__internal_trig_reduction_slowpathd) ;  /* 0x0000002000187944 */ /* 0x000fea0003c00000 */
[----:B------:R-:W-:-:S07]  /*0240*/  IMAD.MOV.U32 R4, RZ, RZ, R12 ;  /* 0x000000ffff047224 */ /* 0x000fce00078e000c */
.L_x_1620:
[----:B------:R-:W-:-:S07]  /*0250*/  VIADD R16, R4, 0x1 ;  /* 0x0000000104107836 */ /* 0x000fce0000000000 */
.L_x_1619:
        /* <DEDUP_REMOVED lines=18> */
[----:B---3--:R-:W-:-:S08]  /*0380*/  DFMA R4, R20, R4, R8 ;  /* 0x000000041404722b */ /* 0x008fd00000000008 */
[----:B------:R-:W-:Y:S02]  /*0390*/  DFMA R4, R20, R4, R10 ;  /* 0x000000041404722b */ /* 0x000fe4000000000a */
[----:B------:R-:W-:-:S06]  /*03a0*/  @!P1 DMUL R10, RZ, R2 ;  /* 0x00000002ff0a9228 */ /* 0x000fcc0000000000 */
[----:B----4-:R-:W-:-:S08]  /*03b0*/  DFMA R4, R20, R4, R12 ;  /* 0x000000041404722b */ /* 0x010fd0000000000c */
[----:B------:R-:W-:-:S08]  /*03c0*/  DFMA R4, R20, R4, R14 ;  /* 0x000000041404722b */ /* 0x000fd0000000000e */
[----:B------:R-:W-:Y:S02]  /*03d0*/  DFMA R18, R4, R18, R18 ;  /* 0x000000120412722b */ /* 0x000fe40000000012 */
[----:B------:R-:W-:Y:S01]  /*03e0*/  DFMA R4, R20, R4, 1 ;  /* 0x3ff000001404742b */ /* 0x000fe20000000004 */
[----:B------:R-:W-:-:S09]  /*03f0*/  @!P1 IMAD.MOV.U32 R20, RZ, RZ, RZ ;  /* 0x000000ffff149224 */ /* 0x000fd200078e00ff */
[----:B------:R-:W-:Y:S02]  /*0400*/  FSEL R6, R4, R18, !P0 ;  /* 0x0000001204067208 */ /* 0x000fe40004000000 */
[----:B------:R-:W-:Y:S02]  /*0410*/  FSEL R7, R5, R19, !P0 ;  /* 0x0000001305077208 */ /* 0x000fe40004000000 */
[----:B------:R-:W-:-:S04]  /*0420*/  LOP3.LUT P0, RZ, R16, 0x2, RZ, 0xc0, !PT ;  /* 0x0000000210ff7812 */ /* 0x000fc8000780c0ff */
        /* <DEDUP_REMOVED lines=24> */
[----:B------:R-:W-:Y:S02]  /*05b0*/  IMAD.MOV.U32 R20, RZ, RZ, R12 ;  /* 0x000000ffff147224 */ /* 0x000fe400078e000c */
[----:B------:R-:W-:Y:S02]  /*05c0*/  IMAD.MOV.U32 R10, RZ, RZ, R18 ;  /* 0x000000ffff0a7224 */ /* 0x000fe400078e0012 */
[----:B------:R-:W-:-:S07]  /*05d0*/  IMAD.MOV.U32 R11, RZ, RZ, R19 ;  /* 0x000000ffff0b7224 */ /* 0x000fce00078e0013 */
.L_x_1621:
        /* <DEDUP_REMOVED lines=9> */
[----:B------:R-:W-:-:S02]  /*0670*/  IMAD.MOV.U32 R24, RZ, RZ, 0x20fd8164 ;  /* 0x20fd8164ff187424 */ /* 0x000fc400078e00ff */
[----:B------:R-:W-:Y:S01]  /*0680*/  IMAD.MOV.U32 R21, RZ, RZ, 0x3da8ff83 ;  /* 0x3da8ff83ff157424 */ /* 0x000fe200078e00ff */
[----:B------:R-:W-:Y:S01]  /*0690*/  ISETP.NE.U32.AND P0, PT, R2, 0x1, PT ;  /* 0x000000010200780c */ /* 0x000fe20003f05070 */
[----:B------:R-:W-:-:S03]  /*06a0*/  DMUL R2, R10, R10 ;  /* 0x0000000a0a027228 */ /* 0x000fc60000000000 */
[----:B------:R-:W-:Y:S02]  /*06b0*/  FSEL R24, R24, -8.06006814911005101289e+34, !P0 ;  /* 0xf9785eba18187808 */ /* 0x000fe40004000000 */
[----:B------:R-:W-:-:S06]  /*06c0*/  FSEL R25, -R21, 0.11223486810922622681, !P0 ;  /* 0x3de5db6515197808 */ /* 0x000fcc0004000100 */
[----:B--2---:R-:W-:-:S08]  /*06d0*/  DFMA R12, R2, R24, R12 ;  /* 0x00000018020c722b */ /* 0x004fd0000000000c */
[----:B------:R-:W-:-:S08]  /*06e0*/  DFMA R12, R2, R12, R14 ;  /* 0x0000000c020c722b */ /* 0x000fd0000000000e */
[----:B---3--:R-:W-:-:S08]  /*06f0*/  DFMA R12, R2, R12, R16 ;  /* 0x0000000c020c722b */ /* 0x008fd00000000010 */
[----:B------:R-:W-:-:S08]  /*0700*/  DFMA R12, R2, R12, R18 ;  /* 0x0000000c020c722b */ /* 0x000fd00000000012 */
[C---:B----4-:R-:W-:Y:S01]  /*0710*/  DFMA R12, R2.reuse, R12, R4 ;  /* 0x0000000c020c722b */ /* 0x050fe20000000004 */
[----:B------:R-:W0:Y:S07]  /*0720*/  LDC.64 R4, c[0x0][0x3b8] ;  /* 0x0000ee00ff047b82 */ /* 0x000e2e0000000a00 */
[----:B------:R-:W-:-:S08]  /*0730*/  DFMA R6, R2, R12, R6 ;  /* 0x0000000c0206722b */ /* 0x000fd00000000006 */
[----:B------:R-:W-:Y:S02]  /*0740*/  DFMA R10, R6, R10, R10 ;  /* 0x0000000a060a722b */ /* 0x000fe4000000000a */
[----:B------:R-:W-:Y:S02]  /*0750*/  DFMA R2, R2, R6, 1 ;  /* 0x3ff000000202742b */ /* 0x000fe40000000006 */
[----:B0-----:R-:W-:-:S08]  /*0760*/  DSETP.NEU.AND P1, PT, |R4|, +INF , PT ;  /* 0x7ff000000400742a */ /* 0x001fd00003f2d200 */
[----:B------:R-:W-:Y:S02]  /*0770*/  FSEL R6, R2, R10, !P0 ;  /* 0x0000000a02067208 */ /* 0x000fe40004000000 */
[----:B------:R-:W-:Y:S02]  /*0780*/  FSEL R7, R3, R11, !P0 ;  /* 0x0000000b03077208 */ /* 0x000fe40004000000 */
[----:B------:R-:W-:-:S04]  /*0790*/  LOP3.LUT P0, RZ, R20, 0x2, RZ, 0xc0, !PT ;  /* 0x0000000214ff7812 */ /* 0x000fc8000780c0ff */
[----:B------:R-:W-:Y:S02]  /*07a0*/  DADD R2, RZ, -R6 ;  /* 0x00000000ff027229 */ /* 0x000fe40000000806 */
[----:B------:R-:W-:Y:S01]  /*07b0*/  @!P1 DMUL R10, RZ, R4 ;  /* 0x00000004ff0a9228 */ /* 0x000fe20000000000 */
[----:B------:R-:W-:-:S07]  /*07c0*/  @!P1 IMAD.MOV.U32 R20, RZ, RZ, 0x1 ;  /* 0x00000001ff149424 */ /* 0x000fce00078e00ff */
        /* <DEDUP_REMOVED lines=19> */
[----:B------:R-:W0:Y:S01]  /*0900*/  LDC R13, c[0x0][0x3b8] ;  /* 0x0000ee00ff0d7b82 */ /* 0x000e220000000800 */
[----:B------:R-:W-:-:S07]  /*0910*/  MOV R22, 0x940 ;  /* 0x0000094000167802 */ /* 0x000fce0000000f00 */
[----:B------:R-:W1:Y:S02]  /*0920*/  LDC R23, c[0x0][0x3bc] ;  /* 0x0000ef00ff177b82 */ /* 0x000e640000000800 */
[----:B01----:R-:W-:Y:S05]  /*0930*/  CALL.REL.NOINC `($_Z9u3_kernelPhP17curandStateXORWOWP7double2iiidddS2_$__internal_trig_reduction_slowpathd) ;  /* 0x0000001800587944 */ /* 0x003fea0003c00000 */
[----:B------:R-:W-:Y:S02]  /*0940*/  IMAD.MOV.U32 R6, RZ, RZ, R12 ;  /* 0x000000ffff067224 */ /* 0x000fe400078e000c */
[----:B------:R-:W-:Y:S02]  /*0950*/  IMAD.MOV.U32 R10, RZ, RZ, R18 ;  /* 0x000000ffff0a7224 */ /* 0x000fe400078e0012 */
[----:B------:R-:W-:-:S07]  /*0960*/  IMAD.MOV.U32 R11, RZ, RZ, R19 ;  /* 0x000000ffff0b7224 */ /* 0x000fce00078e0013 */
.L_x_1623:
[----:B------:R-:W-:-:S07]  /*0970*/  VIADD R20, R6, 0x1 ;  /* 0x0000000106147836 */ /* 0x000fce0000000000 */
.L_x_1622:
        /* <DEDUP_REMOVED lines=12> */
[----:B------:R-:W-:-:S03]  /*0a40*/  IMAD.MOV.U32 R21, RZ, RZ, 0x3da8ff83 ;  /* 0x3da8ff83ff157424 */ /* 0x000fc600078e00ff */
        /* <DEDUP_REMOVED lines=17> */
[----:B------:R-:W-:-:S07]  /*0b60*/  @!P1 IMAD.MOV.U32 R22, RZ, RZ, RZ ;  /* 0x000000ffff169224 */ /* 0x000fce00078e00ff */
        /* <DEDUP_REMOVED lines=26> */
.L_x_1624:
        /* <DEDUP_REMOVED lines=16> */
[C---:B------:R-:W-:Y:S01]  /*0e10*/  DFMA R4, R24.reuse, R4, R6 ;  /* 0x000000041804722b */ /* 0x040fe20000000006 */
[----:B------:R-:W0:Y:S07]  /*0e20*/  LDC.64 R6, c[0x0][0x3b0] ;  /* 0x0000ec00ff067b82 */ /* 0x000e2e0000000a00 */
[----:B---3--:R-:W-:-:S08]  /*0e30*/  DFMA R4, R24, R4, R12 ;  /* 0x000000041804722b */ /* 0x008fd0000000000c */
[----:B------:R-:W-:-:S08]  /*0e40*/  DFMA R4, R24, R4, R14 ;  /* 0x000000041804722b */ /* 0x000fd0000000000e */
[----:B----4-:R-:W-:Y:S02]  /*0e50*/  DFMA R4, R24, R4, R16 ;  /* 0x000000041804722b */ /* 0x010fe40000000010 */
[----:B0-----:R-:W-:-:S06]  /*0e60*/  DSETP.NEU.AND P1, PT, |R6|, +INF , PT ;  /* 0x7ff000000600742a */ /* 0x001fcc0003f2d200 */
[----:B------:R-:W-:-:S08]  /*0e70*/  DFMA R4, R24, R4, R18 ;  /* 0x000000041804722b */ /* 0x000fd00000000012 */
[----:B------:R-:W-:Y:S01]  /*0e80*/  DFMA R20, R4, R20, R20 ;  /* 0x000000140414722b */ /* 0x000fe20000000014 */
[----:B------:R-:W-:Y:S01]  /*0e90*/  @!P1 IMAD.MOV.U32 R26, RZ, RZ, 0x1 ;  /* 0x00000001ff1a9424 */ /* 0x000fe200078e00ff */
[----:B------:R-:W-:Y:S02]  /*0ea0*/  DFMA R4, R24, R4, 1 ;  /* 0x3ff000001804742b */ /* 0x000fe40000000004 */
[----:B------:R-:W-:-:S08]  /*0eb0*/  @!P1 DMUL R24, RZ, R6 ;  /* 0x00000006ff189228 */ /* 0x000fd00000000000 */
        /* <DEDUP_REMOVED lines=28> */
[----:B------:R-:W-:-:S07]  /*1080*/  IMAD.MOV.U32 R25, RZ, RZ, R19 ;  /* 0x000000ffff197224 */ /* 0x000fce00078e0013 */
.L_x_1626:
[----:B------:R-:W-:-:S07]  /*1090*/  VIADD R26, R12, 0x1 ;  /* 0x000000010c1a7836 */ /* 0x000fce0000000000 */
.L_x_1625:
        /* <DEDUP_REMOVED lines=19> */
[C---:B----4-:R-:W-:Y:S02]  /*11d0*/  DFMA R20, R6.reuse, R12, R20 ;  /* 0x0000000c0614722b */ /* 0x050fe40000000014 */
[----:B------:R-:W0:Y:S06]  /*11e0*/  LDC.64 R12, c[0x0][0x3b0] ;  /* 0x0000ec00ff0c7b82 */ /* 0x000e2c0000000a00 */
        /* <DEDUP_REMOVED lines=36> */
.L_x_1627:
        /* <DEDUP_REMOVED lines=16> */
[C---:B------:R-:W-:Y:S01]  /*1530*/  DFMA R12, R26.reuse, R12, R14 ;  /* 0x0000000c1a0c722b */ /* 0x040fe2000000000e */
[----:B------:R-:W0:Y:S07]  /*1540*/  LDC.64 R14, c[0x0][0x3b0] ;  /* 0x0000ec00ff0e7b82 */ /* 0x000e2e0000000a00 */
[C---:B---3--:R-:W-:Y:S01]  /*1550*/  DFMA R12, R26.reuse, R12, R16 ;  /* 0x0000000c1a0c722b */ /* 0x048fe20000000010 */
[----:B------:R-:W0:Y:S07]  /*1560*/  LDC.64 R16, c[0x0][0x3b8] ;  /* 0x0000ee00ff107b82 */ /* 0x000e2e0000000a00 */
[----:B------:R-:W-:-:S08]  /*1570*/  DFMA R12, R26, R12, R18 ;  /* 0x0000000c1a0c722b */ /* 0x000fd00000000012 */
[----:B----4-:R-:W-:-:S08]  /*1580*/  DFMA R12, R26, R12, R20 ;  /* 0x0000000c1a0c722b */ /* 0x010fd00000000014 */
[----:B------:R-:W-:-:S08]  /*1590*/  DFMA R12, R26, R12, R22 ;  /* 0x0000000c1a0c722b */ /* 0x000fd00000000016 */
[----:B------:R-:W-:Y:S02]  /*15a0*/  DFMA R24, R12, R24, R24 ;  /* 0x000000180c18722b */ /* 0x000fe40000000018 */
[----:B------:R-:W-:Y:S02]  /*15b0*/  DFMA R12, R26, R12, 1 ;  /* 0x3ff000001a0c742b */ /* 0x000fe4000000000c */
[----:B0-----:R-:W-:-:S08]  /*15c0*/  DADD R26, R16, R14 ;  /* 0x00000000101a7229 */ /* 0x001fd0000000000e */
[----:B------:R-:W-:Y:S01]  /*15d0*/  FSEL R14, R12, R24, !P0 ;  /* 0x000000180c0e7208 */ /* 0x000fe20004000000 */
[----:B------:R-:W-:Y:S01]  /*15e0*/  DSETP.NEU.AND P1, PT, |R26|, +INF , PT ;  /* 0x7ff000001a00742a */ /* 0x000fe20003f2d200 */
[----:B------:R-:W-:Y:S02]  /*15f0*/  FSEL R15, R13, R25, !P0 ;  /* 0x000000190d0f7208 */ /* 0x000fe40004000000 */
[----:B------:R-:W-:-:S04]  /*1600*/  LOP3.LUT P0, RZ, R28, 0x2, RZ, 0xc0, !PT ;  /* 0x000000021cff7812 */ /* 0x000fc8000780c0ff */
[----:B------:R-:W-:-:S07]  /*1610*/  DADD R12, RZ, -R14 ;  /* 0x00000000ff0c7229 */ /* 0x000fce000000080e */
[----:B------:R-:W-:Y:S01]  /*1620*/  @!P1 DMUL R28, RZ, R26 ;  /* 0x0000001aff1c9228 */ /* 0x000fe20000000000 */
[----:B------:R-:W-:Y:S02]  /*1630*/  @!P1 IMAD.MOV.U32 R30, RZ, RZ, 0x1 ;  /* 0x00000001ff1e9424 */ /* 0x000fe400078e00ff */
        /* <DEDUP_REMOVED lines=24> */
[----:B------:R-:W-:-:S07]  /*17c0*/  IMAD.MOV.U32 R29, RZ, RZ, R19 ;  /* 0x000000ffff1d7224 */ /* 0x000fce00078e0013 */
.L_x_1629:
[----:B------:R-:W-:-:S07]  /*17d0*/  VIADD R30, R12, 0x1 ;  /* 0x000000010c1e7836 */ /* 0x000fce0000000000 */
.L_x_1628:
        /* <DEDUP_REMOVED lines=19> */
[----:B------:R-:W-:-:S08]  /*1910*/  DFMA R12, R32, R12, R18 ;  /* 0x0000000c200c722b */ /* 0x000fd00000000012 */
[----:B----4-:R-:W-:-:S08]  /*1920*/  DFMA R12, R32, R12, R20 ;  /* 0x0000000c200c722b */ /* 0x010fd00000000014 */
[----:B------:R-:W-:Y:S01]  /*1930*/  DFMA R12, R32, R12, R22 ;  /* 0x0000000c200c722b */ /* 0x000fe20000000016 */
[----:B------:R-:W-:-:S07]  /*1940*/  @!P1 IMAD.MOV.U32 R22, RZ, RZ, RZ ;  /* 0x000000ffff169224 */ /* 0x000fce00078e00ff */
[----:B------:R-:W-:Y:S02]  /*1950*/  DFMA R28, R12, R28, R28 ;  /* 0x0000001c0c1c722b */ /* 0x000fe4000000001c */
[----:B------:R-:W-:-:S10]  /*1960*/  DFMA R12, R32, R12, 1 ;  /* 0x3ff00000200c742b */ /* 0x000fd4000000000c */
[----:B------:R-:W-:Y:S02]  /*1970*/  FSEL R14, R12, R28, !P0 ;  /* 0x0000001c0c0e7208 */ /* 0x000fe40004000000 */
[----:B------:R-:W-:Y:S01]  /*1980*/  FSEL R15, R13, R29, !P0 ;  /* 0x0000001d0d0f7208 */ /* 0x000fe20004000000 */
[----:B------:R-:W-:Y:S01]  /*1990*/  @!P1 DMUL R28, RZ, R26 ;  /* 0x0000001aff1c9228 */ /* 0x000fe20000000000 */
        /* <DEDUP_REMOVED lines=28> */
.L_x_1630:
[----:B------:R-:W0:Y:S01]  /*1b60*/  LDCU.64 UR4, c[0x4][0x1b0] ;  /* 0x01003600ff0477ac */ /* 0x000e220008000a00 */
[C---:B------:R-:W-:Y:S01]  /*1b70*/  IMAD.SHL.U32 R12, R22.reuse, 0x40, RZ ;  /* 0x00000040160c7824 */ /* 0x040fe200078e00ff */
[----:B------:R-:W-:Y:S01]  /*1b80*/  LOP3.LUT R23, R22, 0x1, RZ, 0xc0, !PT ;  /* 0x0000000116177812 */ /* 0x000fe200078ec0ff */
[----:B------:R-:W-:Y:S01]  /*1b90*/  IMAD.MOV.U32 R32, RZ, RZ, 0x20fd8164 ;  /* 0x20fd8164ff207424 */ /* 0x000fe200078e00ff */
[----:B------:R-:W-:Y:S01]  /*1ba0*/  DMUL R26, R28, R28 ;  /* 0x0000001c1c1a7228 */ /* 0x000fe20000000000 */
[----:B------:R-:W1:Y:S01]  /*1bb0*/  LDCU.64 UR10, c[0x0][0x380] ;  /* 0x00007000ff0a77ac */ /* 0x000e620008000a00 */
[----:B------:R-:W-:-:S04]  /*1bc0*/  LOP3.LUT R12, R12, 0x40, RZ, 0xc0, !PT ;  /* 0x000000400c0c7812 */ /* 0x000fc800078ec0ff */
[----:B0-----:R-:W-:-:S05]  /*1bd0*/  IADD3 R30, P0, PT, R12, UR4, RZ ;  /* 0x000000040c1e7c10 */ /* 0x001fca000ff1e0ff */
[----:B------:R-:W-:Y:S01]  /*1be0*/  IMAD.X R31, RZ, RZ, UR5, P0 ;  /* 0x00000005ff1f7e24 */ /* 0x000fe200080e06ff */
[----:B------:R-:W0:Y:S04]  /*1bf0*/  LDCU UR5, c[0x0][0x3a0] ;  /* 0x00007400ff0577ac */ /* 0x000e280008000800 */
[----:B------:R-:W2:Y:S04]  /*1c00*/  LDG.E.128.CONSTANT R16, desc[UR6][R30.64] ;  /* 0x000000061e107981 */ /* 0x000ea8000c1e9d00 */
[----:B------:R-:W3:Y:S01]  /*1c10*/  LDG.E.128.CONSTANT R12, desc[UR6][R30.64+0x10] ;  /* 0x000010061e0c7981 */ /* 0x000ee2000c1e9d00 */
[----:B------:R-:W-:Y:S01]  /*1c20*/  ISETP.NE.U32.AND P0, PT, R23, 0x1, PT ;  /* 0x000000011700780c */ /* 0x000fe20003f05070 */
[----:B------:R-:W-:-:S03]  /*1c30*/  IMAD.MOV.U32 R23, RZ, RZ, 0x3da8ff83 ;  /* 0x3da8ff83ff177424 */ /* 0x000fc600078e00ff */
[----:B------:R-:W-:Y:S02]  /*1c40*/  FSEL R32, R32, -8.06006814911005101289e+34, !P0 ;  /* 0xf9785eba20207808 */ /* 0x000fe40004000000 */
[----:B------:R-:W-:Y:S02]  /*1c50*/  FSEL R33, -R23, 0.11223486810922622681, !P0 ;  /* 0x3de5db6517217808 */ /* 0x000fe40004000100 */
[----:B------:R-:W4:Y:S01]  /*1c60*/  LDC R23, c[0x0][0x39c] ;  /* 0x0000e700ff177b82 */ /* 0x000f220000000800 */
[----:B0-----:R-:W-:-:S04]  /*1c70*/  USHF.R.S32.HI UR4, URZ, 0x1f, UR5 ;  /* 0x0000001fff047899 */ /* 0x001fc80008011405 */
[----:B------:R-:W-:-:S04]  /*1c80*/  ULEA.HI UR4, UR4, UR5, URZ, 0x3 ;  /* 0x0000000504047291 */ /* 0x000fc8000f8f18ff */
[----:B------:R-:W-:-:S04]  /*1c90*/  USHF.R.S32.HI UR8, URZ, 0x3, UR4 ;  /* 0x00000003ff087899 */ /* 0x000fc80008011404 */
[----:B------:R-:W-:Y:S01]  /*1ca0*/  USHF.R.S32.HI UR9, URZ, 0x1f, UR8 ;  /* 0x0000001fff097899 */ /* 0x000fe20008011408 */
[----:B--2---:R-:W-:-:S08]  /*1cb0*/  DFMA R16, R26, R32, R16 ;  /* 0x000000201a10722b */ /* 0x004fd00000000010 */
[C---:B------:R-:W-:Y:S02]  /*1cc0*/  DFMA R32, R26.reuse, R16, R18 ;  /* 0x000000101a20722b */ /* 0x040fe40000000012 */
[----:B------:R0:W2:Y:S06]  /*1cd0*/  LDG.E.128.CONSTANT R16, desc[UR6][R30.64+0x20] ;  /* 0x000020061e107981 */ /* 0x0000ac000c1e9d00 */
[----:B---3--:R-:W-:Y:S01]  /*1ce0*/  DFMA R32, R26, R32, R12 ;  /* 0x000000201a20722b */ /* 0x008fe2000000000c */
[----:B----4-:R-:W-:-:S03]  /*1cf0*/  IMAD.WIDE R12, R0, R23, UR8 ;  /* 0x00000008000c7e25 */ /* 0x010fc6000f8e0217 */
[----:B-1----:R-:W-:-:S04]  /*1d00*/  IADD3 R12, P1, PT, R12, UR10, RZ ;  /* 0x0000000a0c0c7c10 */ /* 0x002fc8000ff3e0ff */
[----:B------:R-:W-:-:S05]  /*1d10*/  IADD3.X R13, PT, PT, R13, UR11, RZ, P1, !PT ;  /* 0x0000000b0d0d7c10 */ /* 0x000fca0008ffe4ff */
[----:B------:R-:W3:Y:S01]  /*1d20*/  LDG.E.U8 R23, desc[UR6][R12.64] ;  /* 0x000000060c177981 */ /* 0x000ee2000c1e1100 */
[----:B------:R-:W-:Y:S01]  /*1d30*/  DFMA R14, R26, R32, R14 ;  /* 0x000000201a0e722b */ /* 0x000fe2000000000e */
[----:B------:R-:W-:Y:S01]  /*1d40*/  ULOP3.LUT UR8, UR5, 0x7, URZ, 0xc0, !UPT ;  /* 0x0000000705087892 */ /* 0x000fe2000f8ec0ff */
[-C--:B0-----:R-:W-:Y:S02]  /*1d50*/  DMUL R30, RZ, R24.reuse ;  /* 0x00000018ff1e7228 */ /* 0x081fe40000000000 */
[----:B------:R-:W-:-:S04]  /*1d60*/  DMUL R24, R2, R24 ;  /* 0x0000001802187228 */ /* 0x000fc80000000000 */
[C---:B--2---:R-:W-:Y:S01]  /*1d70*/  DFMA R14, R26.reuse, R14, R16 ;  /* 0x0000000e1a0e722b */ /* 0x044fe20000000010 */
[----:B------:R-:W0:Y:S07]  /*1d80*/  LDC.64 R16, c[0x0][0x388] ;  /* 0x0000e200ff107b82 */ /* 0x000e2e0000000a00 */
[----:B------:R-:W-:-:S08]  /*1d90*/  DFMA R14, R26, R14, R18 ;  /* 0x0000000e1a0e722b */ /* 0x000fd00000000012 */
[----:B------:R-:W-:Y:S02]  /*1da0*/  DFMA R28, R14, R28, R28 ;  /* 0x0000001c0e1c722b */ /* 0x000fe4000000001c */
[----:B------:R-:W-:Y:S02]  /*1db0*/  DFMA R26, R26, R14, 1 ;  /* 0x3ff000001a1a742b */ /* 0x000fe4000000000e */
[----:B------:R-:W-:Y:S01]  /*1dc0*/  DMUL R14, R2, R2 ;  /* 0x00000002020e7228 */ /* 0x000fe20000000000 */
[----:B---3--:R-:W-:Y:S01]  /*1dd0*/  SHF.R.U32.HI R23, RZ, UR8, R23 ;  /* 0x00000008ff177c19 */ /* 0x008fe20008011617 */
[----:B------:R-:W-:Y:S01]  /*1de0*/  ULOP3.LUT UR4, UR4, 0xfffffff8, URZ, 0xc0, !UPT ;  /* 0xfffffff804047892 */ /* 0x000fe2000f8ec0ff */
[----:B------:R-:W-:Y:S01]  /*1df0*/  DFMA R24, RZ, R6, R24 ;  /* 0x00000006ff18722b */ /* 0x000fe20000000018 */
[----:B------:R-:W1:Y:S01]  /*1e00*/  LDCU.128 UR8, c[0x0][0x3c0] ;  /* 0x00007800ff0877ac */ /* 0x000e620008000c00 */
[----:B------:R-:W-:Y:S01]  /*1e10*/  LOP3.LUT R23, R23, 0x1, RZ, 0xc0, !PT ;  /* 0x0000000117177812 */ /* 0x000fe200078ec0ff */
[----:B0-----:R-:W-:-:S02]  /*1e20*/  IMAD.WIDE R16, R0, 0x30, R16 ;  /* 0x0000003000107825 */ /* 0x001fc400078e0210 */
[----:B------:R-:W-:Y:S02]  /*1e30*/  FSEL R18, R26, R28, !P0 ;  /* 0x0000001c1a127208 */ /* 0x000fe40004000000 */
[----:B------:R-:W-:Y:S01]  /*1e40*/  FSEL R19, R27, R29, !P0 ;  /* 0x0000001d1b137208 */ /* 0x000fe20004000000 */
[----:B------:R-:W-:Y:S01]  /*1e50*/  DMUL R28, R8, R8 ;  /* 0x00000008081c7228 */ /* 0x000fe20000000000 */
[----:B------:R-:W-:Y:S01]  /*1e60*/  ISETP.NE.U32.AND P1, PT, R23, 0x1, PT ;  /* 0x000000011700780c */ /* 0x000fe20003f25070 */
[----:B------:R-:W2:Y:S01]  /*1e70*/  LDG.E.64 R32, desc[UR6][R16.64+0x8] ;  /* 0x0000080610207981 */ /* 0x000ea2000c1e1b00 */
[----:B------:R-:W-:Y:S02]  /*1e80*/  LOP3.LUT P0, RZ, R22, 0x2, RZ, 0xc0, !PT ;  /* 0x0000000216ff7812 */ /* 0x000fe4000780c0ff */
[----:B------:R-:W-:-:S05]  /*1e90*/  DADD R26, RZ, -R18 ;  /* 0x00000000ff1a7229 */ /* 0x000fca0000000812 */
[----:B------:R-:W-:Y:S02]  /*1ea0*/  FSEL R14, R28, R14, !P1 ;  /* 0x0000000e1c0e7208 */ /* 0x000fe40004800000 */
[----:B------:R-:W-:Y:S01]  /*1eb0*/  FSEL R15, R29, R15, !P1 ;  /* 0x0000000f1d0f7208 */ /* 0x000fe20004800000 */
[-C--:B------:R-:W-:Y:S02]  /*1ec0*/  DMUL R28, RZ, R4.reuse ;  /* 0x00000004ff1c7228 */ /* 0x080fe40000000000 */
[----:B------:R-:W-:Y:S01]  /*1ed0*/  FSEL R26, R18, R26, !P0 ;  /* 0x0000001a121a7208 */ /* 0x000fe20004000000 */
[C---:B------:R-:W-:Y:S01]  /*1ee0*/  DMUL R4, R2.reuse, R4 ;  /* 0x0000000402047228 */ /* 0x040fe20000000000 */
[----:B------:R-:W-:Y:S02]  /*1ef0*/  FSEL R27, R19, R27, !P0 ;  /* 0x0000001b131b7208 */ /* 0x000fe40004000000 */
[----:B------:R-:W3:Y:S02]  /*1f00*/  LDG.E.64 R18, desc[UR6][R16.64] ;  /* 0x0000000610127981 */ /* 0x000ee4000c1e1b00 */
[----:B------:R-:W-:-:S02]  /*1f10*/  DFMA R22, -R2, R10, -R28 ;  /* 0x0000000a0216722b */ /* 0x000fc4000000091c */
[----:B------:R-:W-:Y:S01]  /*1f20*/  DFMA R2, R2, R6, -R30 ;  /* 0x000000060202722b */ /* 0x000fe2000000081e */
[----:B------:R-:W4:Y:S01]  /*1f30*/  LDG.E.64 R30, desc[UR6][R16.64+0x10] ;  /* 0x00001006101e7981 */ /* 0x000f22000c1e1b00 */
[----:B------:R-:W-:Y:S01]  /*1f40*/  UIADD3 UR4, UPT, UPT, -UR4, UR5, URZ ;  /* 0x0000000504047290 */ /* 0x000fe2000fffe1ff */
[----:B------:R-:W-:Y:S01]  /*1f50*/  DMUL R28, RZ, R26 ;  /* 0x0000001aff1c7228 */ /* 0x000fe20000000000 */
[----:B---3--:R-:W-:-:S04]  /*1f60*/  SHF.R.U32.HI R34, RZ, 0x2, R19 ;  /* 0x00000002ff227819 */ /* 0x008fc80000011613 */
[----:B------:R-:W-:Y:S01]  /*1f70*/  LOP3.LUT R34, R34, R19, RZ, 0x3c, !PT ;  /* 0x0000001322227212 */ /* 0x000fe200078e3cff */
[----:B----4-:R-:W-:-:S04]  /*1f80*/  IMAD.SHL.U32 R19, R31, 0x10, RZ ;  /* 0x000000101f137824 */ /* 0x010fc800078e00ff */
[----:B------:R-:W-:-:S05]  /*1f90*/  IMAD.SHL.U32 R35, R34, 0x2, RZ ;  /* 0x0000000222237824 */ /* 0x000fca00078e00ff */
[----:B------:R-:W-:Y:S01]  /*1fa0*/  LOP3.LUT R36, R34, R35, R19, 0x96, !PT ;  /* 0x0000002322247212 */ /* 0x000fe200078e9613 */
[----:B------:R-:W-:Y:S02]  /*1fb0*/  IMAD.MOV.U32 R35, RZ, RZ, R30 ;  /* 0x000000ffff237224 */ /* 0x000fe400078e001e */
[----:B------:R-:W-:Y:S01]  /*1fc0*/  VIADD R30, R18, 0x587c5 ;  /* 0x000587c5121e7836 */ /* 0x000fe20000000000 */
[----:B------:R-:W-:Y:S01]  /*1fd0*/  LOP3.LUT R19, R36, R31, RZ, 0x3c, !PT ;  /* 0x0000001f24137212 */ /* 0x000fe200078e3cff */
[----:B------:R-:W-:Y:S02]  /*1fe0*/  IMAD.MOV.U32 R18, RZ, RZ, R31 ;  /* 0x000000ffff127224 */ /* 0x000fe400078e001f */
[----:B--2---:R-:W-:Y:S02]  /*1ff0*/  IMAD.MOV.U32 R34, RZ, RZ, R33 ;  /* 0x000000ffff227224 */ /* 0x004fe400078e0021 */
[----:B------:R-:W-:Y:S01]  /*2000*/  IMAD.MOV.U32 R31, RZ, RZ, R32 ;  /* 0x000000ffff1f7224 */ /* 0x000fe200078e0020 */
[----:B------:R-:W-:Y:S04]  /*2010*/  STG.E.64 desc[UR6][R16.64+0x10], R18 ;  /* 0x0000101210007986 */ /* 0x000fe8000c101b06 */
[----:B------:R0:W-:Y:S04]  /*2020*/  STG.E.64 desc[UR6][R16.64+0x8], R34 ;  /* 0x0000082210007986 */ /* 0x0001e8000c101b06 */
[----:B------:R2:W-:Y:S04]  /*2030*/  STG.E.64 desc[UR6][R16.64], R30 ;  /* 0x0000001e10007986 */ /* 0x0005e8000c101b06 */
[----:B------:R-:W2:Y:S01]  /*2040*/  LDG.E.U8 R36, desc[UR6][R12.64] ;  /* 0x000000060c247981 */ /* 0x000ea2000c1e1100 */
[----:B------:R-:W-:-:S02]  /*2050*/  IMAD.IADD R32, R19, 0x1, R30 ;  /* 0x0000000113207824 */ /* 0x000fc400078e021e */
[----:B------:R-:W-:-:S03]  /*2060*/  IMAD.MOV.U32 R33, RZ, RZ, 0x2f800000 ;  /* 0x2f800000ff217424 */ /* 0x000fc600078e00ff */
[----:B------:R-:W-:-:S05]  /*2070*/  I2FP.F32.U32 R32, R32 ;  /* 0x0000002000207245 */ /* 0x000fca0000201000 */
[----:B0-----:R-:W-:Y:S02]  /*2080*/  FFMA R34, R32, R33, 1.1641532182693481445e-10 ;  /* 0x2f00000020227423 */ /* 0x001fe40000000021 */
[----:B------:R-:W0:Y:S04]  /*2090*/  LDC.64 R32, c[0x0][0x390] ;  /* 0x0000e400ff207b82 */ /* 0x000e280000000a00 */
[----:B------:R-:W3:Y:S01]  /*20a0*/  F2F.F64.F32 R34, R34 ;  /* 0x0000002200227310 */ /* 0x000ee20000201800 */
[----:B------:R-:W-:Y:S02]  /*20b0*/  UMOV UR5, 0x1 ;  /* 0x0000000100057882 */ /* 0x000fe40000000000 */
[----:B------:R-:W-:Y:S01]  /*20c0*/  USHF.L.U32 UR5, UR5, UR4, URZ ;  /* 0x0000000405057299 */ /* 0x000fe200080006ff */
[----:B---3--:R-:W-:-:S06]  /*20d0*/  DSETP.GT.AND P0, PT, R14, R34, PT ;  /* 0x000000220e00722a */ /* 0x008fcc0003f04000 */
[----:B------:R-:W-:-:S04]  /*20e0*/  SEL R14, RZ, 0x1, !P0 ;  /* 0x00000001ff0e7807 */ /* 0x000fc80004000000 */
[----:B------:R-:W-:-:S04]  /*20f0*/  SHF.L.U32 R15, R14, UR4, RZ ;  /* 0x000000040e0f7c19 */ /* 0x000fc800080006ff */
[----:B--2---:R-:W-:Y:S01]  /*2100*/  LOP3.LUT R31, R15, UR5, R36, 0xf2, !PT ;  /* 0x000000050f1f7c12 */ /* 0x004fe2000f8ef224 */
[----:B0-----:R-:W-:-:S04]  /*2110*/  IMAD.WIDE R14, R0, 0x10, R32 ;  /* 0x00000010000e7825 */ /* 0x001fc800078e0220 */
[----:B------:R-:W-:Y:S04]  /*2120*/  STG.E.U8 desc[UR6][R12.64], R31 ;  /* 0x0000001f0c007986 */ /* 0x000fe8000c101106 */
[----:B------:R-:W2:Y:S01]  /*2130*/  LDG.E.128 R16, desc[UR6][R14.64] ;  /* 0x000000060e107981 */ /* 0x000ea2000c1e1d00 */
[C---:B------:R-:W-:Y:S02]  /*2140*/  DMUL R26, R8.reuse, R26 ;  /* 0x0000001a081a7228 */ /* 0x040fe40000000000 */
[----:B------:R-:W-:Y:S01]  /*2150*/  DFMA R28, R8, R20, -R28 ;  /* 0x00000014081c722b */ /* 0x000fe2000000081c */
[----:B------:R-:W-:Y:S01]  /*2160*/  FSEL R6, R2, R8, P0 ;  /* 0x0000000802067208 */ /* 0x000fe20000000000 */
[----:B------:R-:W-:Y:S01]  /*2170*/  DFMA R4, RZ, R10, -R4 ;  /* 0x0000000aff04722b */ /* 0x000fe20000000804 */
[----:B------:R-:W-:-:S03]  /*2180*/  FSEL R7, R3, R9, P0 ;  /* 0x0000000903077208 */ /* 0x000fc60000000000 */
[----:B------:R-:W-:-:S04]  /*2190*/  DFMA R26, RZ, R20, R26 ;  /* 0x00000014ff1a722b */ /* 0x000fc8000000001a */
[----:B------:R-:W-:Y:S02]  /*21a0*/  @!P1 FSEL R6, R28, R22, P0 ;  /* 0x000000161c069208 */ /* 0x000fe40000000000 */
[----:B------:R-:W-:Y:S02]  /*21b0*/  @!P1 FSEL R7, R29, R23, P0 ;  /* 0x000000171d079208 */ /* 0x000fe40000000000 */
[----:B------:R-:W-:Y:S02]  /*21c0*/  FSEL R2, R24, RZ, P0 ;  /* 0x000000ff18027208 */ /* 0x000fe40000000000 */
[----:B------:R-:W-:Y:S02]  /*21d0*/  FSEL R3, R25, RZ, P0 ;  /* 0x000000ff19037208 */ /* 0x000fe40000000000 */
[----:B------:R-:W-:Y:S02]  /*21e0*/  @!P1 FSEL R2, R26, R4, P0 ;  /* 0x000000041a029208 */ /* 0x000fe40000000000 */
[----:B------:R-:W-:Y:S01]  /*21f0*/  @!P1 FSEL R3, R27, R5, P0 ;  /* 0x000000051b039208 */ /* 0x000fe20000000000 */
[----:B--2---:R-:W-:-:S05]  /*2200*/  DMUL R8, R6, R18 ;  /* 0x0000001206087228 */ /* 0x004fca0000000000 */
[----:B------:R-:W-:-:S03]  /*2210*/  DMUL R18, R2, R18 ;  /* 0x0000001202127228 */ /* 0x000fc60000000000 */
[----:B------:R-:W-:-:S05]  /*2220*/  DFMA R8, R2, R16, R8 ;  /* 0x000000100208722b */ /* 0x000fca0000000008 */
[----:B------:R-:W-:-:S03]  /*2230*/  DFMA R18, R6, R16, -R18 ;  /* 0x000000100612722b */ /* 0x000fc60000000812 */
[C---:B-1----:R-:W-:Y:S02]  /*2240*/  DMUL R2, R8.reuse, UR10 ;  /* 0x0000000a08027c28 */ /* 0x042fe40008000000 */
[----:B------:R-:W-:-:S06]  /*2250*/  DMUL R8, R8, UR8 ;  /* 0x0000000808087c28 */ /* 0x000fcc0008000000 */
[C---:B------:R-:W-:Y:S02]  /*2260*/  DFMA R16, R18.reuse, UR8, -R2 ;  /* 0x0000000812107c2b */ /* 0x040fe40008000802 */
[----:B------:R-:W-:-:S07]  /*2270*/  DFMA R18, R18, UR10, R8 ;  /* 0x0000000a12127c2b */ /* 0x000fce0008000008 */
[----:B------:R-:W-:Y:S01]  /*2280*/  STG.E.128 desc[UR6][R14.64], R16 ;  /* 0x000000100e007986 */ /* 0x000fe2000c101d06 */
[----:B------:R-:W-:Y:S05]  /*2290*/  EXIT ;  /* 0x000000000000794d */ /* 0x000fea0003800000 */
        .type           $_Z9u3_kernelPhP17curandStateXORWOWP7double2iiidddS2_$__internal_trig_reduction_slowpathd,@function
        .size           $_Z9u3_kernelPhP17curandStateXORWOWP7double2iiidddS2_$__internal_trig_reduction_slowpathd,(.L_x_1656 - $_Z9u3_kernelPhP17curandStateXORWOWP7double2iiidddS2_$__internal_trig_reduction_slowpathd)
$_Z9u3_kernelPhP17curandStateXORWOWP7double2iiidddS2_$__internal_trig_reduction_slowpathd:
[--C-:B------:R-:W-:Y:S01]  /*22a0*/  SHF.R.U32.HI R18, RZ, 0x14, R23.reuse ;  /* 0x00000014ff127819 */ /* 0x100fe20000011617 */
        /* <DEDUP_REMOVED lines=22> */
.L_x_1633:
        /* <DEDUP_REMOVED lines=26> */
[----:B------:R-:W-:-:S05]  /*25b0*/  LOP3.LUT R12, R18, 0x7ff, RZ, 0xc0, !PT ;  /* 0x000007ff120c7812 */ /* 0x000fca00078ec0ff */
[----:B------:R-:W-:-:S05]  /*25c0*/  VIADD R12, R12, 0xfffffc00 ;  /* 0xfffffc000c0c7836 */ /* 0x000fca0000000000 */
[----:B------:R-:W-:Y:S02]  /*25d0*/  SHF.R.U32.HI R13, RZ, 0x6, R12 ;  /* 0x00000006ff0d7819 */ /* 0x000fe4000001160c */
[----:B------:R-:W-:Y:S02]  /*25e0*/  ISETP.GE.U32.AND P0, PT, R12, 0x80, PT ;  /* 0x000000800c00780c */ /* 0x000fe40003f06070 */
[----:B------:R-:W-:-:S04]  /*25f0*/  IADD3 R13, PT, PT, -R13, 0x13, RZ ;  /* 0x000000130d0d7810 */ /* 0x000fc80007ffe1ff */
[----:B------:R-:W-:-:S07]  /*2600*/  SEL R17, R13, 0x12, P0 ;  /* 0x000000120d117807 */ /* 0x000fce0000000000 */
.L_x_1632:
[C---:B------:R-:W-:Y:S02]  /*2610*/  LOP3.LUT R12, R18.reuse, 0x7ff, RZ, 0xc0, !PT ;  /* 0x000007ff120c7812 */ /* 0x040fe400078ec0ff */
[----:B------:R-:W-:-:S03]  /*2620*/  LOP3.LUT P0, R33, R18, 0x3f, RZ, 0xc0, !PT ;  /* 0x0000003f12217812 */ /* 0x000fc6000780c0ff */
[----:B------:R-:W-:-:S05]  /*2630*/  VIADD R12, R12, 0xfffffc00 ;  /* 0xfffffc000c0c7836 */ /* 0x000fca0000000000 */
[----:B------:R-:W-:-:S05]  /*2640*/  SHF.R.U32.HI R12, RZ, 0x6, R12 ;  /* 0x00000006ff0c7819 */ /* 0x000fca000001160c */
        /* <DEDUP_REMOVED lines=9> */
[----:B---3--:R-:W-:Y:S02]  /*26e0*/  @P0 SHF.L.U32 R29, R16, R33, RZ ;  /* 0x00000021101d0219 */ /* 0x008fe400000006ff */
[----:B0-----:R-:W-:Y:S02]  /*26f0*/  @P0 SHF.R.U64 R14, R28, R19, R30 ;  /* 0x000000131c0e0219 */ /* 0x001fe4000000121e */
[--C-:B------:R-:W-:Y:S02]  /*2700*/  @P0 SHF.R.U32.HI R18, RZ, 0x1, R17.reuse ;  /* 0x00000001ff120819 */ /* 0x100fe40000011611 */
[----:B------:R-:W-:-:S02]  /*2710*/  @P0 SHF.R.U64 R31, R16, 0x1, R17 ;  /* 0x00000001101f0819 */ /* 0x000fc40000001211 */
[----:B------:R-:W-:Y:S02]  /*2720*/  @P0 SHF.L.U64.HI R32, R16, R33, R17 ;  /* 0x0000002110200219 */ /* 0x000fe40000010211 */
[----:B------:R-:W-:Y:S02]  /*2730*/  @P0 SHF.R.U32.HI R15, RZ, R19, R30 ;  /* 0x00000013ff0f0219 */ /* 0x000fe4000001161e */
[----:B------:R-:W-:Y:S02]  /*2740*/  @P0 LOP3.LUT R16, R29, R14, RZ, 0xfc, !PT ;  /* 0x0000000e1d100212 */ /* 0x000fe400078efcff */
[----:B----4-:R-:W-:Y:S02]  /*2750*/  @P0 SHF.L.U32 R28, R12, R33, RZ ;  /* 0x000000210c1c0219 */ /* 0x010fe400000006ff */
[----:B------:R-:W-:Y:S01]  /*2760*/  @P0 SHF.R.U64 R31, R31, R19, R18 ;  /* 0x000000131f1f0219 */ /* 0x000fe20000001212 */
[----:B------:R-:W-:Y:S01]  /*2770*/  IMAD.SHL.U32 R14, R16, 0x4, RZ ;  /* 0x00000004100e7824 */ /* 0x000fe200078e00ff */
[----:B------:R-:W-:-:S02]  /*2780*/  @P0 LOP3.LUT R17, R32, R15, RZ, 0xfc, !PT ;  /* 0x0000000f20110212 */ /* 0x000fc400078efcff */
[----:B------:R-:W-:Y:S02]  /*2790*/  @P0 SHF.L.U64.HI R33, R12, R33, R13 ;  /* 0x000000210c210219 */ /* 0x000fe4000001020d */
[----:B------:R-:W-:Y:S02]  /*27a0*/  @P0 SHF.R.U32.HI R18, RZ, R19, R18 ;  /* 0x00000013ff120219 */ /* 0x000fe40000011612 */
[----:B------:R-:W-:Y:S02]  /*27b0*/  @P0 LOP3.LUT R12, R28, R31, RZ, 0xfc, !PT ;  /* 0x0000001f1c0c0212 */ /* 0x000fe400078efcff */
[----:B------:R-:W-:Y:S02]  /*27c0*/  SHF.L.U64.HI R15, R16, 0x2, R17 ;  /* 0x00000002100f7819 */ /* 0x000fe40000010211 */
[----:B------:R-:W-:Y:S02]  /*27d0*/  @P0 LOP3.LUT R13, R33, R18, RZ, 0xfc, !PT ;  /* 0x00000012210d0212 */ /* 0x000fe400078efcff */
[----:B------:R-:W-:-:S02]  /*27e0*/  SHF.L.W.U32.HI R28, R17, 0x2, R12 ;  /* 0x00000002111c7819 */ /* 0x000fc40000010e0c */
[----:B------:R-:W-:Y:S02]  /*27f0*/  IADD3 RZ, P0, PT, RZ, -R14, RZ ;  /* 0x8000000effff7210 */ /* 0x000fe40007f1e0ff */
[----:B------:R-:W-:Y:S02]  /*2800*/  LOP3.LUT R16, RZ, R15, RZ, 0x33, !PT ;  /* 0x0000000fff107212 */ /* 0x000fe400078e33ff */
[----:B------:R-:W-:Y:S02]  /*2810*/  SHF.L.W.U32.HI R12, R12, 0x2, R13 ;  /* 0x000000020c0c7819 */ /* 0x000fe40000010e0d */
[----:B------:R-:W-:Y:S02]  /*2820*/  LOP3.LUT R17, RZ, R28, RZ, 0x33, !PT ;  /* 0x0000001cff117212 */ /* 0x000fe400078e33ff */
[----:B------:R-:W-:Y:S02]  /*2830*/  IADD3.X R18, P0, PT, RZ, R16, RZ, P0, !PT ;  /* 0x00000010ff127210 */ /* 0x000fe4000071e4ff */
[----:B------:R-:W-:-:S02]  /*2840*/  LOP3.LUT R16, RZ, R12, RZ, 0x33, !PT ;  /* 0x0000000cff107212 */ /* 0x000fc400078e33ff */
[----:B------:R-:W-:Y:S02]  /*2850*/  IADD3.X R19, P1, PT, RZ, R17, RZ, P0, !PT ;  /* 0x00000011ff137210 */ /* 0x000fe4000073e4ff */
        /* <DEDUP_REMOVED lines=15> */
[----:B------:R-:W-:Y:S02]  /*2950*/  LOP3.LUT R15, R16, 0x3f, RZ, 0xc0, !PT ;  /* 0x0000003f100f7812 */ /* 0x000fe400078ec0ff */
[--C-:B------:R-:W-:Y:S02]  /*2960*/  SHF.R.U64 R19, R14, 0x1, R29.reuse ;  /* 0x000000010e137819 */ /* 0x100fe4000000121d */
        /* <DEDUP_REMOVED lines=8> */
.L_x_1634:
[----:B------:R-:W-:-:S04]  /*29f0*/  IMAD.WIDE.U32 R18, R28, 0x2168c235, RZ ;  /* 0x2168c2351c127825 */ /* 0x000fc800078e00ff */
[----:B------:R-:W-:Y:S01]  /*2a00*/  IMAD.MOV.U32 R14, RZ, RZ, R19 ;  /* 0x000000ffff0e7224 */ /* 0x000fe200078e0013 */
[----:B------:R-:W-:Y:S01]  /*2a10*/  IADD3 RZ, P1, PT, R18, R18, RZ ;  /* 0x0000001212ff7210 */ /* 0x000fe20007f3e0ff */
[----:B------:R-:W-:Y:S02]  /*2a20*/  IMAD.MOV.U32 R15, RZ, RZ, RZ ;  /* 0x000000ffff0f7224 */ /* 0x000fe400078e00ff */
[----:B------:R-:W-:-:S04]  /*2a30*/  IMAD.HI.U32 R19, R17, -0x36f0255e, RZ ;  /* 0xc90fdaa211137827 */ /* 0x000fc800078e00ff */
[----:B------:R-:W-:-:S04]  /*2a40*/  IMAD.WIDE.U32 R14, R28, -0x36f0255e, R14 ;  /* 0xc90fdaa21c0e7825 */ /* 0x000fc800078e000e */
[C---:B------:R-:W-:Y:S02]  /*2a50*/  IMAD R29, R17.reuse, -0x36f0255e, RZ ;  /* 0xc90fdaa2111d7824 */ /* 0x040fe400078e02ff */
[----:B------:R-:W-:-:S04]  /*2a60*/  IMAD.WIDE.U32 R14, P2, R17, 0x2168c235, R14 ;  /* 0x2168c235110e7825 */ /* 0x000fc8000784000e */
[----:B------:R-:W-:Y:S01]  /*2a70*/  IMAD.X R17, RZ, RZ, R19, P2 ;  /* 0x000000ffff117224 */ /* 0x000fe200010e0613 */
[----:B------:R-:W-:Y:S02]  /*2a80*/  IADD3 R15, P2, PT, R29, R15, RZ ;  /* 0x0000000f1d0f7210 */ /* 0x000fe40007f5e0ff */
[----:B------:R-:W-:Y:S02]  /*2a90*/  IADD3.X RZ, P1, PT, R14, R14, RZ, P1, !PT ;  /* 0x0000000e0eff7210 */ /* 0x000fe40000f3e4ff */
[C---:B------:R-:W-:Y:S01]  /*2aa0*/  ISETP.GT.U32.AND P3, PT, R15.reuse, RZ, PT ;  /* 0x000000ff0f00720c */ /* 0x040fe20003f64070 */
[----:B------:R-:W-:Y:S01]  /*2ab0*/  IMAD.X R17, RZ, RZ, R17, P2 ;  /* 0x000000ffff117224 */ /* 0x000fe200010e0611 */
[----:B------:R-:W-:Y:S02]  /*2ac0*/  IADD3.X R14, P2, PT, R15, R15, RZ, P1, !PT ;  /* 0x0000000f0f0e7210 */ /* 0x000fe40000f5e4ff */
[----:B------:R-:W-:Y:S02]  /*2ad0*/  SHF.R.U32.HI R19, RZ, 0x1e, R13 ;  /* 0x0000001eff137819 */ /* 0x000fe4000001160d */
[C---:B------:R-:W-:Y:S01]  /*2ae0*/  ISETP.GT.AND.EX P1, PT, R17.reuse, RZ, PT, P3 ;  /* 0x000000ff1100720c */ /* 0x040fe20003f24330 */
[----:B------:R-:W-:Y:S01]  /*2af0*/  IMAD.X R18, R17, 0x1, R17, P2 ;  /* 0x0000000111127824 */ /* 0x000fe200010e0611 */
[----:B------:R-:W-:-:S02]  /*2b00*/  LEA.HI R12, R12, R19, RZ, 0x1 ;  /* 0x000000130c0c7211 */ /* 0x000fc400078f08ff */
        /* <DEDUP_REMOVED lines=8> */
[----:B------:R-:W-:-:S04]  /*2b90*/  SHF.R.U64 R15, R15, 0xa, R18 ;  /* 0x0000000a0f0f7819 */ /* 0x000fc80000001212 */
[----:B------:R-:W-:-:S03]  /*2ba0*/  IADD3 R15, P2, PT, R15, 0x1, RZ ;  /* 0x000000010f0f7810 */ /* 0x000fc60007f5e0ff */
[----:B------:R-:W-:Y:S01]  /*2bb0*/  @P1 IMAD.MOV R12, RZ, RZ, -R12 ;  /* 0x000000ffff0c1224 */ /* 0x000fe200078e0a0c */
[----:B------:R-:W-:-:S04]  /*2bc0*/  LEA.HI.X R18, R18, RZ, RZ, 0x16, P2 ;  /* 0x000000ff12127211 */ /* 0x000fc800010fb4ff */
[--C-:B------:R-:W-:Y:S01]  /*2bd0*/  SHF.R.U64 R16, R15, 0x1, R18.reuse ;  /* 0x000000010f107819 */ /* 0x100fe20000001212 */
[----:B------:R-:W-:Y:S01]  /*2be0*/  IMAD.SHL.U32 R15, R17, 0x100000, RZ ;  /* 0x00100000110f7824 */ /* 0x000fe200078e00ff */
[----:B------:R-:W-:Y:S02]  /*2bf0*/  SHF.R.U32.HI R18, RZ, 0x1, R18 ;  /* 0x00000001ff127819 */ /* 0x000fe40000011612 */
[----:B------:R-:W-:-:S04]  /*2c00*/  IADD3 R13, P2, P3, RZ, RZ, R16 ;  /* 0x000000ffff0d7210 */ /* 0x000fc80007b5e010 */
[----:B------:R-:W-:-:S04]  /*2c10*/  IADD3.X R15, PT, PT, R15, 0x3fe00000, R18, P2, P3 ;  /* 0x3fe000000f0f7810 */ /* 0x000fc800017e6412 */
[----:B------:R-:W-:-:S07]  /*2c20*/  LOP3.LUT R19, R15, R14, RZ, 0xfc, !PT ;  /* 0x0000000e0f137212 */ /* 0x000fce00078efcff */
.L_x_1631:
[----:B------:R-:W-:Y:S02]  /*2c30*/  IMAD.MOV.U32 R23, RZ, RZ, 0x0 ;  /* 0x00000000ff177424 */ /* 0x000fe400078e00ff */
[----:B------:R-:W-:Y:S02]  /*2c40*/  IMAD.MOV.U32 R18, RZ, RZ, R13 ;  /* 0x000000ffff127224 */ /* 0x000fe400078e000d */
[----:B------:R-:W-:Y:S05]  /*2c50*/  RET.REL.NODEC R22 `(_Z9u3_kernelPhP17curandStateXORWOWP7double2iiidddS2_) ;  /* 0xffffffd016e87950 */ /* 0x000fea0003c3ffff */
.L_x_1635:
        /* <DEDUP_REMOVED lines=10> */
.L_x_1656:


//--------------------- .text._Z13u3_kernel_oldPhP17curandStateXORWOWiiiddd --------------------------
	.section	.text._Z13u3_kernel_oldPhP17curandStateXORWOWiiiddd,"ax",@progbits
	.align	128
        .global         _Z13u3_kernel_oldPhP17curandStateXORWOWiiiddd
        .type           _Z13u3_kernel_oldPhP17curandStateXORWOWiiiddd,@function
        .size           _Z13u3_kernel_oldPhP17curandStateXORWOWiiiddd,(.L_x_1657 - _Z13u3_kernel_oldPhP17curandStateXORWOWiiiddd)
        .other          _Z13u3_kernel_oldPhP17curandStateXORWOWiiiddd,@"STO_CUDA_ENTRY STV_DEFAULT"
_Z13u3_kernel_oldPhP17curandStateXORWOWiiiddd:
.text._Z13u3_kernel_oldPhP17curandStateXORWOWiiiddd:
        /* <DEDUP_REMOVED lines=11> */
[----:B------:R-:W-:Y:S01]  /*00b0*/  DMUL R8, R8, 0.5 ;  /* 0x3fe0000008087828 */ /* 0x000fe20000000000 */
[----:B------:R-:W0:Y:S07]  /*00c0*/  LDCU.64 UR8, c[0x0][0x358] ;  /* 0x00006b00ff0877ac */ /* 0x000e2e0008000a00 */
[----:B------:R-:W-:-:S14]  /*00d0*/  DSETP.NEU.AND P0, PT, |R8|, +INF , PT ;  /* 0x7ff000000800742a */ /* 0x000fdc0003f0d200 */
[----:B------:R-:W-:Y:S01]  /*00e0*/  @!P0 DMUL R2, RZ, R8 ;  /* 0x00000008ff028228 */ /* 0x000fe20000000000 */
[----:B------:R-:W-:Y:S01]  /*00f0*/  @!P0 IMAD.MOV.U32 R10, RZ, RZ, 0x1 ;  /* 0x00000001ff0a8424 */ /* 0x000fe200078e00ff */
[----:B0-----:R-:W-:Y:S09]  /*0100*/  @!P0 BRA `(.L_x_1636) ;  /* 0x0000000000608947 */ /* 0x001ff20003800000 */
        /* <DEDUP_REMOVED lines=19> */
[----:B------:R-:W-:Y:S05]  /*0240*/  CALL.REL.NOINC `($_Z13u3_kernel_oldPhP17curandStateXORWOWiiiddd$__internal_trig_reduction_slowpathd) ;  /* 0x0000000800307944 */ /* 0x000fea0003c00000 */
[----:B------:R-:W-:Y:S02]  /*0250*/  IMAD.MOV.U32 R4, RZ, RZ, R2 ;  /* 0x000000ffff047224 */ /* 0x000fe400078e0002 */
[----:B------:R-:W-:Y:S02]  /*0260*/  IMAD.MOV.U32 R2, RZ, RZ, R16 ;  /* 0x000000ffff027224 */ /* 0x000fe400078e0010 */
[----:B------:R-:W-:-:S07]  /*0270*/  IMAD.MOV.U32 R3, RZ, RZ, R17 ;  /* 0x000000ffff037224 */ /* 0x000fce00078e0011 */
.L_x_1637:
[----:B------:R-:W-:-:S07]  /*0280*/  VIADD R10, R4, 0x1 ;  /* 0x00000001040a7836 */ /* 0x000fce0000000000 */
.L_x_1636:
        /* <DEDUP_REMOVED lines=20> */
[----:B----4-:R-:W-:Y:S02]  /*03d0*/  DFMA R4, R20, R4, R16 ;  /* 0x000000041404722b */ /* 0x010fe40000000010 */
[----:B------:R-:W-:-:S06]  /*03e0*/  @!P1 DMUL R16, RZ, R8 ;  /* 0x00000008ff109228 */ /* 0x000fcc0000000000 */
[----:B------:R-:W-:-:S08]  /*03f0*/  DFMA R4, R20, R4, R18 ;  /* 0x000000041404722b */ /* 0x000fd00000000012 */
[----:B------:R-:W-:Y:S02]  /*0400*/  DFMA R2, R4, R2, R2 ;  /* 0x000000020402722b */ /* 0x000fe40000000002 */
[----:B------:R-:W-:-:S10]  /*0410*/  DFMA R4, R20, R4, 1 ;  /* 0x3ff000001404742b */ /* 0x000fd40000000004 */
[----:B------:R-:W-:Y:S02]  /*0420*/  FSEL R4, R4, R2, !P0 ;  /* 0x0000000204047208 */ /* 0x000fe40004000000 */
[----:B------:R-:W-:Y:S02]  /*0430*/  FSEL R5, R5, R3, !P0 ;  /* 0x0000000305057208 */ /* 0x000fe40004000000 */
[----:B------:R-:W-:-:S04]  /*0440*/  LOP3.LUT P0, RZ, R10, 0x2, RZ, 0xc0, !PT ;  /* 0x000000020aff7812 */ /* 0x000fc8000780c0ff */
[----:B------:R-:W-:-:S10]  /*0450*/  DADD R2, RZ, -R4 ;  /* 0x00000000ff027229 */ /* 0x000fd40000000804 */
[----:B------:R-:W-:Y:S01]  /*0460*/  FSEL R4, R4, R2, !P0 ;  /* 0x0000000204047208 */ /* 0x000fe20004000000 */
[----:B------:R-:W-:Y:S01]  /*0470*/  @!P1 IMAD.MOV.U32 R2, RZ, RZ, RZ ;  /* 0x000000ffff029224 */ /* 0x000fe200078e00ff */
        /* <DEDUP_REMOVED lines=22> */
.L_x_1638:
[----:B------:R-:W0:Y:S01]  /*05e0*/  LDCU.64 UR4, c[0x4][0x1b0] ;  /* 0x01003600ff0477ac */ /* 0x000e220008000a00 */
[----:B------:R-:W-:Y:S01]  /*05f0*/  IMAD.SHL.U32 R3, R2, 0x40, RZ ;  /* 0x0000004002037824 */ /* 0x000fe200078e00ff */
[----:B------:R-:W1:Y:S01]  /*0600*/  LDC.64 R20, c[0x0][0x388] ;  /* 0x0000e200ff147b82 */ /* 0x000e620000000a00 */
[----:B------:R-:W-:Y:S01]  /*0610*/  IMAD.MOV.U32 R24, RZ, RZ, 0x20fd8164 ;  /* 0x20fd8164ff187424 */ /* 0x000fe200078e00ff */
[----:B------:R-:W-:Y:S01]  /*0620*/  DMUL R18, R16, R16 ;  /* 0x0000001010127228 */ /* 0x000fe20000000000 */
[----:B------:R-:W2:Y:S01]  /*0630*/  LDCU.64 UR10, c[0x0][0x380] ;  /* 0x00007000ff0a77ac */ /* 0x000ea20008000a00 */
[----:B------:R-:W-:-:S04]  /*0640*/  LOP3.LUT R3, R3, 0x40, RZ, 0xc0, !PT ;  /* 0x0000004003037812 */ /* 0x000fc800078ec0ff */
[----:B0-----:R-:W-:-:S05]  /*0650*/  IADD3 R28, P0, PT, R3, UR4, RZ ;  /* 0x00000004031c7c10 */ /* 0x001fca000ff1e0ff */
[----:B------:R-:W-:Y:S02]  /*0660*/  IMAD.X R29, RZ, RZ, UR5, P0 ;  /* 0x00000005ff1d7e24 */ /* 0x000fe400080e06ff */
[----:B-1----:R-:W-:Y:S01]  /*0670*/  IMAD.WIDE R20, R0, 0x30, R20 ;  /* 0x0000003000147825 */ /* 0x002fe200078e0214 */
[----:B------:R-:W-:Y:S02]  /*0680*/  LOP3.LUT R3, R2, 0x1, RZ, 0xc0, !PT ;  /* 0x0000000102037812 */ /* 0x000fe400078ec0ff */
[----:B------:R-:W3:Y:S01]  /*0690*/  LDG.E.128.CONSTANT R12, desc[UR8][R28.64] ;  /* 0x000000081c0c7981 */ /* 0x000ee2000c1e9d00 */
[----:B------:R-:W0:Y:S03]  /*06a0*/  LDCU UR5, c[0x0][0x398] ;  /* 0x00007300ff0577ac */ /* 0x000e260008000800 */
[----:B------:R-:W4:Y:S04]  /*06b0*/  LDG.E.64 R22, desc[UR8][R20.64] ;  /* 0x0000000814167981 */ /* 0x000f28000c1e1b00 */
[----:B------:R-:W5:Y:S04]  /*06c0*/  LDG.E.128.CONSTANT R8, desc[UR8][R28.64+0x10] ;  /* 0x000010081c087981 */ /* 0x000f68000c1e9d00 */
[----:B------:R-:W2:Y:S01]  /*06d0*/  LDG.E.64 R6, desc[UR8][R20.64+0x10] ;  /* 0x0000100814067981 */ /* 0x000ea2000c1e1b00 */
[----:B------:R-:W-:Y:S01]  /*06e0*/  ISETP.NE.U32.AND P0, PT, R3, 0x1, PT ;  /* 0x000000010300780c */ /* 0x000fe20003f05070 */
[----:B------:R-:W-:-:S03]  /*06f0*/  IMAD.MOV.U32 R3, RZ, RZ, 0x3da8ff83 ;  /* 0x3da8ff83ff037424 */ /* 0x000fc600078e00ff */
[----:B------:R-:W-:Y:S02]  /*0700*/  FSEL R24, R24, -8.06006814911005101289e+34, !P0 ;  /* 0xf9785eba18187808 */ /* 0x000fe40004000000 */
[----:B------:R-:W-:Y:S01]  /*0710*/  FSEL R25, -R3, 0.11223486810922622681, !P0 ;  /* 0x3de5db6503197808 */ /* 0x000fe20004000100 */
[----:B0-----:R-:W-:-:S04]  /*0720*/  USHF.R.S32.HI UR4, URZ, 0x1f, UR5 ;  /* 0x0000001fff047899 */ /* 0x001fc80008011405 */
[----:B------:R-:W-:-:S04]  /*0730*/  ULEA.HI UR4, UR4, UR5, URZ, 0x3 ;  /* 0x0000000504047291 */ /* 0x000fc8000f8f18ff */
[----:B------:R-:W-:-:S04]  /*0740*/  USHF.R.S32.HI UR6, URZ, 0x3, UR4 ;  /* 0x00000003ff067899 */ /* 0x000fc80008011404 */
[----:B------:R-:W-:Y:S01]  /*0750*/  USHF.R.S32.HI UR7, URZ, 0x1f, UR6 ;  /* 0x0000001fff077899 */ /* 0x000fe20008011406 */
[C---:B---3--:R-:W-:Y:S01]  /*0760*/  DFMA R12, R18.reuse, R24, R12 ;  /* 0x00000018120c722b */ /* 0x048fe2000000000c */
[----:B------:R-:W3:Y:S07]  /*0770*/  LDG.E.64 R24, desc[UR8][R20.64+0x8] ;  /* 0x0000080814187981 */ /* 0x000eee000c1e1b00 */
[----:B------:R-:W-:Y:S01]  /*0780*/  DFMA R26, R18, R12, R14 ;  /* 0x0000000c121a722b */ /* 0x000fe2000000000e */
[----:B----4-:R-:W-:-:S04]  /*0790*/  SHF.R.U32.HI R12, RZ, 0x2, R23 ;  /* 0x00000002ff0c7819 */ /* 0x010fc80000011617 */
[----:B------:R-:W-:Y:S02]  /*07a0*/  LOP3.LUT R3, R12, R23, RZ, 0x3c, !PT ;  /* 0x000000170c037212 */ /* 0x000fe400078e3cff */
[----:B------:R0:W4:Y:S01]  /*07b0*/  LDG.E.128.CONSTANT R12, desc[UR8][R28.64+0x20] ;  /* 0x000020081c0c7981 */ /* 0x000122000c1e9d00 */
[----:B-----5:R-:W-:Y:S02]  /*07c0*/  DFMA R8, R18, R26, R8 ;  /* 0x0000001a1208722b */ /* 0x020fe40000000008 */
[----:B------:R-:W1:Y:S01]  /*07d0*/  LDC R27, c[0x0][0x394] ;  /* 0x0000e500ff1b7b82 */ /* 0x000e620000000800 */
[----:B--2---:R-:W-:Y:S02]  /*07e0*/  IMAD.SHL.U32 R26, R7, 0x10, RZ ;  /* 0x00000010071a7824 */ /* 0x004fe400078e00ff */
[----:B------:R-:W-:-:S05]  /*07f0*/  IMAD.SHL.U32 R23, R3, 0x2, RZ ;  /* 0x0000000203177824 */ /* 0x000fca00078e00ff */
[----:B------:R-:W-:Y:S01]  /*0800*/  LOP3.LUT R3, R3, R23, R26, 0x96, !PT ;  /* 0x0000001703037212 */ /* 0x000fe200078e961a */
[----:B-1----:R-:W-:-:S03]  /*0810*/  IMAD.WIDE R26, R0, R27, UR6 ;  /* 0x00000006001a7e25 */ /* 0x002fc6000f8e021b */
[----:B0-----:R-:W-:-:S04]  /*0820*/  IADD3 R28, P1, PT, R26, UR10, RZ ;  /* 0x0000000a1a1c7c10 */ /* 0x001fc8000ff3e0ff */
[----:B------:R-:W-:-:S05]  /*0830*/  IADD3.X R29, PT, PT, R27, UR11, RZ, P1, !PT ;  /* 0x0000000b1b1d7c10 */ /* 0x000fca0008ffe4ff */
[----:B------:R-:W2:Y:S01]  /*0840*/  LDG.E.U8 R0, desc[UR8][R28.64] ;  /* 0x000000081c007981 */ /* 0x000ea2000c1e1100 */
[----:B------:R-:W-:Y:S01]  /*0850*/  IMAD.MOV.U32 R27, RZ, RZ, R6 ;  /* 0x000000ffff1b7224 */ /* 0x000fe200078e0006 */
[----:B------:R-:W-:Y:S01]  /*0860*/  LOP3.LUT R23, R3, R7, RZ, 0x3c, !PT ;  /* 0x0000000703177212 */ /* 0x000fe200078e3cff */
[----:B------:R-:W-:Y:S02]  /*0870*/  VIADD R6, R22, 0x587c5 ;  /* 0x000587c516067836 */ /* 0x000fe40000000000 */
[----:B------:R-:W-:-:S05]  /*0880*/  IMAD.MOV.U32 R22, RZ, RZ, R7 ;  /* 0x000000ffff167224 */ /* 0x000fca00078e0007 */
[----:B------:R0:W-:Y:S01]  /*0890*/  STG.E.64 desc[UR8][R20.64+0x10], R22 ;  /* 0x0000101614007986 */ /* 0x0001e2000c101b08 */
[----:B------:R-:W-:Y:S01]  /*08a0*/  DFMA R8, R18, R8, R10 ;  /* 0x000000081208722b */ /* 0x000fe2000000000a */
[----:B---3--:R-:W-:Y:S02]  /*08b0*/  IMAD.MOV.U32 R26, RZ, RZ, R25 ;  /* 0x000000ffff1a7224 */ /* 0x008fe400078e0019 */
[----:B------:R-:W-:-:S03]  /*08c0*/  IMAD.MOV.U32 R7, RZ, RZ, R24 ;  /* 0x000000ffff077224 */ /* 0x000fc600078e0018 */
[----:B------:R-:W-:Y:S04]  /*08d0*/  STG.E.64 desc[UR8][R20.64+0x8], R26 ;  /* 0x0000081a14007986 */ /* 0x000fe8000c101b08 */
[----:B------:R1:W-:Y:S04]  /*08e0*/  STG.E.64 desc[UR8][R20.64], R6 ;  /* 0x0000000614007986 */ /* 0x0003e8000c101b08 */
[----:B------:R-:W3:Y:S01]  /*08f0*/  LDG.E.U8 R3, desc[UR8][R28.64] ;  /* 0x000000081c037981 */ /* 0x000ee2000c1e1100 */
[----:B----4-:R-:W-:Y:S01]  /*0900*/  DFMA R8, R18, R8, R12 ;  /* 0x000000081208722b */ /* 0x010fe2000000000c */
[----:B0-----:R-:W-:Y:S01]  /*0910*/  IMAD.IADD R23, R23, 0x1, R6 ;  /* 0x0000000117177824 */ /* 0x001fe200078e0206 */
[----:B------:R-:W-:Y:S01]  /*0920*/  ULOP3.LUT UR6, UR5, 0x7, URZ, 0xc0, !UPT ;  /* 0x0000000705067892 */ /* 0x000fe2000f8ec0ff */
[----:B------:R-:W-:Y:S01]  /*0930*/  DMUL R4, R4, R4 ;  /* 0x0000000404047228 */ /* 0x000fe20000000000 */
[----:B------:R-:W-:-:S02]  /*0940*/  ULOP3.LUT UR4, UR4, 0xfffffff8, URZ, 0xc0, !UPT ;  /* 0xfffffff804047892 */ /* 0x000fc4000f8ec0ff */
[----:B------:R-:W-:Y:S02]  /*0950*/  I2FP.F32.U32 R23, R23 ;  /* 0x0000001700177245 */ /* 0x000fe40000201000 */
[----:B------:R-:W-:Y:S01]  /*0960*/  DFMA R8, R18, R8, R14 ;  /* 0x000000081208722b */ /* 0x000fe2000000000e */
[----:B------:R-:W-:-:S03]  /*0970*/  UIADD3 UR4, UPT, UPT, -UR4, UR5, URZ ;  /* 0x0000000504047290 */ /* 0x000fc6000fffe1ff */
[----:B------:R-:W-:Y:S02]  /*0980*/  UMOV UR5, 0x1 ;  /* 0x0000000100057882 */ /* 0x000fe40000000000 */
[----:B------:R-:W-:Y:S02]  /*0990*/  USHF.L.U32 UR5, UR5, UR4, URZ ;  /* 0x0000000405057299 */ /* 0x000fe400080006ff */
[----:B------:R-:W-:Y:S02]  /*09a0*/  DFMA R16, R8, R16, R16 ;  /* 0x000000100810722b */ /* 0x000fe40000000010 */
[----:B------:R-:W-:-:S10]  /*09b0*/  DFMA R8, R18, R8, 1 ;  /* 0x3ff000001208742b */ /* 0x000fd40000000008 */
[----:B------:R-:W-:Y:S02]  /*09c0*/  FSEL R10, R8, R16, !P0 ;  /* 0x00000010080a7208 */ /* 0x000fe40004000000 */
[----:B------:R-:W-:Y:S02]  /*09d0*/  FSEL R11, R9, R17, !P0 ;  /* 0x00000011090b7208 */ /* 0x000fe40004000000 */
[----:B------:R-:W-:Y:S01]  /*09e0*/  LOP3.LUT P0, RZ, R2, 0x2, RZ, 0xc0, !PT ;  /* 0x0000000202ff7812 */ /* 0x000fe2000780c0ff */
[----:B------:R-:W-:-:S03]  /*09f0*/  IMAD.MOV.U32 R2, RZ, RZ, 0x2f800000 ;  /* 0x2f800000ff027424 */ /* 0x000fc600078e00ff */
[----:B------:R-:W-:Y:S01]  /*0a00*/  DADD R8, RZ, -R10 ;  /* 0x00000000ff087229 */ /* 0x000fe2000000080a */
[----:B--2---:R-:W-:-:S04]  /*0a10*/  SHF.R.U32.HI R0, RZ, UR6, R0 ;  /* 0x00000006ff007c19 */ /* 0x004fc80008011600 */
[----:B------:R-:W-:-:S05]  /*0a20*/  LOP3.LUT R0, R0, 0x1, RZ, 0xc0, !PT ;  /* 0x0000000100007812 */ /* 0x000fca00078ec0ff */
[----:B-1----:R-:W-:Y:S01]  /*0a30*/  FSEL R6, R10, R8, !P0 ;  /* 0x000000080a067208 */ /* 0x002fe20004000000 */
[----:B------:R-:W-:Y:S01]  /*0a40*/  FFMA R8, R23, R2, 1.1641532182693481445e-10 ;  /* 0x2f00000017087423 */ /* 0x000fe20000000002 */
[----:B------:R-:W-:Y:S02]  /*0a50*/  FSEL R7, R11, R9, !P0 ;  /* 0x000000090b077208 */ /* 0x000fe40004000000 */
[----:B------:R-:W-:-:S03]  /*0a60*/  ISETP.NE.U32.AND P0, PT, R0, 0x1, PT ;  /* 0x000000010000780c */ /* 0x000fc60003f05070 */
[----:B------:R-:W0:Y:S01]  /*0a70*/  F2F.F64.F32 R8, R8 ;  /* 0x0000000800087310 */ /* 0x000e220000201800 */
[----:B------:R-:W-:-:S10]  /*0a80*/  DMUL R6, R6, R6 ;  /* 0x0000000606067228 */ /* 0x000fd40000000000 */
[----:B------:R-:W-:Y:S02]  /*0a90*/  FSEL R4, R4, R6, !P0 ;  /* 0x0000000604047208 */ /* 0x000fe40004000000 */
[----:B------:R-:W-:-:S06]  /*0aa0*/  FSEL R5, R5, R7, !P0 ;  /* 0x0000000705057208 */ /* 0x000fcc0004000000 */
[----:B0-----:R-:W-:-:S06]  /*0ab0*/  DSETP.GT.AND P0, PT, R4, R8, PT ;  /* 0x000000080400722a */ /* 0x001fcc0003f04000 */
[----:B------:R-:W-:-:S04]  /*0ac0*/  SEL R0, RZ, 0x1, !P0 ;  /* 0x00000001ff007807 */ /* 0x000fc80004000000 */
[----:B------:R-:W-:-:S04]  /*0ad0*/  SHF.L.U32 R0, R0, UR4, RZ ;  /* 0x0000000400007c19 */ /* 0x000fc800080006ff */
[----:B---3--:R-:W-:-:S05]  /*0ae0*/  LOP3.LUT R3, R0, UR5, R3, 0xf2, !PT ;  /* 0x0000000500037c12 */ /* 0x008fca000f8ef203 */
[----:B------:R-:W-:Y:S01]  /*0af0*/  STG.E.U8 desc[UR8][R28.64], R3 ;  /* 0x000000031c007986 */ /* 0x000fe2000c101108 */
[----:B------:R-:W-:Y:S05]  /*0b00*/  EXIT ;  /* 0x000000000000794d */ /* 0x000fea0003800000 */
        .type           $_Z13u3_kernel_oldPhP17curandStateXORWOWiiiddd$__internal_trig_reduction_slowpathd,@function
        .size           $_Z13u3_kernel_oldPhP17curandStateXORWOWiiiddd$__internal_trig_reduction_slowpathd,(.L_x_1657 - $_Z13u3_kernel_oldPhP17curandStateXORWOWiiiddd$__internal_trig_reduction_slowpathd)
$_Z13u3_kernel_oldPhP17curandStateXORWOWiiiddd$__internal_trig_reduction_slowpathd:
        /* <DEDUP_REMOVED lines=15> */
[----:B------:R-:W0:Y:S01]  /*0c00*/  LDC.64 R2, c[0x4][0x1a8] ;  /* 0x01006a00ff027b82 */ /* 0x000e220000000a00 */
[C---:B------:R-:W-:Y:S01]  /*0c10*/  SHF.L.U64.HI R21, R13.reuse, 0xb, R10 ;  /* 0x0000000b0d157819 */ /* 0x040fe2000001020a */
[----:B------:R-:W-:Y:S01]  /*0c20*/  IMAD.SHL.U32 R13, R13, 0x800, RZ ;  /* 0x000008000d0d7824 */ /* 0x000fe200078e00ff */
[----:B------:R-:W-:Y:S01]  /*0c30*/  IADD3 R19, PT, PT, RZ, -R17, -R16 ;  /* 0x80000011ff137210 */ /* 0x000fe20007ffe810 */
[----:B------:R-:W-:Y:S01]  /*0c40*/  IMAD.MOV.U32 R20, RZ, RZ, RZ ;  /* 0x000000ffff147224 */ /* 0x000fe200078e00ff */
[----:B------:R-:W-:Y:S02]  /*0c50*/  CS2R R14, SRZ ;  /* 0x00000000000e7805 */ /* 0x000fe4000001ff00 */
[----:B------:R-:W-:Y:S01]  /*0c60*/  LOP3.LUT R21, R21, 0x80000000, RZ, 0xfc, !PT ;  /* 0x8000000015157812 */ /* 0x000fe200078efcff */
[----:B------:R-:W1:Y:S01]  /*0c70*/  LDCU.64 UR4, c[0x0][0x358] ;  /* 0x00006b00ff0477ac */ /* 0x000e620008000a00 */
[----:B------:R-:W-:-:S05]  /*0c80*/  NOP ;  /* 0x0000000000007918 */ /* 0x000fca0000000000 */
.L_x_1641:
[----:B0-----:R-:W-:-:S06]  /*0c90*/  IMAD.WIDE R6, R11, 0x8, R2 ;  /* 0x000000080b067825 */ /* 0x001fcc00078e0202 */
[----:B-1----:R-:W2:Y:S01]  /*0ca0*/  LDG.E.64.CONSTANT R6, desc[UR4][R6.64] ;  /* 0x0000000406067981 */ /* 0x002ea2000c1e9b00 */
        /* <DEDUP_REMOVED lines=24> */
.L_x_1640:
        /* <DEDUP_REMOVED lines=18> */
[----:B------:R-:W-:Y:S02]  /*0f50*/  @P0 SHF.R.U64 R22, R22, R11, R24 ;  /* 0x0000000b16160219 */ /* 0x000fe40000001218 */
[----:B------:R-:W-:-:S02]  /*0f60*/  @P0 LOP3.LUT R7, R17, R14, RZ, 0xfc, !PT ;  /* 0x0000000e11070212 */ /* 0x000fc400078efcff */
[----:B------:R-:W-:Y:S02]  /*0f70*/  @P0 SHF.L.U64.HI R19, R2, R19, R3 ;  /* 0x0000001302130219 */ /* 0x000fe40000010203 */
[----:B------:R-:W-:Y:S01]  /*0f80*/  @P0 SHF.R.U32.HI R24, RZ, R11, R24 ;  /* 0x0000000bff180219 */ /* 0x000fe20000011618 */
[C---:B------:R-:W-:Y:S01]  /*0f90*/  IMAD.SHL.U32 R11, R6.reuse, 0x4, RZ ;  /* 0x00000004060b7824 */ /* 0x040fe200078e00ff */
[----:B------:R-:W-:Y:S02]  /*0fa0*/  @P0 LOP3.LUT R2, R15, R22, RZ, 0xfc, !PT ;  /* 0x000000160f020212 */ /* 0x000fe400078efcff */
[----:B------:R-:W-:Y:S02]  /*0fb0*/  SHF.L.U64.HI R16, R6, 0x2, R7 ;  /* 0x0000000206107819 */ /* 0x000fe40000010207 */
[----:B------:R-:W-:Y:S02]  /*0fc0*/  SHF.L.W.U32.HI R6, R7, 0x2, R2 ;  /* 0x0000000207067819 */ /* 0x000fe40000010e02 */
[----:B------:R-:W-:-:S02]  /*0fd0*/  @P0 LOP3.LUT R3, R19, R24, RZ, 0xfc, !PT ;  /* 0x0000001813030212 */ /* 0x000fc400078efcff */
        /* <DEDUP_REMOVED lines=12> */
[----:B------:R-:W-:Y:S02]  /*10a0*/  ISETP.NE.U32.AND P1, PT, R7, RZ, PT ;  /* 0x000000ff0700720c */ /* 0x000fe40003f25070 */
[----:B------:R-:W-:Y:S02]  /*10b0*/  SEL R18, R16, R13, P0 ;  /* 0x0000000d10127207 */ /* 0x000fe40000000000 */
[----:B------:R-:W-:Y:S01]  /*10c0*/  SEL R14, R17, R7, !P1 ;  /* 0x00000007110e7207 */ /* 0x000fe20004800000 */
[----:B------:R-:W-:-:S05]  /*10d0*/  @!P0 IMAD.MOV R11, RZ, RZ, -R11 ;  /* 0x000000ffff0b8224 */ /* 0x000fca00078e0a0b */
[----:B------:R-:W0:Y:S02]  /*10e0*/  FLO.U32 R14, R14 ;  /* 0x0000000e000e7300 */ /* 0x000e2400000e0000 */
[C---:B0-----:R-:W-:Y:S02]  /*10f0*/  IADD3 R15, PT, PT, -R14.reuse, 0x1f, RZ ;  /* 0x0000001f0e0f7810 */ /* 0x041fe40007ffe1ff */
[----:B------:R-:W-:-:S03]  /*1100*/  IADD3 R6, PT, PT, -R14, 0x3f, RZ ;  /* 0x0000003f0e067810 */ /* 0x000fc60007ffe1ff */
[----:B------:R-:W-:-:S05]  /*1110*/  @P1 IMAD.MOV R6, RZ, RZ, R15 ;  /* 0x000000ffff061224 */ /* 0x000fca00078e020f */
        /* <DEDUP_REMOVED lines=12> */
.L_x_1642:
        /* <DEDUP_REMOVED lines=26> */
[----:B------:R-:W-:-:S04]  /*1380*/  IADD3 R11, P2, PT, R11, 0x1, RZ ;  /* 0x000000010b0b7810 */ /* 0x000fc80007f5e0ff */
[----:B------:R-:W-:-:S04]  /*1390*/  LEA.HI.X R14, R14, RZ, RZ, 0x16, P2 ;  /* 0x000000ff0e0e7211 */ /* 0x000fc800010fb4ff */
[--C-:B------:R-:W-:Y:S02]  /*13a0*/  SHF.R.U64 R10, R11, 0x1, R14.reuse ;  /* 0x000000010b0a7819 */ /* 0x100fe4000000120e */
[----:B------:R-:W-:Y:S02]  /*13b0*/  SHF.R.U32.HI R11, RZ, 0x1e, R3 ;  /* 0x0000001eff0b7819 */ /* 0x000fe40000011603 */
[----:B------:R-:W-:Y:S02]  /*13c0*/  SHF.R.U32.HI R3, RZ, 0x1, R14 ;  /* 0x00000001ff037819 */ /* 0x000fe4000001160e */
[----:B------:R-:W-:Y:S02]  /*13d0*/  IADD3 R13, P2, P3, RZ, RZ, R10 ;  /* 0x000000ffff0d7210 */ /* 0x000fe40007b5e00a */
[----:B------:R-:W-:Y:S02]  /*13e0*/  LEA.HI R2, R2, R11, RZ, 0x1 ;  /* 0x0000000b02027211 */ /* 0x000fe400078f08ff */
[----:B------:R-:W-:-:S03]  /*13f0*/  IADD3.X R6, PT, PT, R6, 0x3fe00000, R3, P2, P3 ;  /* 0x3fe0000006067810 */ /* 0x000fc600017e6403 */
[----:B------:R-:W-:Y:S01]  /*1400*/  @P1 IMAD.MOV R2, RZ, RZ, -R2 ;  /* 0x000000ffff021224 */ /* 0x000fe200078e0a02 */
[----:B------:R-:W-:-:S07]  /*1410*/  LOP3.LUT R10, R6, R7, RZ, 0xfc, !PT ;  /* 0x00000007060a7212 */ /* 0x000fce00078efcff */
.L_x_1639:
[----:B------:R-:W-:Y:S02]  /*1420*/  IMAD.MOV.U32 R16, RZ, RZ, R13 ;  /* 0x000000ffff107224 */ /* 0x000fe400078e000d */
[----:B------:R-:W-:Y:S02]  /*1430*/  IMAD.MOV.U32 R13, RZ, RZ, 0x0 ;  /* 0x00000000ff0d7424 */ /* 0x000fe400078e00ff */
[----:B------:R-:W-:Y:S02]  /*1440*/  IMAD.MOV.U32 R17, RZ, RZ, R10 ;  /* 0x000000ffff117224 */ /* 0x000fe400078e000a */
[----:B------:R-:W-:Y:S05]  /*1450*/  RET.REL.NODEC R12 `(_Z13u3_kernel_oldPhP17curandStateXORWOWiiiddd) ;  /* 0xffffffe80ce87950 */ /* 0x000fea0003c3ffff */
.L_x_1643:
        /* <DEDUP_REMOVED lines=10> */
.L_x_1657:


//--------------------- .text._Z8x_kernelPhiii    --------------------------
	.section	.text._Z8x_kernelPhiii,"ax",@progbits
	.align	128
        .global         _Z8x_kernelPhiii
        .type           _Z8x_kernelPhiii,@function
        .size           _Z8x_kernelPhiii,(.L_x_1678 - _Z8x_kernelPhiii)
        .other          _Z8x_kernelPhiii,@"STO_CUDA_ENTRY STV_DEFAULT"
_Z8x_kernelPhiii:
.text._Z8x_kernelPhiii:
        /* <DEDUP_REMOVED lines=9> */
[----:B------:R-:W1:Y:S01]  /*0090*/  LDC R3, c[0x0][0x38c] ;  /* 0x0000e300ff037b82 */ /* 0x000e620000000800 */
[----:B------:R-:W2:Y:S01]  /*00a0*/  LDCU.64 UR10, c[0x0][0x380] ;  /* 0x00007000ff0a77ac */ /* 0x000ea20008000a00 */
[----:B------:R-:W3:Y:S01]  /*00b0*/  LDCU.64 UR8, c[0x0][0x358] ;  /* 0x00006b00ff0877ac */ /* 0x000ee20008000a00 */
[----:B0-----:R-:W-:-:S04]  /*00c0*/  USHF.R.S32.HI UR4, URZ, 0x1f, UR5 ;  /* 0x0000001fff047899 */ /* 0x001fc80008011405 */
[----:B------:R-:W-:-:S04]  /*00d0*/  ULEA.HI UR4, UR4, UR5, URZ, 0x3 ;  /* 0x0000000504047291 */ /* 0x000fc8000f8f18ff */
[----:B------:R-:W-:-:S04]  /*00e0*/  USHF.R.S32.HI UR6, URZ, 0x3, UR4 ;  /* 0x00000003ff067899 */ /* 0x000fc80008011404 */
[----:B------:R-:W-:-:S06]  /*00f0*/  USHF.R.S32.HI UR7, URZ, 0x1f, UR6 ;  /* 0x0000001fff077899 */ /* 0x000fcc0008011406 */
[----:B-1----:R-:W-:-:S03]  /*0100*/  IMAD.WIDE R2, R2, R3, UR6 ;  /* 0x0000000602027e25 */ /* 0x002fc6000f8e0203 */
[----:B--2---:R-:W-:-:S04]  /*0110*/  IADD3 R2, P0, PT, R2, UR10, RZ ;  /* 0x0000000a02027c10 */ /* 0x004fc8000ff1e0ff */
[----:B------:R-:W-:-:S05]  /*0120*/  IADD3.X R3, PT, PT, R3, UR11, RZ, P0, !PT ;  /* 0x0000000b03037c10 */ /* 0x000fca00087fe4ff */
[----:B---3--:R-:W2:Y:S01]  /*0130*/  LDG.E.U8 R0, desc[UR8][R2.64] ;  /* 0x0000000802007981 */ /* 0x008ea2000c1e1100 */
[----:B------:R-:W-:Y:S02]  /*0140*/  ULOP3.LUT UR6, UR5, 0x7, URZ, 0xc0, !UPT ;  /* 0x0000000705067892 */ /* 0x000fe4000f8ec0ff */
[----:B------:R-:W-:-:S04]  /*0150*/  ULOP3.LUT UR4, UR4, 0xfffffff8, URZ, 0xc0, !UPT ;  /* 0xfffffff804047892 */ /* 0x000fc8000f8ec0ff */
[----:B------:R-:W-:-:S03]  /*0160*/  UIADD3 UR4, UPT, UPT, -UR4, UR5, URZ ;  /* 0x0000000504047290 */ /* 0x000fc6000fffe1ff */
[----:B------:R-:W-:Y:S02]  /*0170*/  UMOV UR5, 0x1 ;  /* 0x0000000100057882 */ /* 0x000fe40000000000 */
[----:B------:R-:W-:Y:S01]  /*0180*/  USHF.L.U32 UR5, UR5, UR4, URZ ;  /* 0x0000000405057299 */ /* 0x000fe200080006ff */
[----:B--2---:R-:W-:-:S04]  /*0190*/  SHF.R.U32.HI R4, RZ, UR6, R0 ;  /* 0x00000006ff047c19 */ /* 0x004fc80008011600 */
[----:B------:R-:W-:-:S04]  /*01a0*/  LOP3.LUT R4, R4, 0x1, RZ, 0xc, !PT ;  /* 0x0000000104047812 */ /* 0x000fc800078e0cff */
[----:B------:R-:W-:-:S04]  /*01b0*/  SHF.L.U32 R5, R4, UR4, RZ ;  /* 0x0000000404057c19 */ /* 0x000fc800080006ff */
[----:B------:R-:W-:-:S05]  /*01c0*/  LOP3.LUT R5, R5, UR5, R0, 0xf2, !PT ;  /* 0x0000000505057c12 */ /* 0x000fca000f8ef200 */
[----:B------:R-:W-:Y:S01]  /*01d0*/  STG.E.U8 desc[UR8][R2.64], R5 ;  /* 0x0000000502007986 */ /* 0x000fe2000c101108 */
[----:B------:R-:W-:Y:S05]  /*01e0*/  EXIT ;  /* 0x000000000000794d */ /* 0x000fea0003800000 */
.L_x_1644:
        /* <DEDUP_REMOVED lines=9> */
.L_x_1678:


//--------------------- .text._Z18init_weight_kernelP7double2i --------------------------
	.section	.text._Z18init_weight_kernelP7double2i,"ax",@progbits
	.align	128
        .global         _Z18init_weight_kernelP7double2i
        .type           _Z18init_weight_kernelP7double2i,@function
        .size           _Z18init_weight_kernelP7double2i,(.L_x_1679 - _Z18init_weight_kernelP7double2i)
        .other          _Z18init_weight_kernelP7double2i,@"STO_CUDA_ENTRY STV_DEFAULT"
_Z18init_weight_kernelP7double2i:
.text._Z18init_weight_kernelP7double2i:
        /* <DEDUP_REMOVED lines=9> */
[----:B------:R-:W1:Y:S01]  /*0090*/  LDCU.64 UR4, c[0x0][0x358] ;  /* 0x00006b00ff0477ac */ /* 0x000e620008000a00 */
[----:B------:R-:W-:Y:S01]  /*00a0*/  HFMA2 R4, -RZ, RZ, 0, 0 ;  /* 0x00000000ff047431 */ /* 0x000fe200000001ff */
[----:B------:R-:W-:Y:S01]  /*00b0*/  MOV R5, 0x3ff00000 ;  /* 0x3ff0000000057802 */ /* 0x000fe20000000f00 */
[----:B0-----:R-:W-:Y:S01]  /*00c0*/  IMAD.WIDE R2, R7, 0x10, R2 ;  /* 0x0000001007027825 */ /* 0x001fe200078e0202 */
[----:B------:R-:W-:-:S05]  /*00d0*/  CS2R R6, SRZ ;  /* 0x0000000000067805 */ /* 0x000fca000001ff00 */
[----:B-1----:R-:W-:Y:S01]  /*00e0*/  STG.E.128 desc[UR4][R2.64], R4 ;  /* 0x0000000402007986 */ /* 0x002fe2000c101d04 */
[----:B------:R-:W-:Y:S05]  /*00f0*/  EXIT ;  /* 0x000000000000794d */ /* 0x000fea0003800000 */
.L_x_1645:
        /* <DEDUP_REMOVED lines=16> */
.L_x_1679:


//--------------------- .text._Z18init_curand_kernelP17curandStateXORWOWiy --------------------------
	.section	.text._Z18init_curand_kernelP17curandStateXORWOWiy,"ax",@progbits
	.align	128
        .global         _Z18init_curand_kernelP17curandStateXORWOWiy
        .type           _Z18init_curand_kernelP17curandStateXORWOWiy,@function
        .size           _Z18init_curand_kernelP17curandStateXORWOWiy,(.L_x_1680 - _Z18init_curand_kernelP17curandStateXORWOWiy)
        .other          _Z18init_curand_kernelP17curandStateXORWOWiy,@"STO_CUDA_ENTRY STV_DEFAULT"
_Z18init_curand_kernelP17curandStateXORWOWiy:
.text._Z18init_curand_kernelP17curandStateXORWOWiy:
        /* <DEDUP_REMOVED lines=10> */
[----:B------:R-:W-:Y:S01]  /*00a0*/  ISETP.NE.AND P0, PT, R13, RZ, PT ;  /* 0x000000ff0d00720c */ /* 0x000fe20003f05270 */
[----:B------:R-:W-:Y:S05]  /*00b0*/  BSSY.RECONVERGENT B0, `(.L_x_1646) ;  /* 0x00000e1000007945 */ /* 0x000fea0003800200 */
[----:B------:R-:W2:Y:S01]  /*00c0*/  LDC.64 R6, c[0x0][0x380] ;  /* 0x0000e000ff067b82 */ /* 0x000ea20000000a00 */
[----:B0-----:R-:W-:Y:S02]  /*00d0*/  LOP3.LUT R0, R2, 0xaad26b49, RZ, 0x3c, !PT ;  /* 0xaad26b4902007812 */ /* 0x001fe400078e3cff */
[----:B------:R-:W-:-:S03]  /*00e0*/  LOP3.LUT R2, R3, 0xf7dcefdd, RZ, 0x3c, !PT ;  /* 0xf7dcefdd03027812 */ /* 0x000fc600078e3cff */
[----:B------:R-:W-:Y:S02]  /*00f0*/  IMAD R0, R0, 0x4182bed5, RZ ;  /* 0x4182bed500007824 */ /* 0x000fe400078e02ff */
[----:B------:R-:W-:Y:S02]  /*0100*/  IMAD R3, R2, -0x658354e5, RZ ;  /* 0x9a7cab1b02037824 */ /* 0x000fe400078e02ff */
[----:B--2---:R-:W-:Y:S01]  /*0110*/  IMAD.WIDE R6, R13, 0x30, R6 ;  /* 0x000000300d067825 */ /* 0x004fe200078e0206 */
[C---:B------:R-:W-:Y:S02]  /*0120*/  LOP3.LUT R8, R0.reuse, 0x159a55e5, RZ, 0x3c, !PT ;  /* 0x159a55e500087812 */ /* 0x040fe400078e3cff */
[C---:B------:R-:W-:Y:S01]  /*0130*/  IADD3 R4, PT, PT, R0.reuse, 0x64f0c9, R3 ;  /* 0x0064f0c900047810 */ /* 0x040fe20007ffe003 */
[C---:B------:R-:W-:Y:S01]  /*0140*/  VIADD R5, R0.reuse, 0x75bcd15 ;  /* 0x075bcd1500057836 */ /* 0x040fe20000000000 */
[----:B------:R-:W-:Y:S01]  /*0150*/  LOP3.LUT R10, R3, 0x5491333, RZ, 0x3c, !PT ;  /* 0x05491333030a7812 */ /* 0x000fe200078e3cff */
[----:B------:R-:W-:-:S02]  /*0160*/  VIADD R11, R0, 0x583f19 ;  /* 0x00583f19000b7836 */ /* 0x000fc40000000000 */
[----:B------:R-:W-:Y:S01]  /*0170*/  VIADD R9, R3, 0x1f123bb5 ;  /* 0x1f123bb503097836 */ /* 0x000fe20000000000 */
[----:B-1----:R0:W-:Y:S04]  /*0180*/  STG.E.64 desc[UR4][R6.64], R4 ;  /* 0x0000000406007986 */ /* 0x0021e8000c101b04 */
[----:B------:R0:W-:Y:S04]  /*0190*/  STG.E.64 desc[UR4][R6.64+0x8], R8 ;  /* 0x0000080806007986 */ /* 0x0001e8000c101b04 */
[----:B------:R0:W-:Y:S01]  /*01a0*/  STG.E.64 desc[UR4][R6.64+0x10], R10 ;  /* 0x0000100a06007986 */ /* 0x0001e2000c101b04 */
[----:B------:R-:W-:Y:S05]  /*01b0*/  @!P0 BRA `(.L_x_1647) ;  /* 0x0000000c00408947 */ /* 0x000fea0003800000 */
[----:B------:R-:W-:Y:S01]  /*01c0*/  SHF.R.S32.HI R0, RZ, 0x1f, R13 ;  /* 0x0000001fff007819 */ /* 0x000fe2000001140d */
[----:B------:R-:W-:-:S07]  /*01d0*/  IMAD.MOV.U32 R12, RZ, RZ, RZ ;  /* 0x000000ffff0c7224 */ /* 0x000fce00078e00ff */
.L_x_1653:
[----:B-1----:R-:W-:Y:S01]  /*01e0*/  LOP3.LUT R2, R13, 0x3, RZ, 0xc0, !PT ;  /* 0x000000030d027812 */ /* 0x002fe200078ec0ff */
[----:B------:R-:W-:Y:S03]  /*01f0*/  BSSY.RECONVERGENT B1, `(.L_x_1648) ;  /* 0x00000c6000017945 */ /* 0x000fe60003800200 */
[----:B------:R-:W-:-:S04]  /*0200*/  ISETP.NE.U32.AND P0, PT, R2, RZ, PT ;  /* 0x000000ff0200720c */ /* 0x000fc80003f05070 */
[----:B------:R-:W-:-:S13]  /*0210*/  ISETP.NE.AND.EX P0, PT, RZ, RZ, PT, P0 ;  /* 0x000000ffff00720c */ /* 0x000fda0003f05300 */
[----:B------:R-:W-:Y:S05]  /*0220*/  @!P0 BRA `(.L_x_1649) ;  /* 0x0000000c00088947 */ /* 0x000fea0003800000 */
[----:B0-----:R-:W0:Y:S01]  /*0230*/  LDC.64 R8, c[0x4][RZ] ;  /* 0x01000000ff087b82 */ /* 0x001e220000000a00 */
[----:B------:R-:W-:Y:S02]  /*0240*/  IMAD.MOV.U32 R14, RZ, RZ, RZ ;  /* 0x000000ffff0e7224 */ /* 0x000fe400078e00ff */
[----:B0-----:R-:W-:-:S07]  /*0250*/  IMAD.WIDE.U32 R8, R12, 0xc80, R8 ;  /* 0x00000c800c087825 */ /* 0x001fce00078e0008 */
.L_x_1652:
[----:B-1----:R-:W-:Y:S01]  /*0260*/  IMAD.MOV.U32 R15, RZ, RZ, RZ ;  /* 0x000000ffff0f7224 */ /* 0x002fe200078e00ff */
[----:B------:R-:W-:Y:S01]  /*0270*/  CS2R R2, SRZ ;  /* 0x0000000000027805 */ /* 0x000fe2000001ff00 */
[----:B------:R-:W-:Y:S01]  /*0280*/  IMAD.MOV.U32 R17, RZ, RZ, RZ ;  /* 0x000000ffff117224 */ /* 0x000fe200078e00ff */
[----:B------:R-:W-:-:S07]  /*0290*/  CS2R R4, SRZ ;  /* 0x0000000000047805 */ /* 0x000fce000001ff00 */
.L_x_1651:
[----:B------:R-:W-:-:S05]  /*02a0*/  IMAD.WIDE.U32 R10, R17, 0x4, R6 ;  /* 0x00000004110a7825 */ /* 0x000fca00078e0006 */
[----:B------:R0:W5:Y:S01]  /*02b0*/  LDG.E R16, desc[UR4][R10.64+0x4] ;  /* 0x000004040a107981 */ /* 0x000162000c1e1900 */
[----:B------:R-:W-:-:S07]  /*02c0*/  IMAD.MOV.U32 R19, RZ, RZ, RZ ;  /* 0x000000ffff137224 */ /* 0x000fce00078e00ff */
.L_x_1650:
[----:B-----5:R-:W-:Y:S01]  /*02d0*/  SHF.R.U32.HI R24, RZ, R19, R16 ;  /* 0x00000013ff187219 */ /* 0x020fe20000011610 */
[----:B0-----:R-:W-:-:S03]  /*02e0*/  IMAD.SHL.U32 R10, R17, 0x20, RZ ;  /* 0x00000020110a7824 */ /* 0x001fc600078e00ff */
[----:B------:R-:W-:Y:S01]  /*02f0*/  LOP3.LUT R11, R24, 0x1, RZ, 0xc0, !PT ;  /* 0x00000001180b7812 */ /* 0x000fe200078ec0ff */
[----:B------:R-:W-:-:S03]  /*0300*/  IMAD.IADD R10, R10, 0x1, R19 ;  /* 0x000000010a0a7824 */ /* 0x000fc600078e0213 */
[----:B------:R-:W-:Y:S01]  /*0310*/  ISETP.NE.U32.AND P0, PT, R11, 0x1, PT ;  /* 0x000000010b00780c */ /* 0x000fe20003f05070 */
[----:B------:R-:W-:-:S03]  /*0320*/  IMAD R11, R10, 0x5, RZ ;  /* 0x000000050a0b7824 */ /* 0x000fc600078e02ff */
[----:B------:R-:W-:Y:S01]  /*0330*/  R2P PR, R24, 0x7e ;  /* 0x0000007e18007804 */ /* 0x000fe20000000000 */
[----:B------:R-:W-:-:S08]  /*0340*/  IMAD.WIDE.U32 R10, R11, 0x4, R8 ;  /* 0x000000040b0a7825 */ /* 0x000fd000078e0008 */
[----:B------:R-:W2:Y:S04]  /*0350*/  @!P0 LDG.E R18, desc[UR4][R10.64] ;  /* 0x000000040a128981 */ /* 0x000ea8000c1e1900 */
[----:B------:R-:W3:Y:S04]  /*0360*/  @!P0 LDG.E R20, desc[UR4][R10.64+0x10] ;  /* 0x000010040a148981 */ /* 0x000ee8000c1e1900 */
[----:B------:R-:W4:Y:S04]  /*0370*/  @P1 LDG.E R22, desc[UR4][R10.64+0x14] ;  /* 0x000014040a161981 */ /* 0x000f28000c1e1900 */
[----:B------:R-:W4:Y:S04]  /*0380*/  @P2 LDG.E R26, desc[UR4][R10.64+0x28] ;  /* 0x000028040a1a2981 */ /* 0x000f28000c1e1900 */
[----:B------:R-:W4:Y:S04]  /*0390*/  @!P0 LDG.E R21, desc[UR4][R10.64+0x4] ;  /* 0x000004040a158981 */ /* 0x000f28000c1e1900 */
[----:B------:R-:W4:Y:S04]  /*03a0*/  @!P0 LDG.E R23, desc[UR4][R10.64+0xc] ;  /* 0x00000c040a178981 */ /* 0x000f28000c1e1900 */
[----:B------:R-:W4:Y:S04]  /*03b0*/  @P1 LDG.E R25, desc[UR4][R10.64+0x18] ;  /* 0x000018040a191981 */ /* 0x000f28000c1e1900 */
[----:B------:R-:W4:Y:S04]  /*03c0*/  @P3 LDG.E R28, desc[UR4][R10.64+0x3c] ;  /* 0x00003c040a1c3981 */ /* 0x000f28000c1e1900 */
[----:B------:R-:W4:Y:S01]  /*03d0*/  @P6 LDG.E R27, desc[UR4][R10.64+0x7c] ;  /* 0x00007c040a1b6981 */ /* 0x000f22000c1e1900 */
[----:B--2---:R-:W-:-:S03]  /*03e0*/  @!P0 LOP3.LUT R15, R15, R18, RZ, 0x3c, !PT ;  /* 0x000000120f0f8212 */ /* 0x004fc600078e3cff */
[----:B------:R-:W2:Y:S01]  /*03f0*/  @!P0 LDG.E R18, desc[UR4][R10.64+0x8] ;  /* 0x000008040a128981 */ /* 0x000ea2000c1e1900 */
[----:B---3--:R-:W-:-:S03]  /*0400*/  @!P0 LOP3.LUT R3, R3, R20, RZ, 0x3c, !PT ;  /* 0x0000001403038212 */ /* 0x008fc600078e3cff */
[----:B------:R-:W3:Y:S01]  /*0410*/  @P1 LDG.E R20, desc[UR4][R10.64+0x24] ;  /* 0x000024040a141981 */ /* 0x000ee2000c1e1900 */
[----:B----4-:R-:W-:-:S03]  /*0420*/  @P1 LOP3.LUT R15, R15, R22, RZ, 0x3c, !PT ;  /* 0x000000160f0f1212 */ /* 0x010fc600078e3cff */
[----:B------:R-:W4:Y:S01]  /*0430*/  @P2 LDG.E R22, desc[UR4][R10.64+0x38] ;  /* 0x000038040a162981 */ /* 0x000f22000c1e1900 */
[----:B------:R-:W-:-:S03]  /*0440*/  @P2 LOP3.LUT R15, R15, R26, RZ, 0x3c, !PT ;  /* 0x0000001a0f0f2212 */ /* 0x000fc600078e3cff */
[----:B------:R-:W4:Y:S01]  /*0450*/  @P4 LDG.E R26, desc[UR4][R10.64+0x50] ;  /* 0x000050040a1a4981 */ /* 0x000f22000c1e1900 */
[----:B------:R-:W-:-:S03]  /*0460*/  @!P0 LOP3.LUT R4, R4, R21, RZ, 0x3c, !PT ;  /* 0x0000001504048212 */ /* 0x000fc600078e3cff */
[----:B------:R-:W4:Y:S01]  /*0470*/  @P1 LDG.E R21, desc[UR4][R10.64+0x20] ;  /* 0x000020040a151981 */ /* 0x000f22000c1e1900 */
[----:B------:R-:W-:-:S03]  /*0480*/  @!P0 LOP3.LUT R2, R2, R23, RZ, 0x3c, !PT ;  /* 0x0000001702028212 */ /* 0x000fc600078e3cff */
[----:B------:R-:W4:Y:S01]  /*0490*/  @P2 LDG.E R23, desc[UR4][R10.64+0x2c] ;  /* 0x00002c040a172981 */ /* 0x000f22000c1e1900 */
[----:B------:R-:W-:-:S03]  /*04a0*/  @P1 LOP3.LUT R4, R4, R25, RZ, 0x3c, !PT ;  /* 0x0000001904041212 */ /* 0x000fc600078e3cff */
[----:B------:R-:W4:Y:S01]  /*04b0*/  @P2 LDG.E R25, desc[UR4][R10.64+0x34] ;  /* 0x000034040a192981 */ /* 0x000f22000c1e1900 */
[----:B--2---:R-:W-:-:S03]  /*04c0*/  @!P0 LOP3.LUT R5, R5, R18, RZ, 0x3c, !PT ;  /* 0x0000001205058212 */ /* 0x004fc600078e3cff */
[----:B------:R-:W2:Y:S01]  /*04d0*/  @P1 LDG.E R18, desc[UR4][R10.64+0x1c] ;  /* 0x00001c040a121981 */ /* 0x000ea2000c1e1900 */
[----:B---3--:R-:W-:-:S03]  /*04e0*/  @P1 LOP3.LUT R3, R3, R20, RZ, 0x3c, !PT ;  /* 0x0000001403031212 */ /* 0x008fc600078e3cff */
[----:B------:R-:W3:Y:S01]  /*04f0*/  @P2 LDG.E R20, desc[UR4][R10.64+0x30] ;  /* 0x000030040a142981 */ /* 0x000ee2000c1e1900 */
[----:B----4-:R-:W-:-:S03]  /*0500*/  @P2 LOP3.LUT R3, R3, R22, RZ, 0x3c, !PT ;  /* 0x0000001603032212 */ /* 0x010fc600078e3cff */
[----:B------:R-:W4:Y:S01]  /*0510*/  @P3 LDG.E R22, desc[UR4][R10.64+0x4c] ;  /* 0x00004c040a163981 */ /* 0x000f22000c1e1900 */
[----:B------:R-:W-:-:S04]  /*0520*/  @P3 LOP3.LUT R15, R15, R28, RZ, 0x3c, !PT ;  /* 0x0000001c0f0f3212 */ /* 0x000fc800078e3cff */
[----:B------:R-:W-:Y:S02]  /*0530*/  @P4 LOP3.LUT R15, R15, R26, RZ, 0x3c, !PT ;  /* 0x0000001a0f0f4212 */ /* 0x000fe400078e3cff */
[----:B------:R-:W-:Y:S01]  /*0540*/  @P1 LOP3.LUT R2, R2, R21, RZ, 0x3c, !PT ;  /* 0x0000001502021212 */ /* 0x000fe200078e3cff */
[----:B------:R-:W4:Y:S04]  /*0550*/  @P5 LDG.E R26, desc[UR4][R10.64+0x64] ;  /* 0x000064040a1a5981 */ /* 0x000f28000c1e1900 */
[----:B------:R-:W4:Y:S01]  /*0560*/  @P3 LDG.E R21, desc[UR4][R10.64+0x40] ;  /* 0x000040040a153981 */ /* 0x000f22000c1e1900 */
[----:B------:R-:W-:Y:S02]  /*0570*/  @P2 LOP3.LUT R4, R4, R23, RZ, 0x3c, !PT ;  /* 0x0000001704042212 */ /* 0x000fe400078e3cff */
[----:B------:R-:W-:Y:S01]  /*0580*/  @P2 LOP3.LUT R2, R2, R25, RZ, 0x3c, !PT ;  /* 0x0000001902022212 */ /* 0x000fe200078e3cff */
[----:B------:R-:W4:Y:S04]  /*0590*/  @P3 LDG.E R23, desc[UR4][R10.64+0x48] ;  /* 0x000048040a173981 */ /* 0x000f28000c1e1900 */
[----:B------:R-:W4:Y:S01]  /*05a0*/  @P4 LDG.E R25, desc[UR4][R10.64+0x54] ;  /* 0x000054040a194981 */ /* 0x000f22000c1e1900 */
[----:B--2---:R-:W-:-:S03]  /*05b0*/  @P1 LOP3.LUT R5, R5, R18, RZ, 0x3c, !PT ;  /* 0x0000001205051212 */ /* 0x004fc600078e3cff */
[----:B------:R-:W2:Y:S01]  /*05c0*/  @P3 LDG.E R18, desc[UR4][R10.64+0x44] ;  /* 0x000044040a123981 */ /* 0x000ea2000c1e1900 */
[----:B---3--:R-:W-:-:S03]  /*05d0*/  @P2 LOP3.LUT R5, R5, R20, RZ, 0x3c, !PT ;  /* 0x0000001405052212 */ /* 0x008fc600078e3cff */
[----:B------:R-:W3:Y:S01]  /*05e0*/  @P4 LDG.E R20, desc[UR4][R10.64+0x58] ;  /* 0x000058040a144981 */ /* 0x000ee2000c1e1900 */
[----:B----4-:R-:W-:-:S03]  /*05f0*/  @P3 LOP3.LUT R3, R3, R22, RZ, 0x3c, !PT ;  /* 0x0000001603033212 */ /* 0x010fc600078e3cff */
[----:B------:R-:W4:Y:S01]  /*0600*/  @P4 LDG.E R22, desc[UR4][R10.64+0x60] ;  /* 0x000060040a164981 */ /* 0x000f22000c1e1900 */
[----:B------:R-:W-:Y:S02]  /*0610*/  LOP3.LUT P0, RZ, R24, 0x80, RZ, 0xc0, !PT ;  /* 0x0000008018ff7812 */ /* 0x000fe4000780c0ff */
[----:B------:R-:W-:Y:S02]  /*0620*/  @P5 LOP3.LUT R15, R15, R26, RZ, 0x3c, !PT ;  /* 0x0000001a0f0f5212 */ /* 0x000fe400078e3cff */
[----:B------:R-:W4:Y:S01]  /*0630*/  @P6 LDG.E R26, desc[UR4][R10.64+0x78] ;  /* 0x000078040a1a6981 */ /* 0x000f22000c1e1900 */
[----:B------:R-:W-:-:S03]  /*0640*/  @P3 LOP3.LUT R4, R4, R21, RZ, 0x3c, !PT ;  /* 0x0000001504043212 */ /* 0x000fc600078e3cff */
[----:B------:R-:W4:Y:S01]  /*0650*/  @P4 LDG.E R21, desc[UR4][R10.64+0x5c] ;  /* 0x00005c040a154981 */ /* 0x000f22000c1e1900 */
[----:B------:R-:W-:-:S03]  /*0660*/  @P3 LOP3.LUT R2, R2, R23, RZ, 0x3c, !PT ;  /* 0x0000001702023212 */ /* 0x000fc600078e3cff */
[----:B------:R-:W4:Y:S01]  /*0670*/  @P5 LDG.E R23, desc[UR4][R10.64+0x68] ;  /* 0x000068040a175981 */ /* 0x000f22000c1e1900 */
[----:B------:R-:W-:-:S03]  /*0680*/  @P4 LOP3.LUT R4, R4, R25, RZ, 0x3c, !PT ;  /* 0x0000001904044212 */ /* 0x000fc600078e3cff */
[----:B------:R-:W4:Y:S01]  /*0690*/  @P5 LDG.E R25, desc[UR4][R10.64+0x70] ;  /* 0x000070040a195981 */ /* 0x000f22000c1e1900 */
[----:B--2---:R-:W-:-:S03]  /*06a0*/  @P3 LOP3.LUT R5, R5, R18, RZ, 0x3c, !PT ;  /* 0x0000001205053212 */ /* 0x004fc600078e3cff */
[----:B------:R-:W2:Y:S01]  /*06b0*/  @P5 LDG.E R18, desc[UR4][R10.64+0x6c] ;  /* 0x00006c040a125981 */ /* 0x000ea2000c1e1900 */
[----:B---3--:R-:W-:-:S03]  /*06c0*/  @P4 LOP3.LUT R5, R5, R20, RZ, 0x3c, !PT ;  /* 0x0000001405054212 */ /* 0x008fc600078e3cff */
[----:B------:R-:W3:Y:S01]  /*06d0*/  @P5 LDG.E R20, desc[UR4][R10.64+0x74] ;  /* 0x000074040a145981 */ /* 0x000ee2000c1e1900 */
[----:B----4-:R-:W-:-:S03]  /*06e0*/  @P4 LOP3.LUT R3, R3, R22, RZ, 0x3c, !PT ;  /* 0x0000001603034212 */ /* 0x010fc600078e3cff */
[----:B------:R-:W4:Y:S01]  /*06f0*/  @P0 LDG.E R22, desc[UR4][R10.64+0x8c] ;  /* 0x00008c040a160981 */ /* 0x000f22000c1e1900 */
[----:B------:R-:W-:-:S03]  /*0700*/  @P6 LOP3.LUT R15, R15, R26, RZ, 0x3c, !PT ;  /* 0x0000001a0f0f6212 */ /* 0x000fc600078e3cff */
        /* <DEDUP_REMOVED lines=13> */
[----:B------:R-:W-:Y:S02]  /*07e0*/  @P6 LOP3.LUT R4, R4, R27, RZ, 0x3c, !PT ;  /* 0x0000001b04046212 */ /* 0x000fe400078e3cff */
[----:B------:R-:W-:Y:S02]  /*07f0*/  @P6 LOP3.LUT R2, R2, R21, RZ, 0x3c, !PT ;  /* 0x0000001502026212 */ /* 0x000fe400078e3cff */
[----:B------:R-:W-:Y:S02]  /*0800*/  @P0 LOP3.LUT R4, R4, R23, RZ, 0x3c, !PT ;  /* 0x0000001704040212 */ /* 0x000fe400078e3cff */
[----:B------:R-:W-:Y:S02]  /*0810*/  @P0 LOP3.LUT R2, R2, R25, RZ, 0x3c, !PT ;  /* 0x0000001902020212 */ /* 0x000fe400078e3cff */
[----:B--2---:R-:W-:Y:S02]  /*0820*/  @P6 LOP3.LUT R5, R5, R18, RZ, 0x3c, !PT ;  /* 0x0000001205056212 */ /* 0x004fe400078e3cff */
[----:B---3--:R-:W-:-:S02]  /*0830*/  @P6 LOP3.LUT R3, R3, R20, RZ, 0x3c, !PT ;  /* 0x0000001403036212 */ /* 0x008fc400078e3cff */
[----:B----4-:R-:W-:Y:S02]  /*0840*/  @P0 LOP3.LUT R5, R5, R22, RZ, 0x3c, !PT ;  /* 0x0000001605050212 */ /* 0x010fe400078e3cff */
[----:B------:R-:W-:Y:S02]  /*0850*/  @P0 LOP3.LUT R3, R3, R26, RZ, 0x3c, !PT ;  /* 0x0000001a03030212 */ /* 0x000fe400078e3cff */
[----:B------:R-:W-:-:S13]  /*0860*/  R2P PR, R24.B1, 0x7f ;  /* 0x0000007f18007804 */ /* 0x000fda0000001000 */
[----:B------:R-:W2:Y:S04]  /*0870*/  @P0 LDG.E R18, desc[UR4][R10.64+0xa0] ;  /* 0x0000a0040a120981 */ /* 0x000ea8000c1e1900 */
[----:B------:R-:W3:Y:S04]  /*0880*/  @P1 LDG.E R22, desc[UR4][R10.64+0xb4] ;  /* 0x0000b4040a161981 */ /* 0x000ee8000c1e1900 */
[----:B------:R-:W4:Y:S04]  /*0890*/  @P2 LDG.E R26, desc[UR4][R10.64+0xc8] ;  /* 0x0000c8040a1a2981 */ /* 0x000f28000c1e1900 */
[----:B------:R-:W4:Y:S04]  /*08a0*/  @P3 LDG.E R28, desc[UR4][R10.64+0xdc] ;  /* 0x0000dc040a1c3981 */ /* 0x000f28000c1e1900 */
[----:B------:R-:W4:Y:S04]  /*08b0*/  @P0 LDG.E R23, desc[UR4][R10.64+0xa4] ;  /* 0x0000a4040a170981 */ /* 0x000f28000c1e1900 */
[----:B------:R-:W4:Y:S04]  /*08c0*/  @P0 LDG.E R20, desc[UR4][R10.64+0xa8] ;  /* 0x0000a8040a140981 */ /* 0x000f28000c1e1900 */
[----:B------:R-:W4:Y:S04]  /*08d0*/  @P4 LDG.E R25, desc[UR4][R10.64+0xf0] ;  /* 0x0000f0040a194981 */ /* 0x000f28000c1e1900 */
        /* <DEDUP_REMOVED lines=21> */
[----:B------:R-:W-:Y:S02]  /*0a30*/  LOP3.LUT P0, RZ, R24, 0x8000, RZ, 0xc0, !PT ;  /* 0x0000800018ff7812 */ /* 0x000fe4000780c0ff */
[----:B----4-:R-:W-:Y:S01]  /*0a40*/  @P5 LOP3.LUT R15, R15, R26, RZ, 0x3c, !PT ;  /* 0x0000001a0f0f5212 */ /* 0x010fe200078e3cff */
[----:B------:R-:W4:Y:S04]  /*0a50*/  @P3 LDG.E R24, desc[UR4][R10.64+0xe4] ;  /* 0x0000e4040a183981 */ /* 0x000f28000c1e1900 */
[----:B------:R-:W2:Y:S01]  /*0a60*/  @P6 LDG.E R26, desc[UR4][R10.64+0x118] ;  /* 0x000118040a1a6981 */ /* 0x000ea2000c1e1900 */
        /* <DEDUP_REMOVED lines=8> */
[----:B---3--:R-:W-:-:S03]  /*0af0*/  @P2 LOP3.LUT R3, R3, R22, RZ, 0x3c, !PT ;  /* 0x0000001603032212 */ /* 0x008fc600078e3cff */
[----:B------:R-:W3:Y:S01]  /*0b00*/  @P4 LDG.E R22, desc[UR4][R10.64+0x100] ;  /* 0x000100040a164981 */ /* 0x000ee2000c1e1900 */
[----:B--2---:R-:W-:-:S03]  /*0b10*/  @P6 LOP3.LUT R15, R15, R26, RZ, 0x3c, !PT ;  /* 0x0000001a0f0f6212 */ /* 0x004fc600078e3cff */
[----:B------:R-:W2:Y:S01]  /*0b20*/  @P0 LDG.E R26, desc[UR4][R10.64+0x12c] ;  /* 0x00012c040a1a0981 */ /* 0x000ea2000c1e1900 */
[----:B----4-:R-:W-:-:S03]  /*0b30*/  @P2 LOP3.LUT R2, R2, R23, RZ, 0x3c, !PT ;  /* 0x0000001702022212 */ /* 0x010fc600078e3cff */
[----:B------:R-:W4:Y:S01]  /*0b40*/  @P4 LDG.E R23, desc[UR4][R10.64+0xfc] ;  /* 0x0000fc040a174981 */ /* 0x000f22000c1e1900 */
[----:B------:R-:W-:-:S03]  /*0b50*/  @P2 LOP3.LUT R5, R5, R20, RZ, 0x3c, !PT ;  /* 0x0000001405052212 */ /* 0x000fc600078e3cff */
[----:B------:R-:W4:Y:S01]  /*0b60*/  @P4 LDG.E R20, desc[UR4][R10.64+0xf8] ;  /* 0x0000f8040a144981 */ /* 0x000f22000c1e1900 */
[----:B------:R-:W-:Y:S02]  /*0b70*/  @P3 LOP3.LUT R2, R2, R27, RZ, 0x3c, !PT ;  /* 0x0000001b02023212 */ /* 0x000fe400078e3cff */
[----:B------:R-:W-:Y:S01]  /*0b80*/  @P3 LOP3.LUT R4, R4, R25, RZ, 0x3c, !PT ;  /* 0x0000001904043212 */ /* 0x000fe200078e3cff */
[----:B------:R-:W4:Y:S01]  /*0b90*/  @P5 LDG.E R27, desc[UR4][R10.64+0x110] ;  /* 0x000110040a1b5981 */ /* 0x000f22000c1e1900 */
[----:B------:R-:W-:-:S03]  /*0ba0*/  @P3 LOP3.LUT R5, R5, R24, RZ, 0x3c, !PT ;  /* 0x0000001805053212 */ /* 0x000fc600078e3cff */
[----:B------:R-:W4:Y:S04]  /*0bb0*/  @P5 LDG.E R25, desc[UR4][R10.64+0x108] ;  /* 0x000108040a195981 */ /* 0x000f28000c1e1900 */
        /* <DEDUP_REMOVED lines=19> */
[----:B------:R-:W-:-:S05]  /*0cf0*/  VIADD R19, R19, 0x10 ;  /* 0x0000001013137836 */ /* 0x000fca0000000000 */
[----:B------:R-:W-:Y:S02]  /*0d00*/  ISETP.NE.AND P1, PT, R19, 0x20, PT ;  /* 0x000000201300780c */ /* 0x000fe40003f25270 */
[----:B------:R-:W-:Y:S02]  /*0d10*/  @P5 LOP3.LUT R3, R3, R18, RZ, 0x3c, !PT ;  /* 0x0000001203035212 */ /* 0x000fe400078e3cff */
[----:B------:R-:W-:Y:S02]  /*0d20*/  @P6 LOP3.LUT R4, R4, R21, RZ, 0x3c, !PT ;  /* 0x0000001504046212 */ /* 0x000fe400078e3cff */
[----:B---3--:R-:W-:-:S04]  /*0d30*/  @P6 LOP3.LUT R3, R3, R22, RZ, 0x3c, !PT ;  /* 0x0000001603036212 */ /* 0x008fc800078e3cff */
[----:B--2---:R-:W-:Y:S02]  /*0d40*/  @P0 LOP3.LUT R3, R3, R26, RZ, 0x3c, !PT ;  /* 0x0000001a03030212 */ /* 0x004fe400078e3cff */
[----:B----4-:R-:W-:Y:S02]  /*0d50*/  @P6 LOP3.LUT R2, R2, R23, RZ, 0x3c, !PT ;  /* 0x0000001702026212 */ /* 0x010fe400078e3cff */
[----:B------:R-:W-:Y:S02]  /*0d60*/  @P6 LOP3.LUT R5, R5, R20, RZ, 0x3c, !PT ;  /* 0x0000001405056212 */ /* 0x000fe400078e3cff */
[----:B------:R-:W-:Y:S02]  /*0d70*/  @P0 LOP3.LUT R2, R2, R27, RZ, 0x3c, !PT ;  /* 0x0000001b02020212 */ /* 0x000fe400078e3cff */
[----:B------:R-:W-:Y:S02]  /*0d80*/  @P0 LOP3.LUT R4, R4, R25, RZ, 0x3c, !PT ;  /* 0x0000001904040212 */ /* 0x000fe400078e3cff */
[----:B------:R-:W-:Y:S01]  /*0d90*/  @P0 LOP3.LUT R5, R5, R24, RZ, 0x3c, !PT ;  /* 0x0000001805050212 */ /* 0x000fe200078e3cff */
[----:B------:R-:W-:Y:S06]  /*0da0*/  @P1 BRA `(.L_x_1650) ;  /* 0xfffffff400481947 */ /* 0x000fec000383ffff */
[----:B------:R-:W-:-:S05]  /*0db0*/  VIADD R17, R17, 0x1 ;  /* 0x0000000111117836 */ /* 0x000fca0000000000 */
[----:B------:R-:W-:-:S13]  /*0dc0*/  ISETP.NE.AND P0, PT, R17, 0x5, PT ;  /* 0x000000051100780c */ /* 0x000fda0003f05270 */
[----:B------:R-:W-:Y:S05]  /*0dd0*/  @P0 BRA `(.L_x_1651) ;  /* 0xfffffff400300947 */ /* 0x000fea000383ffff */
[----:B------:R1:W-:Y:S01]  /*0de0*/  STG.E.64 desc[UR4][R6.64+0x8], R4 ;  /* 0x0000080406007986 */ /* 0x0003e2000c101b04 */
[----:B------:R-:W-:Y:S01]  /*0df0*/  VIADD R14, R14, 0x1 ;  /* 0x000000010e0e7836 */ /* 0x000fe20000000000 */
[----:B------:R-:W-:Y:S02]  /*0e00*/  LOP3.LUT R11, R13, 0x3, RZ, 0xc0, !PT ;  /* 0x000000030d0b7812 */ /* 0x000fe400078ec0ff */
[----:B------:R1:W-:Y:S02]  /*0e10*/  STG.E.64 desc[UR4][R6.64+0x10], R2 ;  /* 0x0000100206007986 */ /* 0x0003e4000c101b04 */
[----:B------:R-:W-:Y:S02]  /*0e20*/  ISETP.GE.U32.AND P0, PT, R14, R11, PT ;  /* 0x0000000b0e00720c */ /* 0x000fe40003f06070 */
[----:B------:R1:W-:Y:S11]  /*0e30*/  STG.E desc[UR4][R6.64+0x4], R15 ;  /* 0x0000040f06007986 */ /* 0x0003f6000c101904 */
[----:B------:R-:W-:Y:S05]  /*0e40*/  @!P0 BRA `(.L_x_1652) ;  /* 0xfffffff400048947 */ /* 0x000fea000383ffff */
.L_x_1649:
[----:B------:R-:W-:Y:S05]  /*0e50*/  BSYNC.RECONVERGENT B1 ;  /* 0x0000000000017941 */ /* 0x000fea0003800200 */
.L_x_1648:
[C---:B------:R-:W-:Y:S01]  /*0e60*/  ISETP.GT.U32.AND P0, PT, R13.reuse, 0x3, PT ;  /* 0x000000030d00780c */ /* 0x040fe20003f04070 */
[----:B------:R-:W-:Y:S01]  /*0e70*/  VIADD R12, R12, 0x1 ;  /* 0x000000010c0c7836 */ /* 0x000fe20000000000 */
[--C-:B------:R-:W-:Y:S02]  /*0e80*/  SHF.R.U64 R13, R13, 0x2, R0.reuse ;  /* 0x000000020d0d7819 */ /* 0x100fe40000001200 */
[----:B------:R-:W-:Y:S02]  /*0e90*/  ISETP.GT.U32.AND.EX P0, PT, R0, RZ, PT, P0 ;  /* 0x000000ff0000720c */ /* 0x000fe40003f04100 */
[----:B------:R-:W-:-:S11]  /*0ea0*/  SHF.R.U32.HI R0, RZ, 0x2, R0 ;  /* 0x00000002ff007819 */ /* 0x000fd60000011600 */
[----:B------:R-:W-:Y:S05]  /*0eb0*/  @P0 BRA `(.L_x_1653) ;  /* 0xfffffff000c80947 */ /* 0x000fea000383ffff */
.L_x_1647:
[----:B------:R-:W-:Y:S05]  /*0ec0*/  BSYNC.RECONVERGENT B0 ;  /* 0x0000000000007941 */ /* 0x000fea0003800200 */
.L_x_1646:
[----:B------:R-:W-:Y:S04]  /*0ed0*/  STG.E.64 desc[UR4][R6.64+0x18], RZ ;  /* 0x000018ff06007986 */ /* 0x000fe8000c101b04 */
[----:B------:R-:W-:Y:S04]  /*0ee0*/  STG.E desc[UR4][R6.64+0x20], RZ ;  /* 0x000020ff06007986 */ /* 0x000fe8000c101904 */
[----:B------:R-:W-:Y:S01]  /*0ef0*/  STG.E.64 desc[UR4][R6.64+0x28], RZ ;  /* 0x000028ff06007986 */ /* 0x000fe2000c101b04 */
[----:B------:R-:W-:Y:S05]  /*0f00*/  EXIT ;  /* 0x000000000000794d */ /* 0x000fea0003800000 */
.L_x_1654:
        /* <DEDUP_REMOVED lines=15> */
.L_x_1680:


//--------------------- .nv.global.init           --------------------------
	.section	.nv.global.init,"aw",@progbits
	.align	16
.nv.global.init:
	.type		__cudart_sin_cos_coeffs,@object
	.size		__cudart_sin_cos_coeffs,(__cudart_i2opi_d - __cudart_sin_cos_coeffs)
__cudart_sin_cos_coeffs:
        /*0000*/ 	.byte	0x46, 0xd2, 0xb0, 0x2c, 0xf1, 0xe5, 0x5a, 0xbe, 0x92, 0xe3, 0xac, 0x69, 0xe3, 0x1d, 0xc7, 0x3e
        /*0010*/ 	.byte	0xa1, 0x62, 0xdb, 0x19, 0xa0, 0x01, 0x2a, 0xbf, 0x18, 0x08, 0x11, 0x11, 0x11, 0x11, 0x81, 0x3f
        /*0020*/ 	.byte	0x54, 0x55, 0x55, 0x55, 0x55, 0x55, 0xc5, 0xbf, 0x00, 0x00, 0x00, 0x00, 0x00, 0x00, 0x00, 0x00
        /*0030*/ 	.byte	0x00, 0x00, 0x00, 0x00, 0x00, 0x00, 0x00, 0x00, 0x64, 0x81, 0xfd, 0x20, 0x83, 0xff, 0xa8, 0xbd
        /*0040*/ 	.byte	0x28, 0x85, 0xef, 0xc1, 0xa7, 0xee, 0x21, 0x3e, 0xd9, 0xe6, 0x06, 0x8e, 0x4f, 0x7e, 0x92, 0xbe
        /*0050*/ 	.byte	0xe9, 0xbc, 0xdd, 0x19, 0xa0, 0x01, 0xfa, 0x3e, 0x47, 0x5d, 0xc1, 0x16, 0x6c, 0xc1, 0x56, 0xbf
        /*0060*/ 	.byte	0x51, 0x55, 0x55, 0x55, 0x55, 0x55, 0xa5, 0x3f, 0x00, 0x00, 0x00, 0x00, 0x00, 0x00, 0xe0, 0xbf
        /*0070*/ 	.byte	0x00, 0x00, 0x00, 0x00, 0x00, 0x00, 0xf0, 0x3f, 0x00, 0x00, 0x00, 0x00, 0x00, 0x00, 0x00, 0x00
	.type		__cudart_i2opi_d,@object
	.size		__cudart_i2opi_d,(mrg32k3aM1SubSeq - __cudart_i2opi_d)
__cudart_i2opi_d:
        /* <DEDUP_REMOVED lines=9> */
	.type		mrg32k3aM1SubSeq,@object
	.size		mrg32k3aM1SubSeq,(mrg32k3aM2SubSeq - mrg32k3aM1SubSeq)
mrg32k3aM1SubSeq:
        /* <DEDUP_REMOVED lines=126> */
	.type		mrg32k3aM2SubSeq,@object
	.size		mrg32k3aM2SubSeq,(mrg32k3aM1 - mrg32k3aM2SubSeq)
mrg32k3aM2SubSeq:
        /* <DEDUP_REMOVED lines=126> */
	.type		mrg32k3aM1,@object
	.size		mrg32k3aM1,(mrg32k3aM1Seq - mrg32k3aM1)
mrg32k3aM1:
        /* <DEDUP_REMOVED lines=144> */
	.type		mrg32k3aM1Seq,@object
	.size		mrg32k3aM1Seq,(mrg32k3aM2 - mrg32k3aM1Seq)
mrg32k3aM1Seq:
        /* <DEDUP_REMOVED lines=144> */
	.type		mrg32k3aM2,@object
	.size		mrg32k3aM2,(mrg32k3aM2Seq - mrg32k3aM2)
mrg32k3aM2:
        /* <DEDUP_REMOVED lines=144> */
	.type		mrg32k3aM2Seq,@object
	.size		mrg32k3aM2Seq,(precalc_xorwow_matrix - mrg32k3aM2Seq)
mrg32k3aM2Seq:
        /* <DEDUP_REMOVED lines=144> */
	.type		precalc_xorwow_matrix,@object
	.size		precalc_xorwow_matrix,(precalc_xorwow_offset_matrix - precalc_xorwow_matrix)
precalc_xorwow_matrix:
        /* <DEDUP_REMOVED lines=6400> */
	.type		precalc_xorwow_offset_matrix,@object
	.size		precalc_xorwow_offset_matrix,(.L_1 - precalc_xorwow_offset_matrix)
precalc_xorwow_offset_matrix:
        /* <DEDUP_REMOVED lines=6400> */
.L_1:


//--------------------- .nv.shared._ZN3cub18CUB_300001_SM_10006detail10radix_sort29DeviceRadixSortOnesweepKernelINS1_5radix10policy_hubImmyE10Policy1000ELNS0_9SortOrderE0EmmyiiNS1_21identity_decomposer_tEEEvPT5_SB_PT3_PKSC_PT1_PKSG_PT2_PKSK_T4_iiT6_ --------------------------
	.section	.nv.shared._ZN3cub18CUB_300001_SM_10006detail10radix_sort29DeviceRadixSortOnesweepKernelINS1_5radix10policy_hubImmyE10Policy1000ELNS0_9SortOrderE0EmmyiiNS1_21identity_decomposer_tEEEvPT5_SB_PT3_PKSC_PT1_PKSG_PT2_PKSK_T4_iiT6_,"aw",@nobits
	.sectionflags	@""
	.align	16
.nv.shared._ZN3cub18CUB_300001_SM_10006detail10radix_sort29DeviceRadixSortOnesweepKernelINS1_5radix10policy_hubImmyE10Policy1000ELNS0_9SortOrderE0EmmyiiNS1_21identity_decomposer_tEEEvPT5_SB_PT3_PKSC_PT1_PKSG_PT2_PKSK_T4_iiT6_:
	.zero		39936


//--------------------- .nv.shared.reserved.0     --------------------------
	.section	.nv.shared.reserved.0,"aw",@nobits
	.weak		__nv_reservedSMEM_offset_0_alias
	.size		__nv_reservedSMEM_offset_0_alias, 0, 64
	.other		__nv_reservedSMEM_offset_0_alias,@"STO_CUDA_RESERVED_SHARED STV_DEFAULT"
__nv_reservedSMEM_offset_0_alias:
	.zero		0
	.zero		64


//--------------------- .nv.global                --------------------------
	.section	.nv.global,"aw",@nobits
.nv.global:
	.type		_ZN34_INTERNAL_49ebc077_4_k_cu_b81526596thrust24THRUST_300001_SM_1000_NS12placeholders2_8E,@object
	.size		_ZN34_INTERNAL_49ebc077_4_k_cu_b81526596thrust24THRUST_300001_SM_1000_NS12placeholders2_8E,(_ZN34_INTERNAL_49ebc077_4_k_cu_b81526594cuda3std3__436_GLOBAL__N__49ebc077_4_k_cu_b81526596ignoreE - _ZN34_INTERNAL_49ebc077_4_k_cu_b81526596thrust24THRUST_300001_SM_1000_NS12placeholders2_8E)
_ZN34_INTERNAL_49ebc077_4_k_cu_b81526596thrust24THRUST_300001_SM_1000_NS12placeholders2_8E:
	.zero		1
	.type		_ZN34_INTERNAL_49ebc077_4_k_cu_b81526594cuda3std3__436_GLOBAL__N__49ebc077_4_k_cu_b81526596ignoreE,@object
	.size		_ZN34_INTERNAL_49ebc077_4_k_cu_b81526594cuda3std3__436_GLOBAL__N__49ebc077_4_k_cu_b81526596ignoreE,(_ZN34_INTERNAL_49ebc077_4_k_cu_b81526594cuda3std6ranges3__45__cpo4dataE - _ZN34_INTERNAL_49ebc077_4_k_cu_b81526594cuda3std3__436_GLOBAL__N__49ebc077_4_k_cu_b81526596ignoreE)
_ZN34_INTERNAL_49ebc077_4_k_cu_b81526594cuda3std3__436_GLOBAL__N__49ebc077_4_k_cu_b81526596ignoreE:
	.zero		1
	.type		_ZN34_INTERNAL_49ebc077_4_k_cu_b81526594cuda3std6ranges3__45__cpo4dataE,@object
	.size		_ZN34_INTERNAL_49ebc077_4_k_cu_b81526594cuda3std6ranges3__45__cpo4dataE,(_ZN34_INTERNAL_49ebc077_4_k_cu_b81526596thrust24THRUST_300001_SM_1000_NS6system3cpp3parE - _ZN34_INTERNAL_49ebc077_4_k_cu_b81526594cuda3std6ranges3__45__cpo4dataE)
_ZN34_INTERNAL_49ebc077_4_k_cu_b81526594cuda3std6ranges3__45__cpo4dataE:
	.zero		1
	.type		_ZN34_INTERNAL_49ebc077_4_k_cu_b81526596thrust24THRUST_300001_SM_1000_NS6system3cpp3parE,@object
	.size		_ZN34_INTERNAL_49ebc077_4_k_cu_b81526596thrust24THRUST_300001_SM_1000_NS6system3cpp3parE,(_ZN34_INTERNAL_49ebc077_4_k_cu_b81526594cuda3std3__45__cpo5beginE - _ZN34_INTERNAL_49ebc077_4_k_cu_b81526596thrust24THRUST_300001_SM_1000_NS6system3cpp3parE)
_ZN34_INTERNAL_49ebc077_4_k_cu_b81526596thrust24THRUST_300001_SM_1000_NS6system3cpp3parE:
	.zero		1
	.type		_ZN34_INTERNAL_49ebc077_4_k_cu_b81526594cuda3std3__45__cpo5beginE,@object
	.size		_ZN34_INTERNAL_49ebc077_4_k_cu_b81526594cuda3std3__45__cpo5beginE,(_ZN34_INTERNAL_49ebc077_4_k_cu_b81526594cuda3std6ranges3__45__cpo5beginE - _ZN34_INTERNAL_49ebc077_4_k_cu_b81526594cuda3std3__45__cpo5beginE)
_ZN34_INTERNAL_49ebc077_4_k_cu_b81526594cuda3std3__45__cpo5beginE:
	.zero		1
	.type		_ZN34_INTERNAL_49ebc077_4_k_cu_b81526594cuda3std6ranges3__45__cpo5beginE,@object
	.size		_ZN34_INTERNAL_49ebc077_4_k_cu_b81526594cuda3std6ranges3__45__cpo5beginE,(_ZN34_INTERNAL_49ebc077_4_k_cu_b81526596thrust24THRUST_300001_SM_1000_NS6deviceE - _ZN34_INTERNAL_49ebc077_4_k_cu_b81526594cuda3std6ranges3__45__cpo5beginE)
_ZN34_INTERNAL_49ebc077_4_k_cu_b81526594cuda3std6ranges3__45__cpo5beginE:
	.zero		1
	.type		_ZN34_INTERNAL_49ebc077_4_k_cu_b81526596thrust24THRUST_300001_SM_1000_NS6deviceE,@object
	.size		_ZN34_INTERNAL_49ebc077_4_k_cu_b81526596thrust24THRUST_300001_SM_1000_NS6deviceE,(_ZN34_INTERNAL_49ebc077_4_k_cu_b81526594cuda3std3__47nulloptE - _ZN34_INTERNAL_49ebc077_4_k_cu_b81526596thrust24THRUST_300001_SM_1000_NS6deviceE)
_ZN34_INTERNAL_49ebc077_4_k_cu_b81526596thrust24THRUST_300001_SM_1000_NS6deviceE:
	.zero		1
	.type		_ZN34_INTERNAL_49ebc077_4_k_cu_b81526594cuda3std3__47nulloptE,@object
	.size		_ZN34_INTERNAL_49ebc077_4_k_cu_b81526594cuda3std3__47nulloptE,(_ZN34_INTERNAL_49ebc077_4_k_cu_b81526594cuda3std6ranges3__45__cpo8distanceE - _ZN34_INTERNAL_49ebc077_4_k_cu_b81526594cuda3std3__47nulloptE)
_ZN34_INTERNAL_49ebc077_4_k_cu_b81526594cuda3std3__47nulloptE:
	.zero		1
	.type		_ZN34_INTERNAL_49ebc077_4_k_cu_b81526594cuda3std6ranges3__45__cpo8distanceE,@object
	.size		_ZN34_INTERNAL_49ebc077_4_k_cu_b81526594cuda3std6ranges3__45__cpo8distanceE,(_ZN34_INTERNAL_49ebc077_4_k_cu_b81526596thrust24THRUST_300001_SM_1000_NS12placeholders2_4E - _ZN34_INTERNAL_49ebc077_4_k_cu_b81526594cuda3std6ranges3__45__cpo8distanceE)
_ZN34_INTERNAL_49ebc077_4_k_cu_b81526594cuda3std6ranges3__45__cpo8distanceE:
	.zero		1
	.type		_ZN34_INTERNAL_49ebc077_4_k_cu_b81526596thrust24THRUST_300001_SM_1000_NS12placeholders2_4E,@object
	.size		_ZN34_INTERNAL_49ebc077_4_k_cu_b81526596thrust24THRUST_300001_SM_1000_NS12placeholders2_4E,(_ZN34_INTERNAL_49ebc077_4_k_cu_b81526594cuda3std3__45__cpo6rbeginE - _ZN34_INTERNAL_49ebc077_4_k_cu_b81526596thrust24THRUST_300001_SM_1000_NS12placeholders2_4E)
_ZN34_INTERNAL_49ebc077_4_k_cu_b81526596thrust24THRUST_300001_SM_1000_NS12placeholders2_4E:
	.zero		1
	.type		_ZN34_INTERNAL_49ebc077_4_k_cu_b81526594cuda3std3__45__cpo6rbeginE,@object
	.size		_ZN34_INTERNAL_49ebc077_4_k_cu_b81526594cuda3std3__45__cpo6rbeginE,(_ZN34_INTERNAL_49ebc077_4_k_cu_b81526594cuda3std6ranges3__45__cpo7advanceE - _ZN34_INTERNAL_49ebc077_4_k_cu_b81526594cuda3std3__45__cpo6rbeginE)
_ZN34_INTERNAL_49ebc077_4_k_cu_b81526594cuda3std3__45__cpo6rbeginE:
	.zero		1
	.type		_ZN34_INTERNAL_49ebc077_4_k_cu_b81526594cuda3std6ranges3__45__cpo7advanceE,@object
	.size		_ZN34_INTERNAL_49ebc077_4_k_cu_b81526594cuda3std6ranges3__45__cpo7advanceE,(_ZN34_INTERNAL_49ebc077_4_k_cu_b81526596thrust24THRUST_300001_SM_1000_NS12placeholders3_10E - _ZN34_INTERNAL_49ebc077_4_k_cu_b81526594cuda3std6ranges3__45__cpo7advanceE)
_ZN34_INTERNAL_49ebc077_4_k_cu_b81526594cuda3std6ranges3__45__cpo7advanceE:
	.zero		1
	.type		_ZN34_INTERNAL_49ebc077_4_k_cu_b81526596thrust24THRUST_300001_SM_1000_NS12placeholders3_10E,@object
	.size		_ZN34_INTERNAL_49ebc077_4_k_cu_b81526596thrust24THRUST_300001_SM_1000_NS12placeholders3_10E,(_ZN34_INTERNAL_49ebc077_4_k_cu_b81526594cuda3std3__48in_placeE - _ZN34_INTERNAL_49ebc077_4_k_cu_b81526596thrust24THRUST_300001_SM_1000_NS12placeholders3_10E)
_ZN34_INTERNAL_49ebc077_4_k_cu_b81526596thrust24THRUST_300001_SM_1000_NS12placeholders3_10E:
	.zero		1
	.type		_ZN34_INTERNAL_49ebc077_4_k_cu_b81526594cuda3std3__48in_placeE,@object
	.size		_ZN34_INTERNAL_49ebc077_4_k_cu_b81526594cuda3std3__48in_placeE,(_ZN34_INTERNAL_49ebc077_4_k_cu_b81526594cuda3std6ranges3__45__cpo4sizeE - _ZN34_INTERNAL_49ebc077_4_k_cu_b81526594cuda3std3__48in_placeE)
_ZN34_INTERNAL_49ebc077_4_k_cu_b81526594cuda3std3__48in_placeE:
	.zero		1
	.type		_ZN34_INTERNAL_49ebc077_4_k_cu_b81526594cuda3std6ranges3__45__cpo4sizeE,@object
	.size		_ZN34_INTERNAL_49ebc077_4_k_cu_b81526594cuda3std6ranges3__45__cpo4sizeE,(_ZN34_INTERNAL_49ebc077_4_k_cu_b81526596thrust24THRUST_300001_SM_1000_NS12placeholders2_2E - _ZN34_INTERNAL_49ebc077_4_k_cu_b81526594cuda3std6ranges3__45__cpo4sizeE)
_ZN34_INTERNAL_49ebc077_4_k_cu_b81526594cuda3std6ranges3__45__cpo4sizeE:
	.zero		1
	.type		_ZN34_INTERNAL_49ebc077_4_k_cu_b81526596thrust24THRUST_300001_SM_1000_NS12placeholders2_2E,@object
	.size		_ZN34_INTERNAL_49ebc077_4_k_cu_b81526596thrust24THRUST_300001_SM_1000_NS12placeholders2_2E,(_ZN34_INTERNAL_49ebc077_4_k_cu_b81526594cuda3std3__45__cpo6cbeginE - _ZN34_INTERNAL_49ebc077_4_k_cu_b81526596thrust24THRUST_300001_SM_1000_NS12placeholders2_2E)
_ZN34_INTERNAL_49ebc077_4_k_cu_b81526596thrust24THRUST_300001_SM_1000_NS12placeholders2_2E:
	.zero		1
	.type		_ZN34_INTERNAL_49ebc077_4_k_cu_b81526594cuda3std3__45__cpo6cbeginE,@object
	.size		_ZN34_INTERNAL_49ebc077_4_k_cu_b81526594cuda3std3__45__cpo6cbeginE,(_ZN34_INTERNAL_49ebc077_4_k_cu_b81526594cuda3std6ranges3__45__cpo6cbeginE - _ZN34_INTERNAL_49ebc077_4_k_cu_b81526594cuda3std3__45__cpo6cbeginE)
_ZN34_INTERNAL_49ebc077_4_k_cu_b81526594cuda3std3__45__cpo6cbeginE:
	.zero		1
	.type		_ZN34_INTERNAL_49ebc077_4_k_cu_b81526594cuda3std6ranges3__45__cpo6cbeginE,@object
	.size		_ZN34_INTERNAL_49ebc077_4_k_cu_b81526594cuda3std6ranges3__45__cpo6cbeginE,(_ZN34_INTERNAL_49ebc077_4_k_cu_b81526596thrust24THRUST_300001_SM_1000_NS12placeholders2_6E - _ZN34_INTERNAL_49ebc077_4_k_cu_b81526594cuda3std6ranges3__45__cpo6cbeginE)
_ZN34_INTERNAL_49ebc077_4_k_cu_b81526594cuda3std6ranges3__45__cpo6cbeginE:
	.zero		1
	.type		_ZN34_INTERNAL_49ebc077_4_k_cu_b81526596thrust24THRUST_300001_SM_1000_NS12placeholders2_6E,@object
	.size		_ZN34_INTERNAL_49ebc077_4_k_cu_b81526596thrust24THRUST_300001_SM_1000_NS12placeholders2_6E,(_ZN34_INTERNAL_49ebc077_4_k_cu_b81526594cuda3std3__45__cpo7crbeginE - _ZN34_INTERNAL_49ebc077_4_k_cu_b81526596thrust24THRUST_300001_SM_1000_NS12placeholders2_6E)
_ZN34_INTERNAL_49ebc077_4_k_cu_b81526596thrust24THRUST_300001_SM_1000_NS12placeholders2_6E:
	.zero		1
	.type		_ZN34_INTERNAL_49ebc077_4_k_cu_b81526594cuda3std3__45__cpo7crbeginE,@object
	.size		_ZN34_INTERNAL_49ebc077_4_k_cu_b81526594cuda3std3__45__cpo7crbeginE,(_ZN34_INTERNAL_49ebc077_4_k_cu_b81526594cuda3std6ranges3__45__cpo4nextE - _ZN34_INTERNAL_49ebc077_4_k_cu_b81526594cuda3std3__45__cpo7crbeginE)
_ZN34_INTERNAL_49ebc077_4_k_cu_b81526594cuda3std3__45__cpo7crbeginE:
	.zero		1
	.type		_ZN34_INTERNAL_49ebc077_4_k_cu_b81526594cuda3std6ranges3__45__cpo4nextE,@object
	.size		_ZN34_INTERNAL_49ebc077_4_k_cu_b81526594cuda3std6ranges3__45__cpo4nextE,(_ZN34_INTERNAL_49ebc077_4_k_cu_b81526594cuda3std6ranges3__45__cpo4swapE - _ZN34_INTERNAL_49ebc077_4_k_cu_b81526594cuda3std6ranges3__45__cpo4nextE)
_ZN34_INTERNAL_49ebc077_4_k_cu_b81526594cuda3std6ranges3__45__cpo4nextE:
	.zero		1
	.type		_ZN34_INTERNAL_49ebc077_4_k_cu_b81526594cuda3std6ranges3__45__cpo4swapE,@object
	.size		_ZN34_INTERNAL_49ebc077_4_k_cu_b81526594cuda3std6ranges3__45__cpo4swapE,(_ZN34_INTERNAL_49ebc077_4_k_cu_b81526596thrust24THRUST_300001_SM_1000_NS8cuda_cub10par_nosyncE - _ZN34_INTERNAL_49ebc077_4_k_cu_b81526594cuda3std6ranges3__45__cpo4swapE)
_ZN34_INTERNAL_49ebc077_4_k_cu_b81526594cuda3std6ranges3__45__cpo4swapE:
	.zero		1
	.type		_ZN34_INTERNAL_49ebc077_4_k_cu_b81526596thrust24THRUST_300001_SM_1000_NS8cuda_cub10par_nosyncE,@object
	.size		_ZN34_INTERNAL_49ebc077_4_k_cu_b81526596thrust24THRUST_300001_SM_1000_NS8cuda_cub10par_nosyncE,(_ZN34_INTERNAL_49ebc077_4_k_cu_b81526596thrust24THRUST_300001_SM_1000_NS3seqE - _ZN34_INTERNAL_49ebc077_4_k_cu_b81526596thrust24THRUST_300001_SM_1000_NS8cuda_cub10par_nosyncE)
_ZN34_INTERNAL_49ebc077_4_k_cu_b81526596thrust24THRUST_300001_SM_1000_NS8cuda_cub10par_nosyncE:
	.zero		1
	.type		_ZN34_INTERNAL_49ebc077_4_k_cu_b81526596thrust24THRUST_300001_SM_1000_NS3seqE,@object
	.size		_ZN34_INTERNAL_49ebc077_4_k_cu_b81526596thrust24THRUST_300001_SM_1000_NS3seqE,(_ZN34_INTERNAL_49ebc077_4_k_cu_b81526594cuda3std3__420unreachable_sentinelE - _ZN34_INTERNAL_49ebc077_4_k_cu_b81526596thrust24THRUST_300001_SM_1000_NS3seqE)
_ZN34_INTERNAL_49ebc077_4_k_cu_b81526596thrust24THRUST_300001_SM_1000_NS3seqE:
	.zero		1
	.type		_ZN34_INTERNAL_49ebc077_4_k_cu_b81526594cuda3std3__420unreachable_sentinelE,@object
	.size		_ZN34_INTERNAL_49ebc077_4_k_cu_b81526594cuda3std3__420unreachable_sentinelE,(_ZN34_INTERNAL_49ebc077_4_k_cu_b81526594cuda3std6ranges3__45__cpo5ssizeE - _ZN34_INTERNAL_49ebc077_4_k_cu_b81526594cuda3std3__420unreachable_sentinelE)
_ZN34_INTERNAL_49ebc077_4_k_cu_b81526594cuda3std3__420unreachable_sentinelE:
	.zero		1
	.type		_ZN34_INTERNAL_49ebc077_4_k_cu_b81526594cuda3std6ranges3__45__cpo5ssizeE,@object
	.size		_ZN34_INTERNAL_49ebc077_4_k_cu_b81526594cuda3std6ranges3__45__cpo5ssizeE,(_ZN34_INTERNAL_49ebc077_4_k_cu_b81526596thrust24THRUST_300001_SM_1000_NS12placeholders2_3E - _ZN34_INTERNAL_49ebc077_4_k_cu_b81526594cuda3std6ranges3__45__cpo5ssizeE)
_ZN34_INTERNAL_49ebc077_4_k_cu_b81526594cuda3std6ranges3__45__cpo5ssizeE:
	.zero		1
	.type		_ZN34_INTERNAL_49ebc077_4_k_cu_b81526596thrust24THRUST_300001_SM_1000_NS12placeholders2_3E,@object
	.size		_ZN34_INTERNAL_49ebc077_4_k_cu_b81526596thrust24THRUST_300001_SM_1000_NS12placeholders2_3E,(_ZN34_INTERNAL_49ebc077_4_k_cu_b81526594cuda3std3__45__cpo4cendE - _ZN34_INTERNAL_49ebc077_4_k_cu_b81526596thrust24THRUST_300001_SM_1000_NS12placeholders2_3E)
_ZN34_INTERNAL_49ebc077_4_k_cu_b81526596thrust24THRUST_300001_SM_1000_NS12placeholders2_3E:
	.zero		1
	.type		_ZN34_INTERNAL_49ebc077_4_k_cu_b81526594cuda3std3__45__cpo4cendE,@object
	.size		_ZN34_INTERNAL_49ebc077_4_k_cu_b81526594cuda3std3__45__cpo4cendE,(_ZN34_INTERNAL_49ebc077_4_k_cu_b81526594cuda3std6ranges3__45__cpo4cendE - _ZN34_INTERNAL_49ebc077_4_k_cu_b81526594cuda3std3__45__cpo4cendE)
_ZN34_INTERNAL_49ebc077_4_k_cu_b81526594cuda3std3__45__cpo4cendE:
	.zero		1
	.type		_ZN34_INTERNAL_49ebc077_4_k_cu_b81526594cuda3std6ranges3__45__cpo4cendE,@object
	.size		_ZN34_INTERNAL_49ebc077_4_k_cu_b81526594cuda3std6ranges3__45__cpo4cendE,(_ZN34_INTERNAL_49ebc077_4_k_cu_b81526596thrust24THRUST_300001_SM_1000_NS12placeholders2_7E - _ZN34_INTERNAL_49ebc077_4_k_cu_b81526594cuda3std6ranges3__45__cpo4cendE)
_ZN34_INTERNAL_49ebc077_4_k_cu_b81526594cuda3std6ranges3__45__cpo4cendE:
	.zero		1
	.type		_ZN34_INTERNAL_49ebc077_4_k_cu_b81526596thrust24THRUST_300001_SM_1000_NS12placeholders2_7E,@object
	.size		_ZN34_INTERNAL_49ebc077_4_k_cu_b81526596thrust24THRUST_300001_SM_1000_NS12placeholders2_7E,(_ZN34_INTERNAL_49ebc077_4_k_cu_b81526594cuda3std3__45__cpo5crendE - _ZN34_INTERNAL_49ebc077_4_k_cu_b81526596thrust24THRUST_300001_SM_1000_NS12placeholders2_7E)
_ZN34_INTERNAL_49ebc077_4_k_cu_b81526596thrust24THRUST_300001_SM_1000_NS12placeholders2_7E:
	.zero		1
	.type		_ZN34_INTERNAL_49ebc077_4_k_cu_b81526594cuda3std3__45__cpo5crendE,@object
	.size		_ZN34_INTERNAL_49ebc077_4_k_cu_b81526594cuda3std3__45__cpo5crendE,(_ZN34_INTERNAL_49ebc077_4_k_cu_b81526594cuda3std6ranges3__45__cpo4prevE - _ZN34_INTERNAL_49ebc077_4_k_cu_b81526594cuda3std3__45__cpo5crendE)
_ZN34_INTERNAL_49ebc077_4_k_cu_b81526594cuda3std3__45__cpo5crendE:
	.zero		1
	.type		_ZN34_INTERNAL_49ebc077_4_k_cu_b81526594cuda3std6ranges3__45__cpo4prevE,@object
	.size		_ZN34_INTERNAL_49ebc077_4_k_cu_b81526594cuda3std6ranges3__45__cpo4prevE,(_ZN34_INTERNAL_49ebc077_4_k_cu_b81526594cuda3std6ranges3__45__cpo9iter_moveE - _ZN34_INTERNAL_49ebc077_4_k_cu_b81526594cuda3std6ranges3__45__cpo4prevE)
_ZN34_INTERNAL_49ebc077_4_k_cu_b81526594cuda3std6ranges3__45__cpo4prevE:
	.zero		1
	.type		_ZN34_INTERNAL_49ebc077_4_k_cu_b81526594cuda3std6ranges3__45__cpo9iter_moveE,@object
	.size		_ZN34_INTERNAL_49ebc077_4_k_cu_b81526594cuda3std6ranges3__45__cpo9iter_moveE,(_ZN34_INTERNAL_49ebc077_4_k_cu_b81526596thrust24THRUST_300001_SM_1000_NS6system6detail10sequential3seqE - _ZN34_INTERNAL_49ebc077_4_k_cu_b81526594cuda3std6ranges3__45__cpo9iter_moveE)
_ZN34_INTERNAL_49ebc077_4_k_cu_b81526594cuda3std6ranges3__45__cpo9iter_moveE:
	.zero		1
	.type		_ZN34_INTERNAL_49ebc077_4_k_cu_b81526596thrust24THRUST_300001_SM_1000_NS6system6detail10sequential3seqE,@object
	.size		_ZN34_INTERNAL_49ebc077_4_k_cu_b81526596thrust24THRUST_300001_SM_1000_NS6system6detail10sequential3seqE,(_ZN34_INTERNAL_49ebc077_4_k_cu_b81526596thrust24THRUST_300001_SM_1000_NS12placeholders2_9E - _ZN34_INTERNAL_49ebc077_4_k_cu_b81526596thrust24THRUST_300001_SM_1000_NS6system6detail10sequential3seqE)
_ZN34_INTERNAL_49ebc077_4_k_cu_b81526596thrust24THRUST_300001_SM_1000_NS6system6detail10sequential3seqE:
	.zero		1
	.type		_ZN34_INTERNAL_49ebc077_4_k_cu_b81526596thrust24THRUST_300001_SM_1000_NS12placeholders2_9E,@object
	.size		_ZN34_INTERNAL_49ebc077_4_k_cu_b81526596thrust24THRUST_300001_SM_1000_NS12placeholders2_9E,(_ZN34_INTERNAL_49ebc077_4_k_cu_b81526594cuda3std3__419piecewise_constructE - _ZN34_INTERNAL_49ebc077_4_k_cu_b81526596thrust24THRUST_300001_SM_1000_NS12placeholders2_9E)
_ZN34_INTERNAL_49ebc077_4_k_cu_b81526596thrust24THRUST_300001_SM_1000_NS12placeholders2_9E:
	.zero		1
	.type		_ZN34_INTERNAL_49ebc077_4_k_cu_b81526594cuda3std3__419piecewise_constructE,@object
	.size		_ZN34_INTERNAL_49ebc077_4_k_cu_b81526594cuda3std3__419piecewise_constructE,(_ZN34_INTERNAL_49ebc077_4_k_cu_b81526594cuda3std6ranges3__45__cpo5cdataE - _ZN34_INTERNAL_49ebc077_4_k_cu_b81526594cuda3std3__419piecewise_constructE)
_ZN34_INTERNAL_49ebc077_4_k_cu_b81526594cuda3std3__419piecewise_constructE:
	.zero		1
	.type		_ZN34_INTERNAL_49ebc077_4_k_cu_b81526594cuda3std6ranges3__45__cpo5cdataE,@object
	.size		_ZN34_INTERNAL_49ebc077_4_k_cu_b81526594cuda3std6ranges3__45__cpo5cdataE,(_ZN34_INTERNAL_49ebc077_4_k_cu_b81526596thrust24THRUST_300001_SM_1000_NS12placeholders2_1E - _ZN34_INTERNAL_49ebc077_4_k_cu_b81526594cuda3std6ranges3__45__cpo5cdataE)
_ZN34_INTERNAL_49ebc077_4_k_cu_b81526594cuda3std6ranges3__45__cpo5cdataE:
	.zero		1
	.type		_ZN34_INTERNAL_49ebc077_4_k_cu_b81526596thrust24THRUST_300001_SM_1000_NS12placeholders2_1E,@object
	.size		_ZN34_INTERNAL_49ebc077_4_k_cu_b81526596thrust24THRUST_300001_SM_1000_NS12placeholders2_1E,(_ZN34_INTERNAL_49ebc077_4_k_cu_b81526594cuda3std3__45__cpo3endE - _ZN34_INTERNAL_49ebc077_4_k_cu_b81526596thrust24THRUST_300001_SM_1000_NS12placeholders2_1E)
_ZN34_INTERNAL_49ebc077_4_k_cu_b81526596thrust24THRUST_300001_SM_1000_NS12placeholders2_1E:
	.zero		1
	.type		_ZN34_INTERNAL_49ebc077_4_k_cu_b81526594cuda3std3__45__cpo3endE,@object
	.size		_ZN34_INTERNAL_49ebc077_4_k_cu_b81526594cuda3std3__45__cpo3endE,(_ZN34_INTERNAL_49ebc077_4_k_cu_b81526594cuda3std6ranges3__45__cpo3endE - _ZN34_INTERNAL_49ebc077_4_k_cu_b81526594cuda3std3__45__cpo3endE)
_ZN34_INTERNAL_49ebc077_4_k_cu_b81526594cuda3std3__45__cpo3endE:
	.zero		1
	.type		_ZN34_INTERNAL_49ebc077_4_k_cu_b81526594cuda3std6ranges3__45__cpo3endE,@object
	.size		_ZN34_INTERNAL_49ebc077_4_k_cu_b81526594cuda3std6ranges3__45__cpo3endE,(_ZN34_INTERNAL_49ebc077_4_k_cu_b81526596thrust24THRUST_300001_SM_1000_NS12placeholders2_5E - _ZN34_INTERNAL_49ebc077_4_k_cu_b81526594cuda3std6ranges3__45__cpo3endE)
_ZN34_INTERNAL_49ebc077_4_k_cu_b81526594cuda3std6ranges3__45__cpo3endE:
	.zero		1
	.type		_ZN34_INTERNAL_49ebc077_4_k_cu_b81526596thrust24THRUST_300001_SM_1000_NS12placeholders2_5E,@object
	.size		_ZN34_INTERNAL_49ebc077_4_k_cu_b81526596thrust24THRUST_300001_SM_1000_NS12placeholders2_5E,(_ZN34_INTERNAL_49ebc077_4_k_cu_b81526594cuda3std3__45__cpo4rendE - _ZN34_INTERNAL_49ebc077_4_k_cu_b81526596thrust24THRUST_300001_SM_1000_NS12placeholders2_5E)
_ZN34_INTERNAL_49ebc077_4_k_cu_b81526596thrust24THRUST_300001_SM_1000_NS12placeholders2_5E:
	.zero		1
	.type		_ZN34_INTERNAL_49ebc077_4_k_cu_b81526594cuda3std3__45__cpo4rendE,@object
	.size		_ZN34_INTERNAL_49ebc077_4_k_cu_b81526594cuda3std3__45__cpo4rendE,(_ZN34_INTERNAL_49ebc077_4_k_cu_b81526594cuda3std6ranges3__45__cpo9iter_swapE - _ZN34_INTERNAL_49ebc077_4_k_cu_b81526594cuda3std3__45__cpo4rendE)
_ZN34_INTERNAL_49ebc077_4_k_cu_b81526594cuda3std3__45__cpo4rendE:
	.zero		1
	.type		_ZN34_INTERNAL_49ebc077_4_k_cu_b81526594cuda3std6ranges3__45__cpo9iter_swapE,@object
	.size		_ZN34_INTERNAL_49ebc077_4_k_cu_b81526594cuda3std6ranges3__45__cpo9iter_swapE,(_ZN34_INTERNAL_49ebc077_4_k_cu_b81526594cuda3std3__48unexpectE - _ZN34_INTERNAL_49ebc077_4_k_cu_b81526594cuda3std6ranges3__45__cpo9iter_swapE)
_ZN34_INTERNAL_49ebc077_4_k_cu_b81526594cuda3std6ranges3__45__cpo9iter_swapE:
	.zero		1
	.type		_ZN34_INTERNAL_49ebc077_4_k_cu_b81526594cuda3std3__48unexpectE,@object
	.size		_ZN34_INTERNAL_49ebc077_4_k_cu_b81526594cuda3std3__48unexpectE,(_ZN34_INTERNAL_49ebc077_4_k_cu_b81526596thrust24THRUST_300001_SM_1000_NS8cuda_cub3parE - _ZN34_INTERNAL_49ebc077_4_k_cu_b81526594cuda3std3__48unexpectE)
_ZN34_INTERNAL_49ebc077_4_k_cu_b81526594cuda3std3__48unexpectE:
	.zero		1
	.type		_ZN34_INTERNAL_49ebc077_4_k_cu_b81526596thrust24THRUST_300001_SM_1000_NS8cuda_cub3parE,@object
	.size		_ZN34_INTERNAL_49ebc077_4_k_cu_b81526596thrust24THRUST_300001_SM_1000_NS8cuda_cub3parE,(.L_38 - _ZN34_INTERNAL_49ebc077_4_k_cu_b81526596thrust24THRUST_300001_SM_1000_NS8cuda_cub3parE)
_ZN34_INTERNAL_49ebc077_4_k_cu_b81526596thrust24THRUST_300001_SM_1000_NS8cuda_cub3parE:
	.zero		1
.L_38:


//--------------------- .nv.shared._ZN3cub18CUB_300001_SM_10006detail10radix_sort33DeviceRadixSortExclusiveSumKernelINS1_5radix10policy_hubImmyE10Policy1000EyEEvPT0_ --------------------------
	.section	.nv.shared._ZN3cub18CUB_300001_SM_10006detail10radix_sort33DeviceRadixSortExclusiveSumKernelINS1_5radix10policy_hubImmyE10Policy1000EyEEvPT0_,"aw",@nobits
	.sectionflags	@""
	.align	16
.nv.shared._ZN3cub18CUB_300001_SM_10006detail10radix_sort33DeviceRadixSortExclusiveSumKernelINS1_5radix10policy_hubImmyE10Policy1000EyEEvPT0_:
	.zero		3360


//--------------------- .nv.shared._ZN3cub18CUB_300001_SM_10006detail10radix_sort30DeviceRadixSortHistogramKernelINS1_5radix10policy_hubImmyE10Policy1000ELNS0_9SortOrderE0EmyNS1_21identity_decomposer_tEEEvPT2_PKT1_SA_iiT3_ --------------------------
	.section	.nv.shared._ZN3cub18CUB_300001_SM_10006detail10radix_sort30DeviceRadixSortHistogramKernelINS1_5radix10policy_hubImmyE10Policy1000ELNS0_9SortOrderE0EmyNS1_21identity_decomposer_tEEEvPT2_PKT1_SA_iiT3_,"aw",@nobits
	.sectionflags	@""
	.align	16
.nv.shared._ZN3cub18CUB_300001_SM_10006detail10radix_sort30DeviceRadixSortHistogramKernelINS1_5radix10policy_hubImmyE10Policy1000ELNS0_9SortOrderE0EmyNS1_21identity_decomposer_tEEEvPT2_PKT1_SA_iiT3_:
	.zero		9216


//--------------------- .nv.shared._ZN3cub18CUB_300001_SM_10006detail10radix_sort31DeviceRadixSortSingleTileKernelINS1_5radix10policy_hubImmyE10Policy1000ELNS0_9SortOrderE0EmmyNS1_21identity_decomposer_tEEEvPKT1_PSA_PKT2_PSE_T3_iiT4_ --------------------------
	.section	.nv.shared._ZN3cub18CUB_300001_SM_10006detail10radix_sort31DeviceRadixSortSingleTileKernelINS1_5radix10policy_hubImmyE10Policy1000ELNS0_9SortOrderE0EmmyNS1_21identity_decomposer_tEEEvPKT1_PSA_PKT2_PSE_T3_iiT4_,"aw",@nobits
	.sectionflags	@""
	.align	16
.nv.shared._ZN3cub18CUB_300001_SM_10006detail10radix_sort31DeviceRadixSortSingleTileKernelINS1_5radix10policy_hubImmyE10Policy1000ELNS0_9SortOrderE0EmmyNS1_21identity_decomposer_tEEEvPKT1_PSA_PKT2_PSE_T3_iiT4_:
	.zero		34880


//--------------------- .nv.shared._ZN3cub18CUB_300001_SM_10006detail10radix_sort29DeviceRadixSortOnesweepKernelINS1_5radix10policy_hubIm7double2yE10Policy1000ELNS0_9SortOrderE0EmS6_yiiNS1_21identity_decomposer_tEEEvPT5_SC_PT3_PKSD_PT1_PKSH_PT2_PKSL_T4_iiT6_ --------------------------
	.section	.nv.shared._ZN3cub18CUB_300001_SM_10006detail10radix_sort29DeviceRadixSortOnesweepKernelINS1_5radix10policy_hubIm7double2yE10Policy1000ELNS0_9SortOrderE0EmS6_yiiNS1_21identity_decomposer_tEEEvPT5_SC_PT3_PKSD_PT1_PKSH_PT2_PKSL_T4_iiT6_,"aw",@nobits
	.sectionflags	@""
	.align	16
.nv.shared._ZN3cub18CUB_300001_SM_10006detail10radix_sort29DeviceRadixSortOnesweepKernelINS1_5radix10policy_hubIm7double2yE10Policy1000ELNS0_9SortOrderE0EmS6_yiiNS1_21identity_decomposer_tEEEvPT5_SC_PT3_PKSD_PT1_PKSH_PT2_PKSL_T4_iiT6_:
	.zero		39936


//--------------------- .nv.shared._ZN3cub18CUB_300001_SM_10006detail10radix_sort33DeviceRadixSortExclusiveSumKernelINS1_5radix10policy_hubIm7double2yE10Policy1000EyEEvPT0_ --------------------------
	.section	.nv.shared._ZN3cub18CUB_300001_SM_10006detail10radix_sort33DeviceRadixSortExclusiveSumKernelINS1_5radix10policy_hubIm7double2yE10Policy1000EyEEvPT0_,"aw",@nobits
	.sectionflags	@""
	.align	16
.nv.shared._ZN3cub18CUB_300001_SM_10006detail10radix_sort33DeviceRadixSortExclusiveSumKernelINS1_5radix10policy_hubIm7double2yE10Policy1000EyEEvPT0_:
	.zero		3360


//--------------------- .nv.shared._ZN3cub18CUB_300001_SM_10006detail10radix_sort30DeviceRadixSortHistogramKernelINS1_5radix10policy_hubIm7double2yE10Policy1000ELNS0_9SortOrderE0EmyNS1_21identity_decomposer_tEEEvPT2_PKT1_SB_iiT3_ --------------------------
	.section	.nv.shared._ZN3cub18CUB_300001_SM_10006detail10radix_sort30DeviceRadixSortHistogramKernelINS1_5radix10policy_hubIm7double2yE10Policy1000ELNS0_9SortOrderE0EmyNS1_21identity_decomposer_tEEEvPT2_PKT1_SB_iiT3_,"aw",@nobits
	.sectionflags	@""
	.align	16
.nv.shared._ZN3cub18CUB_300001_SM_10006detail10radix_sort30DeviceRadixSortHistogramKernelINS1_5radix10policy_hubIm7double2yE10Policy1000ELNS0_9SortOrderE0EmyNS1_21identity_decomposer_tEEEvPT2_PKT1_SB_iiT3_:
	.zero		9216


//--------------------- .nv.shared._ZN3cub18CUB_300001_SM_10006detail10radix_sort31DeviceRadixSortSingleTileKernelINS1_5radix10policy_hubIm7double2yE10Policy1000ELNS0_9SortOrderE0EmS6_yNS1_21identity_decomposer_tEEEvPKT1_PSB_PKT2_PSF_T3_iiT4_ --------------------------
	.section	.nv.shared._ZN3cub18CUB_300001_SM_10006detail10radix_sort31DeviceRadixSortSingleTileKernelINS1_5radix10policy_hubIm7double2yE10Policy1000ELNS0_9SortOrderE0EmS6_yNS1_21identity_decomposer_tEEEvPKT1_PSB_PKT2_PSF_T3_iiT4_,"aw",@nobits
	.sectionflags	@""
	.align	16
.nv.shared._ZN3cub18CUB_300001_SM_10006detail10radix_sort31DeviceRadixSortSingleTileKernelINS1_5radix10policy_hubIm7double2yE10Policy1000ELNS0_9SortOrderE0EmS6_yNS1_21identity_decomposer_tEEEvPKT1_PSB_PKT2_PSF_T3_iiT4_:
	.zero		34880


//--------------------- .nv.shared._ZN3cub18CUB_300001_SM_10006detail8for_each13static_kernelINS2_12policy_hub_t12policy_500_tEmN6thrust24THRUST_300001_SM_1000_NS8cuda_cub20__uninitialized_fill7functorINS7_10device_ptrI7double2EESC_EEEEvT0_T1_ --------------------------
	.section	.nv.shared._ZN3cub18CUB_300001_SM_10006detail8for_each13static_kernelINS2_12policy_hub_t12policy_500_tEmN6thrust24THRUST_300001_SM_1000_NS8cuda_cub20__uninitialized_fill7functorINS7_10device_ptrI7double2EESC_EEEEvT0_T1_,"aw",@nobits
	.sectionflags	@""
	.align	16
	.zero		1024


//--------------------- .nv.shared._ZN3cub18CUB_300001_SM_10006detail8for_each13static_kernelINS2_12policy_hub_t12policy_500_tEmN6thrust24THRUST_300001_SM_1000_NS8cuda_cub20__uninitialized_fill7functorINS7_10device_ptrImEEmEEEEvT0_T1_ --------------------------
	.section	.nv.shared._ZN3cub18CUB_300001_SM_10006detail8for_each13static_kernelINS2_12policy_hub_t12policy_500_tEmN6thrust24THRUST_300001_SM_1000_NS8cuda_cub20__uninitialized_fill7functorINS7_10device_ptrImEEmEEEEvT0_T1_,"aw",@nobits
	.sectionflags	@""
	.align	16
	.zero		1024


//--------------------- .nv.shared._ZN3cub18CUB_300001_SM_10006detail11EmptyKernelIvEEvv --------------------------
	.section	.nv.shared._ZN3cub18CUB_300001_SM_10006detail11EmptyKernelIvEEvv,"aw",@nobits
	.sectionflags	@""
	.align	16
	.zero		1024


//--------------------- .nv.shared._ZN6thrust24THRUST_300001_SM_1000_NS8cuda_cub4core6detail13_kernel_agentINS1_15__reduce_by_key16ReduceByKeyAgentINS0_6detail15normal_iteratorINS0_10device_ptrImEEEENS9_I7double2EESB_NS8_ISD_EEN4cuda3std3__48equal_toImEEN12Trajectories19cuDoubleComplex_addEPllEEJSB_SD_SB_SE_SM_N3cub18CUB_300001_SM_100024ReduceByKeyScanTileStateISC_lLb0EEESJ_SL_llEEEvDpT0_ --------------------------
	.section	.nv.shared._ZN6thrust24THRUST_300001_SM_1000_NS8cuda_cub4core6detail13_kernel_agentINS1_15__reduce_by_key16ReduceByKeyAgentINS0_6detail15normal_iteratorINS0_10device_ptrImEEEENS9_I7double2EESB_NS8_ISD_EEN4cuda3std3__48equal_toImEEN12Trajectories19cuDoubleComplex_addEPllEEJSB_SD_SB_SE_SM_N3cub18CUB_300001_SM_100024ReduceByKeyScanTileStateISC_lLb0EEESJ_SL_llEEEvDpT0_,"aw",@nobits
	.sectionflags	@""
	.align	16
	.zero		1024


//--------------------- .nv.shared._ZN6thrust24THRUST_300001_SM_1000_NS8cuda_cub4core6detail13_kernel_agentINS1_15__reduce_by_key9InitAgentIN3cub18CUB_300001_SM_100024ReduceByKeyScanTileStateI7double2lLb0EEElPlEEJSB_lSC_EEEvDpT0_ --------------------------
	.section	.nv.shared._ZN6thrust24THRUST_300001_SM_1000_NS8cuda_cub4core6detail13_kernel_agentINS1_15__reduce_by_key9InitAgentIN3cub18CUB_300001_SM_100024ReduceByKeyScanTileStateI7double2lLb0EEElPlEEJSB_lSC_EEEvDpT0_,"aw",@nobits
	.sectionflags	@""
	.align	16
	.zero		1024


//--------------------- .nv.shared._ZN6thrust24THRUST_300001_SM_1000_NS8cuda_cub4core6detail13_kernel_agentINS1_15__reduce_by_key16ReduceByKeyAgentINS0_6detail15normal_iteratorINS0_10device_ptrImEEEENS9_I7double2EESB_NS8_ISD_EEN4cuda3std3__48equal_toImEEN12Trajectories19cuDoubleComplex_addEPiiEEJSB_SD_SB_SE_SM_N3cub18CUB_300001_SM_100024ReduceByKeyScanTileStateISC_iLb0EEESJ_SL_iiEEEvDpT0_ --------------------------
	.section	.nv.shared._ZN6thrust24THRUST_300001_SM_1000_NS8cuda_cub4core6detail13_kernel_agentINS1_15__reduce_by_key16ReduceByKeyAgentINS0_6detail15normal_iteratorINS0_10device_ptrImEEEENS9_I7double2EESB_NS8_ISD_EEN4cuda3std3__48equal_toImEEN12Trajectories19cuDoubleComplex_addEPiiEEJSB_SD_SB_SE_SM_N3cub18CUB_300001_SM_100024ReduceByKeyScanTileStateISC_iLb0EEESJ_SL_iiEEEvDpT0_,"aw",@nobits
	.sectionflags	@""
	.align	16
	.zero		1024


//--------------------- .nv.shared._ZN6thrust24THRUST_300001_SM_1000_NS8cuda_cub4core6detail13_kernel_agentINS1_15__reduce_by_key9InitAgentIN3cub18CUB_300001_SM_100024ReduceByKeyScanTileStateI7double2iLb0EEEiPiEEJSB_iSC_EEEvDpT0_ --------------------------
	.section	.nv.shared._ZN6thrust24THRUST_300001_SM_1000_NS8cuda_cub4core6detail13_kernel_agentINS1_15__reduce_by_key9InitAgentIN3cub18CUB_300001_SM_100024ReduceByKeyScanTileStateI7double2iLb0EEEiPiEEJSB_iSC_EEEvDpT0_,"aw",@nobits
	.sectionflags	@""
	.align	16
	.zero		1024


//--------------------- .nv.shared._Z21pack_to_uint64_kernelPhPmii --------------------------
	.section	.nv.shared._Z21pack_to_uint64_kernelPhPmii,"aw",@nobits
	.sectionflags	@""
	.align	16
	.zero		1024


//--------------------- .nv.shared._Z10cu3_kernelPhP17curandStateXORWOWiiiiddd --------------------------
	.section	.nv.shared._Z10cu3_kernelPhP17curandStateXORWOWiiiiddd,"aw",@nobits
	.sectionflags	@""
	.align	16
	.zero		1024


//--------------------- .nv.shared._Z9cx_kernelPhiiii --------------------------
	.section	.nv.shared._Z9cx_kernelPhiiii,"aw",@nobits
	.sectionflags	@""
	.align	16
	.zero		1024


//--------------------- .nv.shared._Z9u3_kernelPhP17curandStateXORWOWP7double2iiidddS2_ --------------------------
	.section	.nv.shared._Z9u3_kernelPhP17curandStateXORWOWP7double2iiidddS2_,"aw",@nobits
	.sectionflags	@""
	.align	16
	.zero		1024


//--------------------- .nv.shared._Z13u3_kernel_oldPhP17curandStateXORWOWiiiddd --------------------------
	.section	.nv.shared._Z13u3_kernel_oldPhP17curandStateXORWOWiiiddd,"aw",@nobits
	.sectionflags	@""
	.align	16
	.zero		1024


//--------------------- .nv.shared._Z8x_kernelPhiii --------------------------
	.section	.nv.shared._Z8x_kernelPhiii,"aw",@nobits
	.sectionflags	@""
	.align	16
	.zero		1024


//--------------------- .nv.shared._Z18init_weight_kernelP7double2i --------------------------
	.section	.nv.shared._Z18init_weight_kernelP7double2i,"aw",@nobits
	.sectionflags	@""
	.align	16
	.zero		1024


//--------------------- .nv.shared._Z18init_curand_kernelP17curandStateXORWOWiy --------------------------
	.section	.nv.shared._Z18init_curand_kernelP17curandStateXORWOWiy,"aw",@nobits
	.sectionflags	@""
	.align	16
	.zero		1024


//--------------------- .nv.constant0._ZN3cub18CUB_300001_SM_10006detail10radix_sort29DeviceRadixSortOnesweepKernelINS1_5radix10policy_hubImmyE10Policy1000ELNS0_9SortOrderE0EmmyiiNS1_21identity_decomposer_tEEEvPT5_SB_PT3_PKSC_PT1_PKSG_PT2_PKSK_T4_iiT6_ --------------------------
	.section	.nv.constant0._ZN3cub18CUB_300001_SM_10006detail10radix_sort29DeviceRadixSortOnesweepKernelINS1_5radix10policy_hubImmyE10Policy1000ELNS0_9SortOrderE0EmmyiiNS1_21identity_decomposer_tEEEvPT5_SB_PT3_PKSC_PT1_PKSG_PT2_PKSK_T4_iiT6_,"a",@progbits
	.sectionflags	@""
	.align	4
.nv.constant0._ZN3cub18CUB_300001_SM_10006detail10radix_sort29DeviceRadixSortOnesweepKernelINS1_5radix10policy_hubImmyE10Policy1000ELNS0_9SortOrderE0EmmyiiNS1_21identity_decomposer_tEEEvPT5_SB_PT3_PKSC_PT1_PKSG_PT2_PKSK_T4_iiT6_:
	.zero		973


//--------------------- .nv.constant0._ZN3cub18CUB_300001_SM_10006detail10radix_sort33DeviceRadixSortExclusiveSumKernelINS1_5radix10policy_hubImmyE10Policy1000EyEEvPT0_ --------------------------
	.section	.nv.constant0._ZN3cub18CUB_300001_SM_10006detail10radix_sort33DeviceRadixSortExclusiveSumKernelINS1_5radix10policy_hubImmyE10Policy1000EyEEvPT0_,"a",@progbits
	.sectionflags	@""
	.align	4
.nv.constant0._ZN3cub18CUB_300001_SM_10006detail10radix_sort33DeviceRadixSortExclusiveSumKernelINS1_5radix10policy_hubImmyE10Policy1000EyEEvPT0_:
	.zero		904


//--------------------- .nv.constant0._ZN3cub18CUB_300001_SM_10006detail10radix_sort30DeviceRadixSortHistogramKernelINS1_5radix10policy_hubImmyE10Policy1000ELNS0_9SortOrderE0EmyNS1_21identity_decomposer_tEEEvPT2_PKT1_SA_iiT3_ --------------------------
	.section	.nv.constant0._ZN3cub18CUB_300001_SM_10006detail10radix_sort30DeviceRadixSortHistogramKernelINS1_5radix10policy_hubImmyE10Policy1000ELNS0_9SortOrderE0EmyNS1_21identity_decomposer_tEEEvPT2_PKT1_SA_iiT3_,"a",@progbits
	.sectionflags	@""
	.align	4
.nv.constant0._ZN3cub18CUB_300001_SM_10006detail10radix_sort30DeviceRadixSortHistogramKernelINS1_5radix10policy_hubImmyE10Policy1000ELNS0_9SortOrderE0EmyNS1_21identity_decomposer_tEEEvPT2_PKT1_SA_iiT3_:
	.zero		929


//--------------------- .nv.constant0._ZN3cub18CUB_300001_SM_10006detail10radix_sort31DeviceRadixSortSingleTileKernelINS1_5radix10policy_hubImmyE10Policy1000ELNS0_9SortOrderE0EmmyNS1_21identity_decomposer_tEEEvPKT1_PSA_PKT2_PSE_T3_iiT4_ --------------------------
	.section	.nv.constant0._ZN3cub18CUB_300001_SM_10006detail10radix_sort31DeviceRadixSortSingleTileKernelINS1_5radix10policy_hubImmyE10Policy1000ELNS0_9SortOrderE0EmmyNS1_21identity_decomposer_tEEEvPKT1_PSA_PKT2_PSE_T3_iiT4_,"a",@progbits
	.sectionflags	@""
	.align	4
.nv.constant0._ZN3cub18CUB_300001_SM_10006detail10radix_sort31DeviceRadixSortSingleTileKernelINS1_5radix10policy_hubImmyE10Policy1000ELNS0_9SortOrderE0EmmyNS1_21identity_decomposer_tEEEvPKT1_PSA_PKT2_PSE_T3_iiT4_:
	.zero		945


//--------------------- .nv.constant0._ZN3cub18CUB_300001_SM_10006detail10radix_sort29DeviceRadixSortOnesweepKernelINS1_5radix10policy_hubIm7double2yE10Policy1000ELNS0_9SortOrderE0EmS6_yiiNS1_21identity_decomposer_tEEEvPT5_SC_PT3_PKSD_PT1_PKSH_PT2_PKSL_T4_iiT6_ --------------------------
	.section	.nv.constant0._ZN3cub18CUB_300001_SM_10006detail10radix_sort29DeviceRadixSortOnesweepKernelINS1_5radix10policy_hubIm7double2yE10Policy1000ELNS0_9SortOrderE0EmS6_yiiNS1_21identity_decomposer_tEEEvPT5_SC_PT3_PKSD_PT1_PKSH_PT2_PKSL_T4_iiT6_,"a",@progbits
	.sectionflags	@""
	.align	4
.nv.constant0._ZN3cub18CUB_300001_SM_10006detail10radix_sort29DeviceRadixSortOnesweepKernelINS1_5radix10policy_hubIm7double2yE10Policy1000ELNS0_9SortOrderE0EmS6_yiiNS1_21identity_decomposer_tEEEvPT5_SC_PT3_PKSD_PT1_PKSH_PT2_PKSL_T4_iiT6_:
	.zero		973


//--------------------- .nv.constant0._ZN3cub18CUB_300001_SM_10006detail10radix_sort33DeviceRadixSortExclusiveSumKernelINS1_5radix10policy_hubIm7double2yE10Policy1000EyEEvPT0_ --------------------------
	.section	.nv.constant0._ZN3cub18CUB_300001_SM_10006detail10radix_sort33DeviceRadixSortExclusiveSumKernelINS1_5radix10policy_hubIm7double2yE10Policy1000EyEEvPT0_,"a",@progbits
	.sectionflags	@""
	.align	4
.nv.constant0._ZN3cub18CUB_300001_SM_10006detail10radix_sort33DeviceRadixSortExclusiveSumKernelINS1_5radix10policy_hubIm7double2yE10Policy1000EyEEvPT0_:
	.zero		904


//--------------------- .nv.constant0._ZN3cub18CUB_300001_SM_10006detail10radix_sort30DeviceRadixSortHistogramKernelINS1_5radix10policy_hubIm7double2yE10Policy1000ELNS0_9SortOrderE0EmyNS1_21identity_decomposer_tEEEvPT2_PKT1_SB_iiT3_ --------------------------
	.section	.nv.constant0._ZN3cub18CUB_300001_SM_10006detail10radix_sort30DeviceRadixSortHistogramKernelINS1_5radix10policy_hubIm7double2yE10Policy1000ELNS0_9SortOrderE0EmyNS1_21identity_decomposer_tEEEvPT2_PKT1_SB_iiT3_,"a",@progbits
	.sectionflags	@""
	.align	4
.nv.constant0._ZN3cub18CUB_300001_SM_10006detail10radix_sort30DeviceRadixSortHistogramKernelINS1_5radix10policy_hubIm7double2yE10Policy1000ELNS0_9SortOrderE0EmyNS1_21identity_decomposer_tEEEvPT2_PKT1_SB_iiT3_:
	.zero		929


//--------------------- .nv.constant0._ZN3cub18CUB_300001_SM_10006detail10radix_sort31DeviceRadixSortSingleTileKernelINS1_5radix10policy_hubIm7double2yE10Policy1000ELNS0_9SortOrderE0EmS6_yNS1_21identity_decomposer_tEEEvPKT1_PSB_PKT2_PSF_T3_iiT4_ --------------------------
	.section	.nv.constant0._ZN3cub18CUB_300001_SM_10006detail10radix_sort31DeviceRadixSortSingleTileKernelINS1_5radix10policy_hubIm7double2yE10Policy1000ELNS0_9SortOrderE0EmS6_yNS1_21identity_decomposer_tEEEvPKT1_PSB_PKT2_PSF_T3_iiT4_,"a",@progbits
	.sectionflags	@""
	.align	4
.nv.constant0._ZN3cub18CUB_300001_SM_10006detail10radix_sort31DeviceRadixSortSingleTileKernelINS1_5radix10policy_hubIm7double2yE10Policy1000ELNS0_9SortOrderE0EmS6_yNS1_21identity_decomposer_tEEEvPKT1_PSB_PKT2_PSF_T3_iiT4_:
	.zero		945


//--------------------- .nv.constant0._ZN3cub18CUB_300001_SM_10006detail8for_each13static_kernelINS2_12policy_hub_t12policy_500_tEmN6thrust24THRUST_300001_SM_1000_NS8cuda_cub20__uninitialized_fill7functorINS7_10device_ptrI7double2EESC_EEEEvT0_T1_ --------------------------
	.section	.nv.constant0._ZN3cub18CUB_300001_SM_10006detail8for_each13static_kernelINS2_12policy_hub_t12policy_500_tEmN6thrust24THRUST_300001_SM_1000_NS8cuda_cub20__uninitialized_fill7functorINS7_10device_ptrI7double2EESC_EEEEvT0_T1_,"a",@progbits
	.sectionflags	@""
	.align	4
.nv.constant0._ZN3cub18CUB_300001_SM_10006detail8for_each13static_kernelINS2_12policy_hub_t12policy_500_tEmN6thrust24THRUST_300001_SM_1000_NS8cuda_cub20__uninitialized_fill7functorINS7_10device_ptrI7double2EESC_EEEEvT0_T1_:
	.zero		944


//--------------------- .nv.constant0._ZN3cub18CUB_300001_SM_10006detail8for_each13static_kernelINS2_12policy_hub_t12policy_500_tEmN6thrust24THRUST_300001_SM_1000_NS8cuda_cub20__uninitialized_fill7functorINS7_10device_ptrImEEmEEEEvT0_T1_ --------------------------
	.section	.nv.constant0._ZN3cub18CUB_300001_SM_10006detail8for_each13static_kernelINS2_12policy_hub_t12policy_500_tEmN6thrust24THRUST_300001_SM_1000_NS8cuda_cub20__uninitialized_fill7functorINS7_10device_ptrImEEmEEEEvT0_T1_,"a",@progbits
	.sectionflags	@""
	.align	4
.nv.constant0._ZN3cub18CUB_300001_SM_10006detail8for_each13static_kernelINS2_12policy_hub_t12policy_500_tEmN6thrust24THRUST_300001_SM_1000_NS8cuda_cub20__uninitialized_fill7functorINS7_10device_ptrImEEmEEEEvT0_T1_:
	.zero		920


//--------------------- .nv.constant0._ZN3cub18CUB_300001_SM_10006detail11EmptyKernelIvEEvv --------------------------
	.section	.nv.constant0._ZN3cub18CUB_300001_SM_10006detail11EmptyKernelIvEEvv,"a",@progbits
	.sectionflags	@""
	.align	4
.nv.constant0._ZN3cub18CUB_300001_SM_10006detail11EmptyKernelIvEEvv:
	.zero		896


//--------------------- .nv.constant0._ZN6thrust24THRUST_300001_SM_1000_NS8cuda_cub4core6detail13_kernel_agentINS1_15__reduce_by_key16ReduceByKeyAgentINS0_6detail15normal_iteratorINS0_10device_ptrImEEEENS9_I7double2EESB_NS8_ISD_EEN4cuda3std3__48equal_toImEEN12Trajectories19cuDoubleComplex_addEPllEEJSB_SD_SB_SE_SM_N3cub18CUB_300001_SM_100024ReduceByKeyScanTileStateISC_lLb0EEESJ_SL_llEEEvDpT0_ --------------------------
	.section	.nv.constant0._ZN6thrust24THRUST_300001_SM_1000_NS8cuda_cub4core6detail13_kernel_agentINS1_15__reduce_by_key16ReduceByKeyAgentINS0_6detail15normal_iteratorINS0_10device_ptrImEEEENS9_I7double2EESB_NS8_ISD_EEN4cuda3std3__48equal_toImEEN12Trajectories19cuDoubleComplex_addEPllEEJSB_SD_SB_SE_SM_N3cub18CUB_300001_SM_100024ReduceByKeyScanTileStateISC_lLb0EEESJ_SL_llEEEvDpT0_,"a",@progbits
	.sectionflags	@""
	.align	4
.nv.constant0._ZN6thrust24THRUST_300001_SM_1000_NS8cuda_cub4core6detail13_kernel_agentINS1_15__reduce_by_key16ReduceByKeyAgentINS0_6detail15normal_iteratorINS0_10device_ptrImEEEENS9_I7double2EESB_NS8_ISD_EEN4cuda3std3__48equal_toImEEN12Trajectories19cuDoubleComplex_addEPllEEJSB_SD_SB_SE_SM_N3cub18CUB_300001_SM_100024ReduceByKeyScanTileStateISC_lLb0EEESJ_SL_llEEEvDpT0_:
	.zero		984


//--------------------- .nv.constant0._ZN6thrust24THRUST_300001_SM_1000_NS8cuda_cub4core6detail13_kernel_agentINS1_15__reduce_by_key9InitAgentIN3cub18CUB_300001_SM_100024ReduceByKeyScanTileStateI7double2lLb0EEElPlEEJSB_lSC_EEEvDpT0_ --------------------------
	.section	.nv.constant0._ZN6thrust24THRUST_300001_SM_1000_NS8cuda_cub4core6detail13_kernel_agentINS1_15__reduce_by_key9InitAgentIN3cub18CUB_300001_SM_100024ReduceByKeyScanTileStateI7double2lLb0EEElPlEEJSB_lSC_EEEvDpT0_,"a",@progbits
	.sectionflags	@""
	.align	4
.nv.constant0._ZN6thrust24THRUST_300001_SM_1000_NS8cuda_cub4core6detail13_kernel_agentINS1_15__reduce_by_key9InitAgentIN3cub18CUB_300001_SM_100024ReduceByKeyScanTileStateI7double2lLb0EEElPlEEJSB_lSC_EEEvDpT0_:
	.zero		936


//--------------------- .nv.constant0._ZN6thrust24THRUST_300001_SM_1000_NS8cuda_cub4core6detail13_kernel_agentINS1_15__reduce_by_key16ReduceByKeyAgentINS0_6detail15normal_iteratorINS0_10device_ptrImEEEENS9_I7double2EESB_NS8_ISD_EEN4cuda3std3__48equal_toImEEN12Trajectories19cuDoubleComplex_addEPiiEEJSB_SD_SB_SE_SM_N3cub18CUB_300001_SM_100024ReduceByKeyScanTileStateISC_iLb0EEESJ_SL_iiEEEvDpT0_ --------------------------
	.section	.nv.constant0._ZN6thrust24THRUST_300001_SM_1000_NS8cuda_cub4core6detail13_kernel_agentINS1_15__reduce_by_key16ReduceByKeyAgentINS0_6detail15normal_iteratorINS0_10device_ptrImEEEENS9_I7double2EESB_NS8_ISD_EEN4cuda3std3__48equal_toImEEN12Trajectories19cuDoubleComplex_addEPiiEEJSB_SD_SB_SE_SM_N3cub18CUB_300001_SM_100024ReduceByKeyScanTileStateISC_iLb0EEESJ_SL_iiEEEvDpT0_,"a",@progbits
	.sectionflags	@""
	.align	4
.nv.constant0._ZN6thrust24THRUST_300001_SM_1000_NS8cuda_cub4core6detail13_kernel_agentINS1_15__reduce_by_key16ReduceByKeyAgentINS0_6detail15normal_iteratorINS0_10device_ptrImEEEENS9_I7double2EESB_NS8_ISD_EEN4cuda3std3__48equal_toImEEN12Trajectories19cuDoubleComplex_addEPiiEEJSB_SD_SB_SE_SM_N3cub18CUB_300001_SM_100024ReduceByKeyScanTileStateISC_iLb0EEESJ_SL_iiEEEvDpT0_:
	.zero		972


//--------------------- .nv.constant0._ZN6thrust24THRUST_300001_SM_1000_NS8cuda_cub4core6detail13_kernel_agentINS1_15__reduce_by_key9InitAgentIN3cub18CUB_300001_SM_100024ReduceByKeyScanTileStateI7double2iLb0EEEiPiEEJSB_iSC_EEEvDpT0_ --------------------------
	.section	.nv.constant0._ZN6thrust24THRUST_300001_SM_1000_NS8cuda_cub4core6detail13_kernel_agentINS1_15__reduce_by_key9InitAgentIN3cub18CUB_300001_SM_100024ReduceByKeyScanTileStateI7double2iLb0EEEiPiEEJSB_iSC_EEEvDpT0_,"a",@progbits
	.sectionflags	@""
	.align	4
.nv.constant0._ZN6thrust24THRUST_300001_SM_1000_NS8cuda_cub4core6detail13_kernel_agentINS1_15__reduce_by_key9InitAgentIN3cub18CUB_300001_SM_100024ReduceByKeyScanTileStateI7double2iLb0EEEiPiEEJSB_iSC_EEEvDpT0_:
	.zero		936


//--------------------- .nv.constant0._Z21pack_to_uint64_kernelPhPmii --------------------------
	.section	.nv.constant0._Z21pack_to_uint64_kernelPhPmii,"a",@progbits
	.sectionflags	@""
	.align	4
.nv.constant0._Z21pack_to_uint64_kernelPhPmii:
	.zero		920


//--------------------- .nv.constant0._Z10cu3_kernelPhP17curandStateXORWOWiiiiddd --------------------------
	.section	.nv.constant0._Z10cu3_kernelPhP17curandStateXORWOWiiiiddd,"a",@progbits
	.sectionflags	@""
	.align	4
.nv.constant0._Z10cu3_kernelPhP17curandStateXORWOWiiiiddd:
	.zero		952


//--------------------- .nv.constant0._Z9cx_kernelPhiiii --------------------------
	.section	.nv.constant0._Z9cx_kernelPhiiii,"a",@progbits
	.sectionflags	@""
	.align	4
.nv.constant0._Z9cx_kernelPhiiii:
	.zero		920


//--------------------- .nv.constant0._Z9u3_kernelPhP17curandStateXORWOWP7double2iiidddS2_ --------------------------
	.section	.nv.constant0._Z9u3_kernelPhP17curandStateXORWOWP7double2iiidddS2_,"a",@progbits
	.sectionflags	@""
	.align	4
.nv.constant0._Z9u3_kernelPhP17curandStateXORWOWP7double2iiidddS2_:
	.zero		976


//--------------------- .nv.constant0._Z13u3_kernel_oldPhP17curandStateXORWOWiiiddd --------------------------
	.section	.nv.constant0._Z13u3_kernel_oldPhP17curandStateXORWOWiiiddd,"a",@progbits
	.sectionflags	@""
	.align	4
.nv.constant0._Z13u3_kernel_oldPhP17curandStateXORWOWiiiddd:
	.zero		952


//--------------------- .nv.constant0._Z8x_kernelPhiii --------------------------
	.section	.nv.constant0._Z8x_kernelPhiii,"a",@progbits
	.sectionflags	@""
	.align	4
.nv.constant0._Z8x_kernelPhiii:
	.zero		916


//--------------------- .nv.constant0._Z18init_weight_kernelP7double2i --------------------------
	.section	.nv.constant0._Z18init_weight_kernelP7double2i,"a",@progbits
	.sectionflags	@""
	.align	4
.nv.constant0._Z18init_weight_kernelP7double2i:
	.zero		908


//--------------------- .nv.constant0._Z18init_curand_kernelP17curandStateXORWOWiy --------------------------
	.section	.nv.constant0._Z18init_curand_kernelP17curandStateXORWOWiy,"a",@progbits
	.sectionflags	@""
	.align	4
.nv.constant0._Z18init_curand_kernelP17curandStateXORWOWiy:
	.zero		920


//--------------------- SYMBOLS --------------------------

	.type		.nv.reservedSmem.offset0,@object
	.size		.nv.reservedSmem.offset0,0x4
	.type		.nv.reservedSmem.cap,@object
	.size		.nv.reservedSmem.cap,0x4
